	.target	sm_80

	.elftype	@"ET_EXEC"


//--------------------- .note.nv.tkinfo           --------------------------
	.section	.note.nv.tkinfo,"",@"SHT_NOTE"
	.sectionflags	@"SHF_NOTE_NV_TKINFO"
	.tkinfo
        /*0018*/ 	.word	0x00000002
        /*0030*/ 	.string	""
        /*0030*/ 	.string	"ptxas"
        /*0030*/ 	.string	"Cuda compilation tools, release 13.0, V13.0.88"
        /*0030*/ 	.string	"Build cuda_13.0.r13.0/compiler.36424714_0"
        /*0030*/ 	.string	"-v  -suppress-debug-info  -lineinfo  -arch sm_80 "



//--------------------- .note.nv.cuinfo           --------------------------
	.section	.note.nv.cuinfo,"",@"SHT_NOTE"
	.sectionflags	@"SHF_NOTE_NV_CUINFO"
        /*0018*/ 	.short	0x0002
        /*001a*/ 	.short	0x0050
        /*001c*/ 	.short	0x0082
	.zero		2


//--------------------- .nv.info                  --------------------------
	.section	.nv.info,"",@"SHT_CUDA_INFO"
	.align	4


	//----- nvinfo : EIATTR_REGCOUNT
	.align		4
        /*0000*/ 	.byte	0x04, 0x2f
        /*0002*/ 	.short	(.L_2 - .L_1)
	.align		4
.L_1:
        /*0004*/ 	.word	index@(attn_fwd)
        /*0008*/ 	.word	0x00000020


	//----- nvinfo : EIATTR_FRAME_SIZE
	.align		4
.L_2:
        /*000c*/ 	.byte	0x04, 0x11
        /*000e*/ 	.short	(.L_4 - .L_3)
	.align		4
.L_3:
        /*0010*/ 	.word	index@(attn_fwd)
        /*0014*/ 	.word	0x00002840


	//----- nvinfo : EIATTR_MIN_STACK_SIZE
	.align		4
.L_4:
        /*0018*/ 	.byte	0x04, 0x12
        /*001a*/ 	.short	(.L_6 - .L_5)
	.align		4
.L_5:
        /*001c*/ 	.word	index@(attn_fwd)
        /*0020*/ 	.word	0x00002840
.L_6:


//--------------------- .nv.info.attn_fwd         --------------------------
	.section	.nv.info.attn_fwd,"",@"SHT_CUDA_INFO"
	.sectionflags	@""
	.align	4


	//----- nvinfo : EIATTR_CUDA_API_VERSION
	.align		4
        /*0000*/ 	.byte	0x04, 0x37
        /*0002*/ 	.short	(.L_8 - .L_7)
.L_7:
        /*0004*/ 	.word	0x00000082


	//----- nvinfo : EIATTR_SW2861232_WAR
	.align		4
.L_8:
        /*0008*/ 	.byte	0x01, 0x35
	.zero		2


	//----- nvinfo : EIATTR_PARAM_CBANK
	.align		4
        /*000c*/ 	.byte	0x04, 0x0a
        /*000e*/ 	.short	(.L_10 - .L_9)
	.align		4
.L_9:
        /*0010*/ 	.word	index@(.nv.constant0.attn_fwd)
        /*0014*/ 	.short	0x0160
        /*0016*/ 	.short	0x0088


	//----- nvinfo : EIATTR_CBANK_PARAM_SIZE
	.align		4
.L_10:
        /*0018*/ 	.byte	0x03, 0x19
        /*001a*/ 	.short	0x0088


	//----- nvinfo : EIATTR_KPARAM_INFO
	.align		4
        /*001c*/ 	.byte	0x04, 0x17
        /*001e*/ 	.short	(.L_12 - .L_11)
.L_11:
        /*0020*/ 	.word	0x00000000
        /*0024*/ 	.short	0x0019
        /*0026*/ 	.short	0x0080
        /*0028*/ 	.byte	0x00, 0xf4, 0x21, 0x00


	//----- nvinfo : EIATTR_KPARAM_INFO
	.align		4
.L_12:
        /*002c*/ 	.byte	0x04, 0x17
        /*002e*/ 	.short	(.L_14 - .L_13)
.L_13:
        /*0030*/ 	.word	0x00000000
        /*0034*/ 	.short	0x0018
        /*0036*/ 	.short	0x0078
        /*0038*/ 	.byte	0x00, 0xf4, 0x21, 0x00


	//----- nvinfo : EIATTR_KPARAM_INFO
	.align		4
.L_14:
        /*003c*/ 	.byte	0x04, 0x17
        /*003e*/ 	.short	(.L_16 - .L_15)
.L_15:
        /*0040*/ 	.word	0x00000000
        /*0044*/ 	.short	0x0017
        /*0046*/ 	.short	0x0070
        /*0048*/ 	.byte	0x00, 0xf0, 0x11, 0x00


	//----- nvinfo : EIATTR_KPARAM_INFO
	.align		4
.L_16:
        /*004c*/ 	.byte	0x04, 0x17
        /*004e*/ 	.short	(.L_18 - .L_17)
.L_17:
        /*0050*/ 	.word	0x00000000
        /*0054*/ 	.short	0x0016
        /*0056*/ 	.short	0x006c
        /*0058*/ 	.byte	0x00, 0xf0, 0x11, 0x00


	//----- nvinfo : EIATTR_KPARAM_INFO
	.align		4
.L_18:
        /*005c*/ 	.byte	0x04, 0x17
        /*005e*/ 	.short	(.L_20 - .L_19)
.L_19:
        /*0060*/ 	.word	0x00000000
        /*0064*/ 	.short	0x0015
        /*0066*/ 	.short	0x0068
        /*0068*/ 	.byte	0x00, 0xf0, 0x11, 0x00


	//----- nvinfo : EIATTR_KPARAM_INFO
	.align		4
.L_20:
        /*006c*/ 	.byte	0x04, 0x17
        /*006e*/ 	.short	(.L_22 - .L_21)
.L_21:
        /*0070*/ 	.word	0x00000000
        /*0074*/ 	.short	0x0014
        /*0076*/ 	.short	0x0064
        /*0078*/ 	.byte	0x00, 0xf0, 0x11, 0x00


	//----- nvinfo : EIATTR_KPARAM_INFO
	.align		4
.L_22:
        /*007c*/ 	.byte	0x04, 0x17
        /*007e*/ 	.short	(.L_24 - .L_23)
.L_23:
        /*0080*/ 	.word	0x00000000
        /*0084*/ 	.short	0x0013
        /*0086*/ 	.short	0x0060
        /*0088*/ 	.byte	0x00, 0xf0, 0x11, 0x00


	//----- nvinfo : EIATTR_KPARAM_INFO
	.align		4
.L_24:
        /*008c*/ 	.byte	0x04, 0x17
        /*008e*/ 	.short	(.L_26 - .L_25)
.L_25:
        /*0090*/ 	.word	0x00000000
        /*0094*/ 	.short	0x0012
        /*0096*/ 	.short	0x005c
        /*0098*/ 	.byte	0x00, 0xf0, 0x11, 0x00


	//----- nvinfo : EIATTR_KPARAM_INFO
	.align		4
.L_26:
        /*009c*/ 	.byte	0x04, 0x17
        /*009e*/ 	.short	(.L_28 - .L_27)
.L_27:
        /*00a0*/ 	.word	0x00000000
        /*00a4*/ 	.short	0x0011
        /*00a6*/ 	.short	0x0058
        /*00a8*/ 	.byte	0x00, 0xf0, 0x11, 0x00


	//----- nvinfo : EIATTR_KPARAM_INFO
	.align		4
.L_28:
        /*00ac*/ 	.byte	0x04, 0x17
        /*00ae*/ 	.short	(.L_30 - .L_29)
.L_29:
        /*00b0*/ 	.word	0x00000000
        /*00b4*/ 	.short	0x0010
        /*00b6*/ 	.short	0x0054
        /*00b8*/ 	.byte	0x00, 0xf0, 0x11, 0x00


	//----- nvinfo : EIATTR_KPARAM_INFO
	.align		4
.L_30:
        /*00bc*/ 	.byte	0x04, 0x17
        /*00be*/ 	.short	(.L_32 - .L_31)
.L_31:
        /*00c0*/ 	.word	0x00000000
        /*00c4*/ 	.short	0x000f
        /*00c6*/ 	.short	0x0050
        /*00c8*/ 	.byte	0x00, 0xf0, 0x11, 0x00


	//----- nvinfo : EIATTR_KPARAM_INFO
	.align		4
.L_32:
        /*00cc*/ 	.byte	0x04, 0x17
        /*00ce*/ 	.short	(.L_34 - .L_33)
.L_33:
        /*00d0*/ 	.word	0x00000000
        /*00d4*/ 	.short	0x000e
        /*00d6*/ 	.short	0x004c
        /*00d8*/ 	.byte	0x00, 0xf0, 0x11, 0x00


	//----- nvinfo : EIATTR_KPARAM_INFO
	.align		4
.L_34:
        /*00dc*/ 	.byte	0x04, 0x17
        /*00de*/ 	.short	(.L_36 - .L_35)
.L_35:
        /*00e0*/ 	.word	0x00000000
        /*00e4*/ 	.short	0x000d
        /*00e6*/ 	.short	0x0048
        /*00e8*/ 	.byte	0x00, 0xf0, 0x11, 0x00


	//----- nvinfo : EIATTR_KPARAM_INFO
	.align		4
.L_36:
        /*00ec*/ 	.byte	0x04, 0x17
        /*00ee*/ 	.short	(.L_38 - .L_37)
.L_37:
        /*00f0*/ 	.word	0x00000000
        /*00f4*/ 	.short	0x000c
        /*00f6*/ 	.short	0x0044
        /*00f8*/ 	.byte	0x00, 0xf0, 0x11, 0x00


	//----- nvinfo : EIATTR_KPARAM_INFO
	.align		4
.L_38:
        /*00fc*/ 	.byte	0x04, 0x17
        /*00fe*/ 	.short	(.L_40 - .L_39)
.L_39:
        /*0100*/ 	.word	0x00000000
        /*0104*/ 	.short	0x000b
        /*0106*/ 	.short	0x0040
        /*0108*/ 	.byte	0x00, 0xf0, 0x11, 0x00


	//----- nvinfo : EIATTR_KPARAM_INFO
	.align		4
.L_40:
        /*010c*/ 	.byte	0x04, 0x17
        /*010e*/ 	.short	(.L_42 - .L_41)
.L_41:
        /*0110*/ 	.word	0x00000000
        /*0114*/ 	.short	0x000a
        /*0116*/ 	.short	0x003c
        /*0118*/ 	.byte	0x00, 0xf0, 0x11, 0x00


	//----- nvinfo : EIATTR_KPARAM_INFO
	.align		4
.L_42:
        /*011c*/ 	.byte	0x04, 0x17
        /*011e*/ 	.short	(.L_44 - .L_43)
.L_43:
        /*0120*/ 	.word	0x00000000
        /*0124*/ 	.short	0x0009
        /*0126*/ 	.short	0x0038
        /*0128*/ 	.byte	0x00, 0xf0, 0x11, 0x00


	//----- nvinfo : EIATTR_KPARAM_INFO
	.align		4
.L_44:
        /*012c*/ 	.byte	0x04, 0x17
        /*012e*/ 	.short	(.L_46 - .L_45)
.L_45:
        /*0130*/ 	.word	0x00000000
        /*0134*/ 	.short	0x0008
        /*0136*/ 	.short	0x0034
        /*0138*/ 	.byte	0x00, 0xf0, 0x11, 0x00


	//----- nvinfo : EIATTR_KPARAM_INFO
	.align		4
.L_46:
        /*013c*/ 	.byte	0x04, 0x17
        /*013e*/ 	.short	(.L_48 - .L_47)
.L_47:
        /*0140*/ 	.word	0x00000000
        /*0144*/ 	.short	0x0007
        /*0146*/ 	.short	0x0030
        /*0148*/ 	.byte	0x00, 0xf0, 0x11, 0x00


	//----- nvinfo : EIATTR_KPARAM_INFO
	.align		4
.L_48:
        /*014c*/ 	.byte	0x04, 0x17
        /*014e*/ 	.short	(.L_50 - .L_49)
.L_49:
        /*0150*/ 	.word	0x00000000
        /*0154*/ 	.short	0x0006
        /*0156*/ 	.short	0x002c
        /*0158*/ 	.byte	0x00, 0xf0, 0x11, 0x00


	//----- nvinfo : EIATTR_KPARAM_INFO
	.align		4
.L_50:
        /*015c*/ 	.byte	0x04, 0x17
        /*015e*/ 	.short	(.L_52 - .L_51)
.L_51:
        /*0160*/ 	.word	0x00000000
        /*0164*/ 	.short	0x0005
        /*0166*/ 	.short	0x0028
        /*0168*/ 	.byte	0x00, 0xf0, 0x11, 0x00


	//----- nvinfo : EIATTR_KPARAM_INFO
	.align		4
.L_52:
        /*016c*/ 	.byte	0x04, 0x17
        /*016e*/ 	.short	(.L_54 - .L_53)
.L_53:
        /*0170*/ 	.word	0x00000000
        /*0174*/ 	.short	0x0004
        /*0176*/ 	.short	0x0020
        /*0178*/ 	.byte	0x00, 0xf4, 0x21, 0x00


	//----- nvinfo : EIATTR_KPARAM_INFO
	.align		4
.L_54:
        /*017c*/ 	.byte	0x04, 0x17
        /*017e*/ 	.short	(.L_56 - .L_55)
.L_55:
        /*0180*/ 	.word	0x00000000
        /*0184*/ 	.short	0x0003
        /*0186*/ 	.short	0x0018
        /*0188*/ 	.byte	0x00, 0xf4, 0x21, 0x00


	//----- nvinfo : EIATTR_KPARAM_INFO
	.align		4
.L_56:
        /*018c*/ 	.byte	0x04, 0x17
        /*018e*/ 	.short	(.L_58 - .L_57)
.L_57:
        /*0190*/ 	.word	0x00000000
        /*0194*/ 	.short	0x0002
        /*0196*/ 	.short	0x0010
        /*0198*/ 	.byte	0x00, 0xf4, 0x21, 0x00


	//----- nvinfo : EIATTR_KPARAM_INFO
	.align		4
.L_58:
        /*019c*/ 	.byte	0x04, 0x17
        /*019e*/ 	.short	(.L_60 - .L_59)
.L_59:
        /*01a0*/ 	.word	0x00000000
        /*01a4*/ 	.short	0x0001
        /*01a6*/ 	.short	0x0008
        /*01a8*/ 	.byte	0x00, 0xf4, 0x21, 0x00


	//----- nvinfo : EIATTR_KPARAM_INFO
	.align		4
.L_60:
        /*01ac*/ 	.byte	0x04, 0x17
        /*01ae*/ 	.short	(.L_62 - .L_61)
.L_61:
        /*01b0*/ 	.word	0x00000000
        /*01b4*/ 	.short	0x0000
        /*01b6*/ 	.short	0x0000
        /*01b8*/ 	.byte	0x00, 0xf4, 0x21, 0x00


	//----- nvinfo : EIATTR_MAXREG_COUNT
	.align		4
.L_62:
        /*01bc*/ 	.byte	0x03, 0x1b
        /*01be*/ 	.short	0x00ff


	//----- nvinfo : EIATTR_NUM_BARRIERS
	.align		4
        /*01c0*/ 	.byte	0x02, 0x4c
        /*01c2*/ 	.byte	0x01
	.zero		1


	//----- nvinfo : EIATTR_ANNOTATIONS
	.align		4
        /*01c4*/ 	.byte	0x04, 0x55
        /*01c6*/ 	.short	(.L_64 - .L_63)


	//   ....[0]....
.L_63:
        /*01c8*/ 	.word	0x00000001
        /*01cc*/ 	.byte	0x90, 0x03, 0x00, 0x00, 0x01, 0x00, 0x00, 0x00, 0xb0, 0x03, 0x00, 0x00, 0x01, 0x00, 0x00, 0x00
        /* <DEDUP_REMOVED lines=3290> */
        /*cf7c*/ 	.byte	0xa0, 0x49, 0x03, 0x00, 0x01, 0x00, 0x00, 0x00, 0xa0, 0x4a, 0x03, 0x00


	//----- nvinfo : EIATTR_MERCURY_ISA_VERSION
	.align		4
.L_64:
        /*cf88*/ 	.byte	0x03, 0x5f
        /*cf8a*/ 	.short	0x0000


	//----- nvinfo : EIATTR_COOP_GROUP_MASK_REGIDS
	.align		4
        /*cf8c*/ 	.byte	0x04, 0x29
        /*cf8e*/ 	.short	(.L_66 - .L_65)


	//   ....[0]....
.L_65:
        /*cf90*/ 	.word	0xffffffff


	//   ....[1]....
        /*cf94*/ 	.word	0xffffffff


	//   ....[2]....
        /*cf98*/ 	.word	0xffffffff


	//   ....[3]....
        /*cf9c*/ 	.word	0xffffffff


	//   ....[4]....
        /*cfa0*/ 	.word	0xffffffff


	//   ....[5]....
        /*cfa4*/ 	.word	0xffffffff


	//   ....[6]....
        /*cfa8*/ 	.word	0xffffffff


	//   ....[7]....
        /*cfac*/ 	.word	0xffffffff


	//   ....[8]....
        /*cfb0*/ 	.word	0xffffffff


	//   ....[9]....
        /*cfb4*/ 	.word	0xffffffff


	//   ....[10]....
        /*cfb8*/ 	.word	0xffffffff


	//   ....[11]....
        /*cfbc*/ 	.word	0xffffffff


	//   ....[12]....
        /*cfc0*/ 	.word	0xffffffff


	//   ....[13]....
        /*cfc4*/ 	.word	0xffffffff


	//   ....[14]....
        /*cfc8*/ 	.word	0xffffffff


	//   ....[15]....
        /*cfcc*/ 	.word	0xffffffff


	//   ....[16]....
        /*cfd0*/ 	.word	0xffffffff


	//   ....[17]....
        /*cfd4*/ 	.word	0xffffffff


	//   ....[18]....
        /*cfd8*/ 	.word	0xffffffff


	//   ....[19]....
        /*cfdc*/ 	.word	0xffffffff


	//----- nvinfo : EIATTR_COOP_GROUP_INSTR_OFFSETS
	.align		4
.L_66:
        /*cfe0*/ 	.byte	0x04, 0x28
        /*cfe2*/ 	.short	(.L_68 - .L_67)


	//   ....[0]....
.L_67:
        /*cfe4*/ 	.word	0x00019cf0


	//   ....[1]....
        /*cfe8*/ 	.word	0x00019d10


	//   ....[2]....
        /*cfec*/ 	.word	0x00019d40


	//   ....[3]....
        /*cff0*/ 	.word	0x00019d70


	//   ....[4]....
        /*cff4*/ 	.word	0x00019da0


	//   ....[5]....
        /*cff8*/ 	.word	0x00019e70


	//   ....[6]....
        /*cffc*/ 	.word	0x00019e80


	//   ....[7]....
        /*d000*/ 	.word	0x00019ea0


	//   ....[8]....
        /*d004*/ 	.word	0x00019f60


	//   ....[9]....
        /*d008*/ 	.word	0x00019f80


	//   ....[10]....
        /*d00c*/ 	.word	0x0001a620


	//   ....[11]....
        /*d010*/ 	.word	0x0001a640


	//   ....[12]....
        /*d014*/ 	.word	0x0001a650


	//   ....[13]....
        /*d018*/ 	.word	0x0001a660


	//   ....[14]....
        /*d01c*/ 	.word	0x0001a6a0


	//   ....[15]....
        /*d020*/ 	.word	0x0001a6c0


	//   ....[16]....
        /*d024*/ 	.word	0x0001a6d0


	//   ....[17]....
        /*d028*/ 	.word	0x0001a6e0


	//   ....[18]....
        /*d02c*/ 	.word	0x0001a860


	//   ....[19]....
        /*d030*/ 	.word	0x0001a880


	//----- nvinfo : EIATTR_EXIT_INSTR_OFFSETS
	.align		4
.L_68:
        /*d034*/ 	.byte	0x04, 0x1c
        /*d036*/ 	.short	(.L_70 - .L_69)


	//   ....[0]....
.L_69:
        /*d038*/ 	.word	0x00034a90


	//   ....[1]....
        /*d03c*/ 	.word	0x00034b90


	//----- nvinfo : EIATTR_REQNTID
	.align		4
.L_70:
        /*d040*/ 	.byte	0x04, 0x10
        /*d042*/ 	.short	(.L_72 - .L_71)
.L_71:
        /*d044*/ 	.word	0x00000080
        /*d048*/ 	.word	0x00000001
        /*d04c*/ 	.word	0x00000001
.L_72:


//--------------------- .nv.callgraph             --------------------------
	.section	.nv.callgraph,"",@"SHT_CUDA_CALLGRAPH"
	.align	4
	.sectionentsize	8
	.align		4
        /*0000*/ 	.word	0x00000000
	.align		4
        /*0004*/ 	.word	0xffffffff
	.align		4
        /*0008*/ 	.word	0x00000000
	.align		4
        /*000c*/ 	.word	0xfffffffe
	.align		4
        /*0010*/ 	.word	0x00000000
	.align		4
        /*0014*/ 	.word	0xfffffffd
	.align		4
        /*0018*/ 	.word	0x00000000
	.align		4
        /*001c*/ 	.word	0xfffffffc


//--------------------- .nv.rel.action            --------------------------
	.section	.nv.rel.action,"",@"SHT_CUDA_RELOCINFO"
	.align	8
	.sectionentsize	8
        /*0000*/ 	.byte	0x73, 0x00, 0x00, 0x00, 0x00, 0x00, 0x00, 0x00, 0x00, 0x00, 0x00, 0x11, 0x25, 0x00, 0x05, 0x36


//--------------------- .nv.constant4             --------------------------
	.section	.nv.constant4,"a",@progbits
	.align	8
	.align		8
.nv.constant4:
        /*0000*/ 	.dword	_$_str


//--------------------- .nv.constant0.attn_fwd    --------------------------
	.section	.nv.constant0.attn_fwd,"a",@progbits
	.sectionflags	@""
	.align	4
.nv.constant0.attn_fwd:
	.zero		488


//--------------------- .text.attn_fwd            --------------------------
	.section	.text.attn_fwd,"ax",@progbits
	.sectioninfo	@"SHI_REGISTERS=32"
	.align	128
        .global         attn_fwd
        .type           attn_fwd,@function
        .size           attn_fwd,(.L_x_3 - attn_fwd)
        .other          attn_fwd,@"STO_CUDA_ENTRY STV_DEFAULT"
attn_fwd:
.text.attn_fwd:
[----:B------:R-:W-:Y:S02]  /*0000*/  MOV R1, c[0x0][0x28] ;  /* 0x00000a0000017a02 */ /* 0x000fe40000000f00 */
[----:B------:R-:W0:Y:S01]  /*0010*/  S2R R0, SR_CTAID.X ;  /* 0x0000000000007919 */ /* 0x000e220000002500 */
[----:B------:R-:W-:Y:S01]  /*0020*/  MOV R9, c[0x0][0x198] ;  /* 0x0000660000097a02 */ /* 0x000fe20000000f00 */
[----:B------:R-:W-:Y:S01]  /*0030*/  ULDC.64 UR6, c[0x0][0x118] ;  /* 0x0000460000067ab9 */ /* 0x000fe20000000a00 */
[----:B------:R-:W-:Y:S01]  /*0040*/  IADD3 R1, R1, -0x2840, RZ ;  /* 0xffffd7c001017810 */ /* 0x000fe20007ffe0ff */
[----:B------:R-:W1:Y:S04]  /*0050*/  S2R R3, SR_TID.X ;  /* 0x0000000000037919 */ /* 0x000e680000002100 */
[----:B------:R-:W2:Y:S01]  /*0060*/  S2R R4, SR_CTAID.Y ;  /* 0x0000000000047919 */ /* 0x000ea20000002600 */
[----:B0-----:R-:W-:Y:S01]  /*0070*/  IMAD.SHL.U32 R2, R0, 0x20, RZ ;  /* 0x0000002000027824 */ /* 0x001fe200078e00ff */
[----:B-1----:R-:W-:-:S04]  /*0080*/  SHF.R.U32.HI R0, RZ, 0x5, R3 ;  /* 0x00000005ff007819 */ /* 0x002fc80000011603 */
[----:B------:R-:W-:Y:S02]  /*0090*/  LOP3.LUT R3, R2, 0x1f, R3, 0xf8, !PT ;  /* 0x0000001f02037812 */ /* 0x000fe400078ef803 */
[----:B------:R-:W-:Y:S01]  /*00a0*/  SGXT.U32 R2, R0, 0x2 ;  /* 0x000000020002781a */ /* 0x000fe20000000000 */
[----:B--2---:R-:W-:Y:S02]  /*00b0*/  IMAD R0, R4, c[0x0][0x190], RZ ;  /* 0x0000640004007a24 */ /* 0x004fe400078e02ff */
[----:B------:R-:W-:Y:S02]  /*00c0*/  IMAD R4, R3, c[0x0][0x194], RZ ;  /* 0x0000650003047a24 */ /* 0x000fe400078e02ff */
[----:B------:R-:W-:Y:S02]  /*00d0*/  IMAD R8, R2, c[0x0][0x198], RZ ;  /* 0x0000660002087a24 */ /* 0x000fe400078e02ff */
[----:B------:R-:W-:Y:S01]  /*00e0*/  IMAD.SHL.U32 R3, R0, 0x2, RZ ;  /* 0x0000000200037824 */ /* 0x000fe200078e00ff */
[----:B------:R-:W-:Y:S01]  /*00f0*/  SHF.L.U32 R6, R4, 0x1, RZ ;  /* 0x0000000104067819 */ /* 0x000fe200000006ff */
[----:B------:R-:W-:-:S03]  /*0100*/  IMAD.HI R2, R0, 0x2, RZ ;  /* 0x0000000200027827 */ /* 0x000fc600078e02ff */
[----:B------:R-:W-:Y:S01]  /*0110*/  IADD3 R3, P0, P1, R6, c[0x0][0x160], R3 ;  /* 0x0000580006037a10 */ /* 0x000fe2000791e003 */
[----:B------:R-:W-:Y:S02]  /*0120*/  IMAD R0, R9, 0x4, R8 ;  /* 0x0000000409007824 */ /* 0x000fe400078e0208 */
[----:B------:R-:W-:-:S03]  /*0130*/  IMAD.HI R5, R4, 0x2, RZ ;  /* 0x0000000204057827 */ /* 0x000fc600078e02ff */
[----:B------:R-:W-:Y:S02]  /*0140*/  LEA R4, R9, R0, 0x2 ;  /* 0x0000000009047211 */ /* 0x000fe400078e10ff */
[----:B------:R-:W-:Y:S02]  /*0150*/  IADD3.X R2, R5, c[0x0][0x164], R2, P0, P1 ;  /* 0x0000590005027a10 */ /* 0x000fe400007e2402 */
[-C--:B------:R-:W-:Y:S02]  /*0160*/  LEA R16, P0, R8, R3.reuse, 0x1 ;  /* 0x0000000308107211 */ /* 0x080fe400078008ff */
[----:B------:R-:W-:Y:S02]  /*0170*/  LEA R6, P1, R4, R3, 0x1 ;  /* 0x0000000304067211 */ /* 0x000fe400078208ff */
[-C--:B------:R-:W-:Y:S01]  /*0180*/  LEA.HI.X.SX32 R17, R8, R2.reuse, 0x1, P0 ;  /* 0x0000000208117211 */ /* 0x080fe200000f0eff */
[----:B------:R-:W-:Y:S01]  /*0190*/  IMAD R8, R9, 0x4, R4 ;  /* 0x0000000409087824 */ /* 0x000fe200078e0204 */
[----:B------:R-:W-:-:S02]  /*01a0*/  LEA.HI.X.SX32 R7, R4, R2, 0x1, P1 ;  /* 0x0000000204077211 */ /* 0x000fc400008f0eff */
[CC--:B------:R-:W-:Y:S01]  /*01b0*/  LEA R14, P0, R0.reuse, R3.reuse, 0x1 ;  /* 0x00000003000e7211 */ /* 0x0c0fe200078008ff */
[----:B------:R0:W2:Y:S03]  /*01c0*/  LDG.E.U16 R19, [R16.64] ;  /* 0x0000000610137981 */ /* 0x0000a6000c1e1500 */
[----:B------:R-:W-:Y:S02]  /*01d0*/  LEA.HI.X.SX32 R15, R0, R2, 0x1, P0 ;  /* 0x00000002000f7211 */ /* 0x000fe400000f0eff */
[----:B------:R-:W-:Y:S01]  /*01e0*/  LEA R0, R9, R8, 0x2 ;  /* 0x0000000809007211 */ /* 0x000fe200078e10ff */
[----:B0-----:R0:W3:Y:S01]  /*01f0*/  LDG.E.U16 R17, [R6.64] ;  /* 0x0000000606117981 */ /* 0x0010e2000c1e1500 */
[----:B------:R-:W-:-:S03]  /*0200*/  LEA R12, P0, R8, R3, 0x1 ;  /* 0x00000003080c7211 */ /* 0x000fc600078008ff */
[C---:B------:R-:W-:Y:S01]  /*0210*/  IMAD R18, R9.reuse, 0x4, R0 ;  /* 0x0000000409127824 */ /* 0x040fe200078e0200 */
[-C--:B------:R-:W-:Y:S01]  /*0220*/  LEA R10, P1, R0, R3.reuse, 0x1 ;  /* 0x00000003000a7211 */ /* 0x080fe200078208ff */
[----:B------:R1:W4:Y:S01]  /*0230*/  LDG.E.U16 R21, [R14.64] ;  /* 0x000000060e157981 */ /* 0x000322000c1e1500 */
[-C--:B------:R-:W-:Y:S02]  /*0240*/  LEA.HI.X.SX32 R13, R8, R2.reuse, 0x1, P0 ;  /* 0x00000002080d7211 */ /* 0x080fe400000f0eff */
[----:B------:R-:W-:Y:S02]  /*0250*/  LEA.HI.X.SX32 R11, R0, R2, 0x1, P1 ;  /* 0x00000002000b7211 */ /* 0x000fe400008f0eff */
[----:B------:R-:W-:Y:S01]  /*0260*/  LEA R4, P0, R18, R3, 0x1 ;  /* 0x0000000312047211 */ /* 0x000fe200078008ff */
[----:B------:R1:W4:Y:S01]  /*0270*/  LDG.E.U16 R20, [R12.64] ;  /* 0x000000060c147981 */ /* 0x000322000c1e1500 */
[----:B------:R-:W-:-:S03]  /*0280*/  LEA R0, R9, R18, 0x2 ;  /* 0x0000001209007211 */ /* 0x000fc600078e10ff */
[----:B------:R1:W4:Y:S01]  /*0290*/  LDG.E.U16 R16, [R10.64] ;  /* 0x000000060a107981 */ /* 0x000322000c1e1500 */
[----:B------:R-:W-:Y:S01]  /*02a0*/  LEA.HI.X.SX32 R5, R18, R2, 0x1, P0 ;  /* 0x0000000212057211 */ /* 0x000fe200000f0eff */
[----:B------:R-:W-:Y:S01]  /*02b0*/  IMAD R8, R9, 0x4, R0 ;  /* 0x0000000409087824 */ /* 0x000fe200078e0200 */
[----:B0-----:R-:W-:-:S03]  /*02c0*/  LEA R6, P0, R0, R3, 0x1 ;  /* 0x0000000300067211 */ /* 0x001fc600078008ff */
[----:B-1----:R0:W4:Y:S01]  /*02d0*/  LDG.E.U16 R15, [R4.64] ;  /* 0x00000006040f7981 */ /* 0x002122000c1e1500 */
[----:B------:R-:W-:Y:S02]  /*02e0*/  LEA.HI.X.SX32 R7, R0, R2, 0x1, P0 ;  /* 0x0000000200077211 */ /* 0x000fe400000f0eff */
[----:B------:R-:W-:-:S03]  /*02f0*/  LEA R0, R9, R8, 0x2 ;  /* 0x0000000809007211 */ /* 0x000fc600078e10ff */
[----:B------:R1:W4:Y:S01]  /*0300*/  LDG.E.U16 R13, [R6.64] ;  /* 0x00000006060d7981 */ /* 0x000322000c1e1500 */
[----:B0-----:R-:W-:Y:S01]  /*0310*/  LEA R4, P0, R8, R3, 0x1 ;  /* 0x0000000308047211 */ /* 0x001fe200078008ff */
[----:B------:R-:W-:-:S03]  /*0320*/  IMAD R14, R9, 0x4, R0 ;  /* 0x00000004090e7824 */ /* 0x000fc600078e0200 */
[-C--:B------:R-:W-:Y:S02]  /*0330*/  LEA.HI.X.SX32 R5, R8, R2.reuse, 0x1, P0 ;  /* 0x0000000208057211 */ /* 0x080fe400000f0eff */
[-C--:B------:R-:W-:Y:S02]  /*0340*/  LEA R10, P1, R0, R3.reuse, 0x1 ;  /* 0x00000003000a7211 */ /* 0x080fe400078208ff */
[----:B-1----:R-:W-:Y:S01]  /*0350*/  LEA R6, P0, R14, R3, 0x1 ;  /* 0x000000030e067211 */ /* 0x002fe200078008ff */
[----:B------:R0:W4:Y:S01]  /*0360*/  LDG.E.U16 R12, [R4.64] ;  /* 0x00000006040c7981 */ /* 0x000122000c1e1500 */
[-C--:B------:R-:W-:Y:S02]  /*0370*/  LEA.HI.X.SX32 R11, R0, R2.reuse, 0x1, P1 ;  /* 0x00000002000b7211 */ /* 0x080fe400008f0eff */
[----:B------:R-:W-:Y:S01]  /*0380*/  LEA.HI.X.SX32 R7, R14, R2, 0x1, P0 ;  /* 0x000000020e077211 */ /* 0x000fe200000f0eff */
[----:B--2---:R1:W-:Y:S04]  /*0390*/  STL [R1+0x194], R19 ;  /* 0x0001941301007387 */ /* 0x0043e80000100800 */
[----:B-1----:R1:W2:Y:S04]  /*03a0*/  LDG.E.U16 R19, [R10.64] ;  /* 0x000000060a137981 */ /* 0x0022a8000c1e1500 */
[----:B---3--:R3:W-:Y:S04]  /*03b0*/  STL [R1+0x190], R17 ;  /* 0x0001901101007387 */ /* 0x0087e80000100800 */
[----:B---3--:R3:W2:Y:S01]  /*03c0*/  LDG.E.U16 R17, [R6.64] ;  /* 0x0000000606117981 */ /* 0x0086a2000c1e1500 */
[----:B------:R-:W-:-:S04]  /*03d0*/  LEA R8, R9, R14, 0x2 ;  /* 0x0000000e09087211 */ /* 0x000fc800078e10ff */
[----:B0-----:R-:W-:Y:S01]  /*03e0*/  LEA R4, P0, R8, R3, 0x1 ;  /* 0x0000000308047211 */ /* 0x001fe200078008ff */
[----:B------:R-:W-:-:S03]  /*03f0*/  IMAD R0, R9, 0x4, R8 ;  /* 0x0000000409007824 */ /* 0x000fc600078e0208 */
[----:B------:R-:W-:Y:S02]  /*0400*/  LEA.HI.X.SX32 R5, R8, R2, 0x1, P0 ;  /* 0x0000000208057211 */ /* 0x000fe400000f0eff */
[----:B-1----:R-:W-:Y:S02]  /*0410*/  LEA R11, R9, R0, 0x2 ;  /* 0x00000000090b7211 */ /* 0x002fe400078e10ff */
[CC--:B---3--:R-:W-:Y:S01]  /*0420*/  LEA R6, P0, R0.reuse, R3.reuse, 0x1 ;  /* 0x0000000300067211 */ /* 0x0c8fe200078008ff */
[----:B------:R0:W3:Y:S01]  /*0430*/  LDG.E.U16 R14, [R4.64] ;  /* 0x00000006040e7981 */ /* 0x0000e2000c1e1500 */
[-C--:B------:R-:W-:Y:S01]  /*0440*/  LEA R10, P1, R11, R3.reuse, 0x1 ;  /* 0x000000030b0a7211 */ /* 0x080fe200078208ff */
[----:B------:R-:W-:Y:S01]  /*0450*/  IMAD R8, R9, 0x4, R11 ;  /* 0x0000000409087824 */ /* 0x000fe200078e020b */
[-C--:B------:R-:W-:Y:S02]  /*0460*/  LEA.HI.X.SX32 R7, R0, R2.reuse, 0x1, P0 ;  /* 0x0000000200077211 */ /* 0x080fe400000f0eff */
[----:B------:R-:W-:Y:S01]  /*0470*/  LEA.HI.X.SX32 R11, R11, R2, 0x1, P1 ;  /* 0x000000020b0b7211 */ /* 0x000fe200008f0eff */
[----:B----4-:R-:W-:Y:S04]  /*0480*/  STL [R1+0x1b8], R21 ;  /* 0x0001b81501007387 */ /* 0x010fe80000100800 */
[----:B------:R-:W-:Y:S01]  /*0490*/  STL [R1+0x1b4], R20 ;  /* 0x0001b41401007387 */ /* 0x000fe20000100800 */
[----:B0-----:R-:W-:-:S03]  /*04a0*/  LEA R4, P0, R8, R3, 0x1 ;  /* 0x0000000308047211 */ /* 0x001fc600078008ff */
[----:B------:R0:W4:Y:S04]  /*04b0*/  LDG.E.U16 R18, [R6.64] ;  /* 0x0000000606127981 */ /* 0x000128000c1e1500 */
[----:B------:R1:W-:Y:S01]  /*04c0*/  STL [R1+0x184], R16 ;  /* 0x0001841001007387 */ /* 0x0003e20000100800 */
[C---:B------:R-:W-:Y:S02]  /*04d0*/  LEA R0, R9.reuse, R8, 0x2 ;  /* 0x0000000809007211 */ /* 0x040fe400078e10ff */
[----:B------:R-:W-:Y:S01]  /*04e0*/  LEA.HI.X.SX32 R5, R8, R2, 0x1, P0 ;  /* 0x0000000208057211 */ /* 0x000fe200000f0eff */
[----:B-1----:R1:W4:Y:S01]  /*04f0*/  LDG.E.U16 R16, [R10.64] ;  /* 0x000000060a107981 */ /* 0x002322000c1e1500 */
[----:B0-----:R-:W-:Y:S01]  /*0500*/  LEA R6, P0, R0, R3, 0x1 ;  /* 0x0000000300067211 */ /* 0x001fe200078008ff */
[----:B------:R-:W-:-:S02]  /*0510*/  IMAD R8, R9, 0x4, R0 ;  /* 0x0000000409087824 */ /* 0x000fc400078e0200 */
[----:B------:R0:W-:Y:S01]  /*0520*/  STL [R1+0x1b0], R15 ;  /* 0x0001b00f01007387 */ /* 0x0001e20000100800 */
[----:B------:R-:W-:Y:S02]  /*0530*/  LEA.HI.X.SX32 R7, R0, R2, 0x1, P0 ;  /* 0x0000000200077211 */ /* 0x000fe400000f0eff */
[C---:B-1----:R-:W-:Y:S01]  /*0540*/  LEA R11, R9.reuse, R8, 0x2 ;  /* 0x00000008090b7211 */ /* 0x042fe200078e10ff */
[----:B0-----:R0:W4:Y:S04]  /*0550*/  LDG.E.U16 R15, [R4.64] ;  /* 0x00000006040f7981 */ /* 0x001128000c1e1500 */
[----:B------:R-:W-:Y:S01]  /*0560*/  IMAD R0, R9, 0x4, R11 ;  /* 0x0000000409007824 */ /* 0x000fe200078e020b */
[----:B------:R1:W-:Y:S01]  /*0570*/  STL [R1+0x180], R13 ;  /* 0x0001800d01007387 */ /* 0x0003e20000100800 */
[----:B0-----:R-:W-:-:S04]  /*0580*/  LEA R4, P0, R8, R3, 0x1 ;  /* 0x0000000308047211 */ /* 0x001fc800078008ff */
[----:B------:R-:W-:Y:S01]  /*0590*/  LEA.HI.X.SX32 R5, R8, R2, 0x1, P0 ;  /* 0x0000000208057211 */ /* 0x000fe200000f0eff */
[----:B-1----:R0:W4:Y:S01]  /*05a0*/  LDG.E.U16 R13, [R6.64] ;  /* 0x00000006060d7981 */ /* 0x002122000c1e1500 */
[----:B------:R-:W-:-:S03]  /*05b0*/  LEA R10, P1, R11, R3, 0x1 ;  /* 0x000000030b0a7211 */ /* 0x000fc600078208ff */
[----:B------:R1:W-:Y:S01]  /*05c0*/  STL [R1+0x1ac], R12 ;  /* 0x0001ac0c01007387 */ /* 0x0003e20000100800 */
[-C--:B------:R-:W-:Y:S02]  /*05d0*/  LEA.HI.X.SX32 R11, R11, R2.reuse, 0x1, P1 ;  /* 0x000000020b0b7211 */ /* 0x080fe400008f0eff */
[C---:B0-----:R-:W-:Y:S01]  /*05e0*/  LEA R6, P0, R0.reuse, R3, 0x1 ;  /* 0x0000000300067211 */ /* 0x041fe200078008ff */
[----:B-1----:R0:W4:Y:S03]  /*05f0*/  LDG.E.U16 R12, [R4.64] ;  /* 0x00000006040c7981 */ /* 0x002126000c1e1500 */
[----:B------:R-:W-:Y:S01]  /*0600*/  LEA.HI.X.SX32 R7, R0, R2, 0x1, P0 ;  /* 0x0000000200077211 */ /* 0x000fe200000f0eff */
[----:B--2---:R1:W-:Y:S04]  /*0610*/  STL [R1+0x174], R19 ;  /* 0x0001741301007387 */ /* 0x0043e80000100800 */
[----:B-1----:R1:W2:Y:S04]  /*0620*/  LDG.E.U16 R19, [R10.64] ;  /* 0x000000060a137981 */ /* 0x0022a8000c1e1500 */
[----:B------:R0:W-:Y:S04]  /*0630*/  STL [R1+0x1a8], R17 ;  /* 0x0001a81101007387 */ /* 0x0001e80000100800 */
[----:B0-----:R0:W2:Y:S01]  /*0640*/  LDG.E.U16 R17, [R6.64] ;  /* 0x0000000606117981 */ /* 0x0010a2000c1e1500 */
[----:B------:R-:W-:-:S04]  /*0650*/  LEA R8, R9, R0, 0x2 ;  /* 0x0000000009087211 */ /* 0x000fc800078e10ff */
[----:B------:R-:W-:Y:S01]  /*0660*/  LEA R4, P0, R8, R3, 0x1 ;  /* 0x0000000308047211 */ /* 0x000fe200078008ff */
[----:B------:R-:W-:-:S03]  /*0670*/  IMAD R0, R9, 0x4, R8 ;  /* 0x0000000409007824 */ /* 0x000fc600078e0208 */
[----:B------:R-:W-:Y:S02]  /*0680*/  LEA.HI.X.SX32 R5, R8, R2, 0x1, P0 ;  /* 0x0000000208057211 */ /* 0x000fe400000f0eff */
[----:B-1----:R-:W-:Y:S01]  /*0690*/  LEA R11, R9, R0, 0x2 ;  /* 0x00000000090b7211 */ /* 0x002fe200078e10ff */
[----:B---3--:R1:W-:Y:S01]  /*06a0*/  STL [R1+0x170], R14 ;  /* 0x0001700e01007387 */ /* 0x0083e20000100800 */
[CC--:B0-----:R-:W-:Y:S02]  /*06b0*/  LEA R6, P0, R0.reuse, R3.reuse, 0x1 ;  /* 0x0000000300067211 */ /* 0x0c1fe400078008ff */
[----:B------:R-:W-:Y:S01]  /*06c0*/  LEA R10, P1, R11, R3, 0x1 ;  /* 0x000000030b0a7211 */ /* 0x000fe200078208ff */
[----:B------:R-:W-:Y:S01]  /*06d0*/  IMAD R8, R9, 0x4, R11 ;  /* 0x0000000409087824 */ /* 0x000fe200078e020b */
[-C--:B------:R-:W-:Y:S01]  /*06e0*/  LEA.HI.X.SX32 R7, R0, R2.reuse, 0x1, P0 ;  /* 0x0000000200077211 */ /* 0x080fe200000f0eff */
[----:B-1----:R0:W3:Y:S01]  /*06f0*/  LDG.E.U16 R14, [R4.64] ;  /* 0x00000006040e7981 */ /* 0x0020e2000c1e1500 */
[----:B------:R-:W-:-:S03]  /*0700*/  LEA.HI.X.SX32 R11, R11, R2, 0x1, P1 ;  /* 0x000000020b0b7211 */ /* 0x000fc600008f0eff */
[----:B----4-:R1:W-:Y:S01]  /*0710*/  STL [R1+0x1a4], R18 ;  /* 0x0001a41201007387 */ /* 0x0103e20000100800 */
[----:B------:R-:W-:-:S03]  /*0720*/  LEA R0, R9, R8, 0x2 ;  /* 0x0000000809007211 */ /* 0x000fc600078e10ff */
[----:B------:R4:W-:Y:S01]  /*0730*/  STL [R1+0x164], R16 ;  /* 0x0001641001007387 */ /* 0x0009e20000100800 */
[----:B0-----:R-:W-:-:S03]  /*0740*/  LEA R4, P0, R8, R3, 0x1 ;  /* 0x0000000308047211 */ /* 0x001fc600078008ff */
[----:B-1----:R0:W3:Y:S01]  /*0750*/  LDG.E.U16 R18, [R6.64] ;  /* 0x0000000606127981 */ /* 0x0020e2000c1e1500 */
[----:B------:R-:W-:-:S03]  /*0760*/  LEA.HI.X.SX32 R5, R8, R2, 0x1, P0 ;  /* 0x0000000208057211 */ /* 0x000fc600000f0eff */
[----:B----4-:R1:W4:Y:S01]  /*0770*/  LDG.E.U16 R16, [R10.64] ;  /* 0x000000060a107981 */ /* 0x010322000c1e1500 */
[C---:B------:R-:W-:Y:S01]  /*0780*/  IMAD R8, R9.reuse, 0x4, R0 ;  /* 0x0000000409087824 */ /* 0x040fe200078e0200 */
[CC--:B0-----:R-:W-:Y:S02]  /*0790*/  LEA R6, P0, R0.reuse, R3.reuse, 0x1 ;  /* 0x0000000300067211 */ /* 0x0c1fe400078008ff */
[----:B------:R0:W-:Y:S02]  /*07a0*/  STL [R1+0x1a0], R15 ;  /* 0x0001a00f01007387 */ /* 0x0001e40000100800 */
        /* <DEDUP_REMOVED lines=30> */
[----:B------:R1:W-:Y:S01]  /*0990*/  STL [R1+0x18c], R18 ;  /* 0x00018c1201007387 */ /* 0x0003e20000100800 */
[----:B------:R-:W-:-:S03]  /*09a0*/  LEA R0, R9, R8, 0x2 ;  /* 0x0000000809007211 */ /* 0x000fc600078e10ff */
[----:B----4-:R4:W-:Y:S01]  /*09b0*/  STL [R1+0x144], R16 ;  /* 0x0001441001007387 */ /* 0x0109e20000100800 */
        /* <DEDUP_REMOVED lines=11> */
[C---:B0-----:R-:W-:Y:S01]  /*0a70*/  LEA R4, P0, R8.reuse, R3, 0x1 ;  /* 0x0000000308047211 */ /* 0x041fe200078008ff */
[----:B------:R0:W-:Y:S03]  /*0a80*/  STL [R1+0x140], R13 ;  /* 0x0001400d01007387 */ /* 0x0001e60000100800 */
[----:B------:R-:W-:-:S02]  /*0a90*/  LEA.HI.X.SX32 R5, R8, R2, 0x1, P0 ;  /* 0x0000000208057211 */ /* 0x000fc400000f0eff */
[C---:B------:R-:W-:Y:S01]  /*0aa0*/  LEA R10, P1, R11.reuse, R3, 0x1 ;  /* 0x000000030b0a7211 */ /* 0x040fe200078208ff */
[----:B------:R1:W-:Y:S04]  /*0ab0*/  STL [R1+0x17c], R12 ;  /* 0x00017c0c01007387 */ /* 0x0003e80000100800 */
[----:B0-----:R0:W4:Y:S01]  /*0ac0*/  LDG.E.U16 R13, [R6.64] ;  /* 0x00000006060d7981 */ /* 0x001122000c1e1500 */
[----:B------:R-:W-:-:S03]  /*0ad0*/  LEA.HI.X.SX32 R11, R11, R2, 0x1, P1 ;  /* 0x000000020b0b7211 */ /* 0x000fc600008f0eff */
[----:B-1----:R1:W4:Y:S01]  /*0ae0*/  LDG.E.U16 R12, [R4.64] ;  /* 0x00000006040c7981 */ /* 0x002322000c1e1500 */
[----:B0-----:R-:W-:-:S04]  /*0af0*/  LEA R6, P0, R0, R3, 0x1 ;  /* 0x0000000300067211 */ /* 0x001fc800078008ff */
[----:B------:R-:W-:Y:S01]  /*0b00*/  LEA.HI.X.SX32 R7, R0, R2, 0x1, P0 ;  /* 0x0000000200077211 */ /* 0x000fe200000f0eff */
[----:B--2---:R0:W-:Y:S04]  /*0b10*/  STL [R1+0x134], R19 ;  /* 0x0001341301007387 */ /* 0x0041e80000100800 */
[----:B0-----:R0:W2:Y:S04]  /*0b20*/  LDG.E.U16 R19, [R10.64] ;  /* 0x000000060a137981 */ /* 0x0010a8000c1e1500 */
[----:B------:R0:W-:Y:S04]  /*0b30*/  STL [R1+0x178], R17 ;  /* 0x0001781101007387 */ /* 0x0001e80000100800 */
[----:B0-----:R0:W2:Y:S01]  /*0b40*/  LDG.E.U16 R17, [R6.64] ;  /* 0x0000000606117981 */ /* 0x0010a2000c1e1500 */
[----:B------:R-:W-:-:S04]  /*0b50*/  LEA R8, R9, R0, 0x2 ;  /* 0x0000000009087211 */ /* 0x000fc800078e10ff */
[----:B-1----:R-:W-:Y:S01]  /*0b60*/  LEA R4, P0, R8, R3, 0x1 ;  /* 0x0000000308047211 */ /* 0x002fe200078008ff */
[----:B------:R-:W-:-:S03]  /*0b70*/  IMAD R0, R9, 0x4, R8 ;  /* 0x0000000409007824 */ /* 0x000fc600078e0208 */
[----:B------:R-:W-:Y:S02]  /*0b80*/  LEA.HI.X.SX32 R5, R8, R2, 0x1, P0 ;  /* 0x0000000208057211 */ /* 0x000fe400000f0eff */
[----:B------:R-:W-:Y:S01]  /*0b90*/  LEA R11, R9, R0, 0x2 ;  /* 0x00000000090b7211 */ /* 0x000fe200078e10ff */
        /* <DEDUP_REMOVED lines=21> */
[----:B0-----:R-:W-:-:S04]  /*0cf0*/  LEA R4, P0, R8, R3, 0x1 ;  /* 0x0000000308047211 */ /* 0x001fc800078008ff */
[----:B------:R-:W-:Y:S01]  /*0d00*/  LEA.HI.X.SX32 R5, R8, R2, 0x1, P0 ;  /* 0x0000000208057211 */ /* 0x000fe200000f0eff */
[----:B------:R0:W-:Y:S01]  /*0d10*/  STL [R1+0x120], R13 ;  /* 0x0001200d01007387 */ /* 0x0001e20000100800 */
[----:B------:R-:W-:-:S03]  /*0d20*/  LEA R10, P1, R11, R3, 0x1 ;  /* 0x000000030b0a7211 */ /* 0x000fc600078208ff */
[----:B------:R1:W-:Y:S04]  /*0d30*/  STL [R1+0x15c], R12 ;  /* 0x00015c0c01007387 */ /* 0x0003e80000100800 */
[----:B0-----:R0:W4:Y:S04]  /*0d40*/  LDG.E.U16 R13, [R6.64] ;  /* 0x00000006060d7981 */ /* 0x001128000c1e1500 */
[----:B-1----:R1:W4:Y:S01]  /*0d50*/  LDG.E.U16 R12, [R4.64] ;  /* 0x00000006040c7981 */ /* 0x002322000c1e1500 */
[----:B------:R-:W-:Y:S02]  /*0d60*/  LEA.HI.X.SX32 R11, R11, R2, 0x1, P1 ;  /* 0x000000020b0b7211 */ /* 0x000fe400008f0eff */
        /* <DEDUP_REMOVED lines=69> */
[----:B-1----:R-:W-:Y:S01]  /*11c0*/  LEA R11, R9, R8, 0x2 ;  /* 0x00000008090b7211 */ /* 0x002fe200078e10ff */
[----:B0-----:R0:W4:Y:S03]  /*11d0*/  LDG.E.U16 R15, [R4.64] ;  /* 0x00000006040f7981 */ /* 0x001126000c1e1500 */
[----:B------:R-:W-:Y:S01]  /*11e0*/  LEA R10, P1, R11, R3, 0x1 ;  /* 0x000000030b0a7211 */ /* 0x000fe200078208ff */
[----:B------:R-:W-:-:S03]  /*11f0*/  IMAD R0, R9, 0x4, R11 ;  /* 0x0000000409007824 */ /* 0x000fc600078e020b */
[----:B------:R-:W-:Y:S02]  /*1200*/  LEA.HI.X.SX32 R11, R11, R2, 0x1, P1 ;  /* 0x000000020b0b7211 */ /* 0x000fe400008f0eff */
[----:B0-----:R-:W-:-:S03]  /*1210*/  LEA R4, P0, R8, R3, 0x1 ;  /* 0x0000000308047211 */ /* 0x001fc600078008ff */
[----:B------:R0:W4:Y:S01]  /*1220*/  LDG.E.U16 R20, [R10.64] ;  /* 0x000000060a147981 */ /* 0x000122000c1e1500 */
[----:B------:R-:W-:-:S03]  /*1230*/  LEA.HI.X.SX32 R5, R8, R2, 0x1, P0 ;  /* 0x0000000208057211 */ /* 0x000fc600000f0eff */
[----:B------:R1:W-:Y:S04]  /*1240*/  STL [R1+0xe0], R13 ;  /* 0x0000e00d01007387 */ /* 0x0003e80000100800 */
[----:B------:R0:W-:Y:S04]  /*1250*/  STL [R1+0x11c], R12 ;  /* 0x00011c0c01007387 */ /* 0x0001e80000100800 */
[----:B-1----:R1:W4:Y:S04]  /*1260*/  LDG.E.U16 R13, [R6.64] ;  /* 0x00000006060d7981 */ /* 0x002328000c1e1500 */
[----:B0-----:R0:W4:Y:S01]  /*1270*/  LDG.E.U16 R12, [R4.64] ;  /* 0x00000006040c7981 */ /* 0x001122000c1e1500 */
[----:B-1----:R-:W-:-:S04]  /*1280*/  LEA R6, P0, R0, R3, 0x1 ;  /* 0x0000000300067211 */ /* 0x002fc800078008ff */
[----:B------:R-:W-:Y:S01]  /*1290*/  LEA.HI.X.SX32 R7, R0, R2, 0x1, P0 ;  /* 0x0000000200077211 */ /* 0x000fe200000f0eff */
[----:B--2---:R-:W-:Y:S04]  /*12a0*/  STL [R1+0xdc], R19 ;  /* 0x0000dc1301007387 */ /* 0x004fe80000100800 */
[----:B------:R1:W-:Y:S04]  /*12b0*/  STL [R1+0x118], R17 ;  /* 0x0001181101007387 */ /* 0x0003e80000100800 */
[----:B-1----:R1:W2:Y:S01]  /*12c0*/  LDG.E.U16 R17, [R6.64] ;  /* 0x0000000606117981 */ /* 0x0022a2000c1e1500 */
[----:B------:R-:W-:-:S05]  /*12d0*/  LEA R8, R9, R0, 0x2 ;  /* 0x0000000009087211 */ /* 0x000fca00078e10ff */
[----:B------:R-:W-:Y:S01]  /*12e0*/  IMAD R0, R9, 0x4, R8 ;  /* 0x0000000409007824 */ /* 0x000fe200078e0208 */
[----:B0-----:R-:W-:-:S04]  /*12f0*/  LEA R4, P0, R8, R3, 0x1 ;  /* 0x0000000308047211 */ /* 0x001fc800078008ff */
[C---:B------:R-:W-:Y:S02]  /*1300*/  LEA R11, R9.reuse, R0, 0x2 ;  /* 0x00000000090b7211 */ /* 0x040fe400078e10ff */
[-C--:B------:R-:W-:Y:S02]  /*1310*/  LEA.HI.X.SX32 R5, R8, R2.reuse, 0x1, P0 ;  /* 0x0000000208057211 */ /* 0x080fe400000f0eff */
[C---:B-1----:R-:W-:Y:S01]  /*1320*/  LEA R6, P0, R0.reuse, R3, 0x1 ;  /* 0x0000000300067211 */ /* 0x042fe200078008ff */
[C---:B------:R-:W-:Y:S01]  /*1330*/  IMAD R8, R9.reuse, 0x4, R11 ;  /* 0x0000000409087824 */ /* 0x040fe200078e020b */
[----:B---3--:R0:W-:Y:S02]  /*1340*/  STL [R1+0xd0], R14 ;  /* 0x0000d00e01007387 */ /* 0x0081e40000100800 */
[----:B------:R-:W-:Y:S02]  /*1350*/  LEA.HI.X.SX32 R7, R0, R2, 0x1, P0 ;  /* 0x0000000200077211 */ /* 0x000fe400000f0eff */
[----:B------:R-:W-:-:S02]  /*1360*/  LEA R0, R9, R8, 0x2 ;  /* 0x0000000809007211 */ /* 0x000fc400078e10ff */
[CC--:B------:R-:W-:Y:S01]  /*1370*/  LEA R10, P1, R11.reuse, R3.reuse, 0x1 ;  /* 0x000000030b0a7211 */ /* 0x0c0fe200078208ff */
[----:B------:R1:W3:Y:S04]  /*1380*/  LDG.E.U16 R19, [R6.64] ;  /* 0x0000000606137981 */ /* 0x0002e8000c1e1500 */
[----:B0-----:R0:W3:Y:S01]  /*1390*/  LDG.E.U16 R14, [R4.64] ;  /* 0x00000006040e7981 */ /* 0x0010e2000c1e1500 */
[-C--:B------:R-:W-:Y:S02]  /*13a0*/  LEA.HI.X.SX32 R11, R11, R2.reuse, 0x1, P1 ;  /* 0x000000020b0b7211 */ /* 0x080fe400008f0eff */
[CC--:B0-----:R-:W-:Y:S01]  /*13b0*/  LEA R4, P0, R8.reuse, R3.reuse, 0x1 ;  /* 0x0000000308047211 */ /* 0x0c1fe200078008ff */
[----:B------:R0:W-:Y:S03]  /*13c0*/  STL [R1+0x10c], R18 ;  /* 0x00010c1201007387 */ /* 0x0001e60000100800 */
[-C--:B------:R-:W-:Y:S01]  /*13d0*/  LEA.HI.X.SX32 R5, R8, R2.reuse, 0x1, P0 ;  /* 0x0000000208057211 */ /* 0x080fe200000f0eff */
[----:B------:R-:W-:Y:S01]  /*13e0*/  IMAD R8, R9, 0x4, R0 ;  /* 0x0000000409087824 */ /* 0x000fe200078e0200 */
[CC--:B-1----:R-:W-:Y:S01]  /*13f0*/  LEA R6, P0, R0.reuse, R3.reuse, 0x1 ;  /* 0x0000000300067211 */ /* 0x0c2fe200078008ff */
[----:B----4-:R1:W-:Y:S03]  /*1400*/  STL [R1+0xcc], R16 ;  /* 0x0000cc1001007387 */ /* 0x0103e60000100800 */
[----:B------:R-:W-:Y:S01]  /*1410*/  LEA.HI.X.SX32 R7, R0, R2, 0x1, P0 ;  /* 0x0000000200077211 */ /* 0x000fe200000f0eff */
[----:B0-----:R0:W2:Y:S04]  /*1420*/  LDG.E.U16 R18, [R10.64] ;  /* 0x000000060a127981 */ /* 0x0010a8000c1e1500 */
[----:B-1----:R1:W2:Y:S02]  /*1430*/  LDG.E.U16 R16, [R4.64] ;  /* 0x0000000604107981 */ /* 0x0022a4000c1e1500 */
[----:B-1----:R-:W-:-:S02]  /*1440*/  LEA R4, P0, R8, R3, 0x1 ;  /* 0x0000000308047211 */ /* 0x002fc400078008ff */
[----:B------:R1:W-:Y:S02]  /*1450*/  STL [R1+0x108], R15 ;  /* 0x0001080f01007387 */ /* 0x0003e40000100800 */
[----:B------:R-:W-:Y:S02]  /*1460*/  LEA.HI.X.SX32 R5, R8, R2, 0x1, P0 ;  /* 0x0000000208057211 */ /* 0x000fe400000f0eff */
[----:B0-----:R-:W-:-:S03]  /*1470*/  LEA R11, R9, R8, 0x2 ;  /* 0x00000008090b7211 */ /* 0x001fc600078e10ff */
[----:B------:R0:W2:Y:S04]  /*1480*/  LDG.E.U16 R21, [R4.64] ;  /* 0x0000000604157981 */ /* 0x0000a8000c1e1500 */
[----:B-1----:R1:W2:Y:S01]  /*1490*/  LDG.E.U16 R15, [R6.64] ;  /* 0x00000006060f7981 */ /* 0x0022a2000c1e1500 */
[----:B------:R-:W-:Y:S01]  /*14a0*/  IMAD R0, R9, 0x4, R11 ;  /* 0x0000000409007824 */ /* 0x000fe200078e020b */
[C---:B------:R-:W-:Y:S02]  /*14b0*/  LEA R10, P1, R11.reuse, R3, 0x1 ;  /* 0x000000030b0a7211 */ /* 0x040fe400078208ff */
[----:B------:R0:W-:Y:S02]  /*14c0*/  STL [R1+0xc8], R13 ;  /* 0x0000c80d01007387 */ /* 0x0001e40000100800 */
[----:B------:R-:W-:-:S02]  /*14d0*/  LEA.HI.X.SX32 R11, R11, R2, 0x1, P1 ;  /* 0x000000020b0b7211 */ /* 0x000fc400008f0eff */
[----:B------:R-:W-:Y:S01]  /*14e0*/  STL [R1+0xfc], R12 ;  /* 0x0000fc0c01007387 */ /* 0x000fe20000100800 */
[----:B-1----:R-:W-:-:S03]  /*14f0*/  LEA R6, P0, R0, R3, 0x1 ;  /* 0x0000000300067211 */ /* 0x002fc600078008ff */
[----:B------:R1:W-:Y:S01]  /*1500*/  STL [R1+0xc4], R20 ;  /* 0x0000c41401007387 */ /* 0x0003e20000100800 */
[----:B0-----:R-:W-:Y:S02]  /*1510*/  LEA R13, R9, R0, 0x2 ;  /* 0x00000000090d7211 */ /* 0x001fe400078e10ff */
[-C--:B------:R-:W-:Y:S02]  /*1520*/  LEA.HI.X.SX32 R7, R0, R2.reuse, 0x1, P0 ;  /* 0x0000000200077211 */ /* 0x080fe400000f0eff */
[C---:B------:R-:W-:Y:S01]  /*1530*/  LEA R4, P0, R13.reuse, R3, 0x1 ;  /* 0x000000030d047211 */ /* 0x040fe200078008ff */
[----:B-1----:R0:W2:Y:S03]  /*1540*/  LDG.E.U16 R20, [R10.64] ;  /* 0x000000060a147981 */ /* 0x0020a6000c1e1500 */
[----:B------:R-:W-:-:S05]  /*1550*/  LEA.HI.X.SX32 R5, R13, R2, 0x1, P0 ;  /* 0x000000020d057211 */ /* 0x000fca00000f0eff */
[----:B------:R1:W2:Y:S04]  /*1560*/  LDG.E.U16 R24, [R4.64] ;  /* 0x0000000604187981 */ /* 0x0002a8000c1e1500 */
[----:B--2---:R2:W-:Y:S04]  /*1570*/  STL [R1+0xf8], R17 ;  /* 0x0000f81101007387 */ /* 0x0045e80000100800 */
[----:B--2---:R2:W4:Y:S01]  /*1580*/  LDG.E.U16 R17, [R6.64] ;  /* 0x0000000606117981 */ /* 0x004522000c1e1500 */
[----:B------:R-:W-:-:S05]  /*1590*/  IMAD R12, R9, 0x4, R13 ;  /* 0x00000004090c7824 */ /* 0x000fca00078e020d */
[----:B------:R-:W-:-:S05]  /*15a0*/  LEA R8, R9, R12, 0x2 ;  /* 0x0000000c09087211 */ /* 0x000fca00078e10ff */
[----:B------:R-:W-:Y:S01]  /*15b0*/  IMAD R0, R9, 0x4, R8 ;  /* 0x0000000409007824 */ /* 0x000fe200078e0208 */
[----:B0-----:R-:W-:-:S04]  /*15c0*/  LEA R10, P0, R12, R3, 0x1 ;  /* 0x000000030c0a7211 */ /* 0x001fc800078008ff */
[C---:B------:R-:W-:Y:S01]  /*15d0*/  LEA R13, R9.reuse, R0, 0x2 ;  /* 0x00000000090d7211 */ /* 0x040fe200078e10ff */
[----:B---3--:R0:W-:Y:S01]  /*15e0*/  STL [R1+0xb8], R14 ;  /* 0x0000b80e01007387 */ /* 0x0081e20000100800 */
[-C--:B--2---:R-:W-:Y:S02]  /*15f0*/  LEA R6, P1, R8, R3.reuse, 0x1 ;  /* 0x0000000308067211 */ /* 0x084fe400078208ff */
[-C--:B------:R-:W-:Y:S02]  /*1600*/  LEA.HI.X.SX32 R11, R12, R2.reuse, 0x1, P0 ;  /* 0x000000020c0b7211 */ /* 0x080fe400000f0eff */
[----:B-1----:R-:W-:Y:S02]  /*1610*/  LEA R4, P0, R0, R3, 0x1 ;  /* 0x0000000300047211 */ /* 0x002fe400078008ff */
[-C--:B------:R-:W-:Y:S01]  /*1620*/  LEA.HI.X.SX32 R7, R8, R2.reuse, 0x1, P1 ;  /* 0x0000000208077211 */ /* 0x080fe200008f0eff */
[----:B------:R1:W2:Y:S01]  /*1630*/  LDG.E.U16 R22, [R10.64] ;  /* 0x000000060a167981 */ /* 0x0002a2000c1e1500 */
[----:B0-----:R-:W-:Y:S01]  /*1640*/  IMAD R14, R9, 0x4, R13 ;  /* 0x00000004090e7824 */ /* 0x001fe200078e020d */
[----:B------:R-:W-:-:S02]  /*1650*/  LEA.HI.X.SX32 R5, R0, R2, 0x1, P0 ;  /* 0x0000000200057211 */ /* 0x000fc400000f0eff */
[----:B------:R0:W-:Y:S02]  /*1660*/  STL [R1+0xec], R19 ;  /* 0x0000ec1301007387 */ /* 0x0001e40000100800 */
[----:B------:R-:W-:Y:S02]  /*1670*/  LEA R12, R9, R14, 0x2 ;  /* 0x0000000e090c7211 */ /* 0x000fe400078e10ff */
[C---:B-1----:R-:W-:Y:S01]  /*1680*/  LEA R10, P0, R13.reuse, R3, 0x1 ;  /* 0x000000030d0a7211 */ /* 0x042fe200078008ff */
[----:B------:R1:W-:Y:S03]  /*1690*/  STL [R1+0xb4], R18 ;  /* 0x0000b41201007387 */ /* 0x0003e60000100800 */
[----:B------:R-:W-:Y:S01]  /*16a0*/  LEA.HI.X.SX32 R11, R13, R2, 0x1, P0 ;  /* 0x000000020d0b7211 */ /* 0x000fe200000f0eff */
[C---:B------:R-:W-:Y:S01]  /*16b0*/  IMAD R8, R9.reuse, 0x4, R12 ;  /* 0x0000000409087824 */ /* 0x040fe200078e020c */
[----:B0-----:R0:W3:Y:S04]  /*16c0*/  LDG.E.U16 R19, [R6.64] ;  /* 0x0000000606137981 */ /* 0x0010e8000c1e1500 */
[----:B------:R0:W-:Y:S04]  /*16d0*/  STL [R1+0xe8], R16 ;  /* 0x0000e81001007387 */ /* 0x0001e80000100800 */
[----:B-1----:R1:W3:Y:S01]  /*16e0*/  LDG.E.U16 R18, [R4.64] ;  /* 0x0000000604127981 */ /* 0x0022e2000c1e1500 */
[----:B------:R-:W-:-:S02]  /*16f0*/  LEA R0, R9, R8, 0x2 ;  /* 0x0000000809007211 */ /* 0x000fc400078e10ff */
[-C--:B0-----:R-:W-:Y:S02]  /*1700*/  LEA R6, P1, R12, R3.reuse, 0x1 ;  /* 0x000000030c067211 */ /* 0x081fe400078208ff */
[----:B-1----:R-:W-:-:S04]  /*1710*/  LEA R4, P0, R14, R3, 0x1 ;  /* 0x000000030e047211 */ /* 0x002fc800078008ff */
[-C--:B------:R-:W-:Y:S01]  /*1720*/  LEA.HI.X.SX32 R5, R14, R2.reuse, 0x1, P0 ;  /* 0x000000020e057211 */ /* 0x080fe200000f0eff */
[----:B------:R-:W-:Y:S04]  /*1730*/  STL [R1+0xb0], R15 ;  /* 0x0000b00f01007387 */ /* 0x000fe80000100800 */
[----:B------:R0:W-:Y:S01]  /*1740*/  STL [R1+0xd8], R21 ;  /* 0x0000d81501007387 */ /* 0x0001e20000100800 */
[----:B------:R-:W-:-:S03]  /*1750*/  LEA.HI.X.SX32 R7, R12, R2, 0x1, P1 ;  /* 0x000000020c077211 */ /* 0x000fc600008f0eff */
[----:B------:R1:W3:Y:S01]  /*1760*/  LDG.E.U16 R25, [R4.64] ;  /* 0x0000000604197981 */ /* 0x0002e2000c1e1500 */
[----:B------:R-:W-:-:S03]  /*1770*/  IMAD R16, R9, 0x4, R0 ;  /* 0x0000000409107824 */ /* 0x000fc600078e0200 */
[----:B------:R1:W3:Y:S04]  /*1780*/  LDG.E.U16 R23, [R6.64] ;  /* 0x0000000606177981 */ /* 0x0002e8000c1e1500 */
[----:B0-----:R0:W3:Y:S02]  /*1790*/  LDG.E.U16 R21, [R10.64] ;  /* 0x000000060a157981 */ /* 0x0010e4000c1e1500 */
[----:B0-----:R-:W-:-:S04]  /*17a0*/  LEA R10, P0, R8, R3, 0x1 ;  /* 0x00000003080a7211 */ /* 0x001fc800078008ff */
[-C--:B------:R-:W-:Y:S02]  /*17b0*/  LEA.HI.X.SX32 R11, R8, R2.reuse, 0x1, P0 ;  /* 0x00000002080b7211 */ /* 0x080fe400000f0eff */
[C---:B-1----:R-:W-:Y:S01]  /*17c0*/  LEA R4, P0, R0.reuse, R3, 0x1 ;  /* 0x0000000300047211 */ /* 0x042fe200078008ff */
[----:B------:R0:W-:Y:S03]  /*17d0*/  STL [R1+0xa4], R20 ;  /* 0x0000a41401007387 */ /* 0x0001e60000100800 */
[----:B------:R-:W-:-:S05]  /*17e0*/  LEA.HI.X.SX32 R5, R0, R2, 0x1, P0 ;  /* 0x0000000200057211 */ /* 0x000fca00000f0eff */
[----:B------:R1:W3:Y:S04]  /*17f0*/  LDG.E.U16 R27, [R4.64] ;  /* 0x00000006041b7981 */ /* 0x0002e8000c1e1500 */
[----:B0-----:R0:W3:Y:S02]  /*1800*/  LDG.E.U16 R20, [R10.64] ;  /* 0x000000060a147981 */ /* 0x0010e4000c1e1500 */
[----:B0-----:R-:W-:-:S04]  /*1810*/  LEA R10, P0, R16, R3, 0x1 ;  /* 0x00000003100a7211 */ /* 0x001fc800078008ff */
[----:B------:R-:W-:Y:S01]  /*1820*/  LEA.HI.X.SX32 R11, R16, R2, 0x1, P0 ;  /* 0x00000002100b7211 */ /* 0x000fe200000f0eff */
[----:B----4-:R-:W-:Y:S04]  /*1830*/  STL [R1+0xd4], R17 ;  /* 0x0000d41101007387 */ /* 0x010fe80000100800 */
[----:B------:R0:W-:Y:S04]  /*1840*/  STL [R1+0xa0], R24 ;  /* 0x0000a01801007387 */ /* 0x0001e80000100800 */
[----:B0-----:R0:W4:Y:S01]  /*1850*/  LDG.E.U16 R24, [R10.64] ;  /* 0x000000060a187981 */ /* 0x001122000c1e1500 */
[----:B------:R-:W-:-:S05]  /*1860*/  LEA R13, R9, R16, 0x2 ;  /* 0x00000010090d7211 */ /* 0x000fca00078e10ff */
[----:B------:R-:W-:-:S05]  /*1870*/  IMAD R15, R9, 0x4, R13 ;  /* 0x00000004090f7824 */ /* 0x000fca00078e020d */
[----:B------:R-:W-:-:S05]  /*1880*/  LEA R14, R9, R15, 0x2 ;  /* 0x0000000f090e7211 */ /* 0x000fca00078e10ff */
[----:B------:R-:W-:Y:S01]  /*1890*/  IMAD R8, R9, 0x4, R14 ;  /* 0x0000000409087824 */ /* 0x000fe200078e020e */
[----:B-1----:R-:W-:-:S04]  /*18a0*/  LEA R4, P0, R15, R3, 0x1 ;  /* 0x000000030f047211 */ /* 0x002fc800078008ff */
[----:B------:R-:W-:Y:S02]  /*18b0*/  LEA R7, R9, R8, 0x2 ;  /* 0x0000000809077211 */ /* 0x000fe400078e10ff */
[-C--:B------:R-:W-:Y:S01]  /*18c0*/  LEA.HI.X.SX32 R5, R15, R2.reuse, 0x1, P0 ;  /* 0x000000020f057211 */ /* 0x080fe200000f0eff */
[----:B--2---:R1:W-:Y:S01]  /*18d0*/  STL [R1+0xc0], R22 ;  /* 0x0000c01601007387 */ /* 0x0043e20000100800 */
[CC--:B0-----:R-:W-:Y:S01]  /*18e0*/  LEA R10, P0, R14.reuse, R3.reuse, 0x1 ;  /* 0x000000030e0a7211 */ /* 0x0c1fe200078008ff */
[----:B------:R-:W-:Y:S01]  /*18f0*/  IMAD R17, R9, 0x4, R7 ;  /* 0x0000000409117824 */ /* 0x000fe200078e0207 */
[----:B------:R-:W-:Y:S01]  /*1900*/  LEA R12, P1, R13, R3, 0x1 ;  /* 0x000000030d0c7211 */ /* 0x000fe200078208ff */
[----:B---3--:R0:W-:Y:S01]  /*1910*/  STL [R1+0x9c], R19 ;  /* 0x00009c1301007387 */ /* 0x0081e20000100800 */
[----:B------:R-:W-:Y:S02]  /*1920*/  LEA.HI.X.SX32 R11, R14, R2, 0x1, P0 ;  /* 0x000000020e0b7211 */ /* 0x000fe400000f0eff */
[----:B------:R-:W-:-:S02]  /*1930*/  LEA R0, R9, R17, 0x2 ;  /* 0x0000001109007211 */ /* 0x000fc400078e10ff */
[----:B------:R-:W-:Y:S01]  /*1940*/  LEA.HI.X.SX32 R13, R13, R2, 0x1, P1 ;  /* 0x000000020d0d7211 */ /* 0x000fe200008f0eff */
[----:B-1----:R1:W2:Y:S04]  /*1950*/  LDG.E.U16 R22, [R10.64] ;  /* 0x000000060a167981 */ /* 0x0022a8000c1e1500 */
[----:B------:R3:W-:Y:S01]  /*1960*/  STL [R1+0xbc], R18 ;  /* 0x0000bc1201007387 */ /* 0x0007e20000100800 */
[----:B------:R-:W-:-:S03]  /*1970*/  IMAD R16, R9, 0x4, R0 ;  /* 0x0000000409107824 */ /* 0x000fc600078e0200 */
[----:B0-----:R0:W2:Y:S04]  /*1980*/  LDG.E.U16 R19, [R12.64] ;  /* 0x000000060c137981 */ /* 0x0010a8000c1e1500 */
[----:B---3--:R3:W2:Y:S02]  /*1990*/  LDG.E.U16 R18, [R4.64] ;  /* 0x0000000604127981 */ /* 0x0086a4000c1e1500 */
[----:B---3--:R-:W-:-:S04]  /*19a0*/  LEA R4, P0, R8, R3, 0x1 ;  /* 0x0000000308047211 */ /* 0x008fc800078008ff */
[-C--:B------:R-:W-:Y:S02]  /*19b0*/  LEA.HI.X.SX32 R5, R8, R2.reuse, 0x1, P0 ;  /* 0x0000000208057211 */ /* 0x080fe400000f0eff */
[-C--:B-1----:R-:W-:Y:S02]  /*19c0*/  LEA R10, P0, R17, R3.reuse, 0x1 ;  /* 0x00000003110a7211 */ /* 0x082fe400078008ff */
[----:B0-----:R-:W-:Y:S01]  /*19d0*/  LEA R12, P1, R7, R3, 0x1 ;  /* 0x00000003070c7211 */ /* 0x001fe200078208ff */
[----:B------:R-:W-:Y:S01]  /*19e0*/  STL [R1+0x90], R21 ;  /* 0x0000901501007387 */ /* 0x000fe20000100800 */
[----:B------:R-:W-:-:S03]  /*19f0*/  LEA.HI.X.SX32 R11, R17, R2, 0x1, P0 ;  /* 0x00000002110b7211 */ /* 0x000fc600000f0eff */
[----:B------:R0:W-:Y:S01]  /*1a00*/  STL [R1+0xac], R25 ;  /* 0x0000ac1901007387 */ /* 0x0001e20000100800 */
[----:B------:R-:W-:Y:S02]  /*1a10*/  LEA R6, R9, R16, 0x2 ;  /* 0x0000001009067211 */ /* 0x000fe400078e10ff */
[----:B------:R-:W-:Y:S01]  /*1a20*/  LEA.HI.X.SX32 R13, R7, R2, 0x1, P1 ;  /* 0x00000002070d7211 */ /* 0x000fe200008f0eff */
[----:B------:R1:W-:Y:S04]  /*1a30*/  STL [R1+0x8c], R23 ;  /* 0x00008c1701007387 */ /* 0x0003e80000100800 */
[----:B0-----:R0:W2:Y:S01]  /*1a40*/  LDG.E.U16 R25, [R4.64] ;  /* 0x0000000604197981 */ /* 0x0010a2000c1e1500 */
[----:B------:R-:W-:-:S03]  /*1a50*/  IMAD R15, R9, 0x4, R6 ;  /* 0x00000004090f7824 */ /* 0x000fc600078e0206 */
[----:B-1----:R1:W2:Y:S04]  /*1a60*/  LDG.E.U16 R23, [R10.64] ;  /* 0x000000060a177981 */ /* 0x0022a8000c1e1500 */
[----:B------:R1:W2:Y:S01]  /*1a70*/  LDG.E.U16 R26, [R12.64] ;  /* 0x000000060c1a7981 */ /* 0x0002a2000c1e1500 */
[----:B0-----:R-:W-:-:S04]  /*1a80*/  LEA R4, P0, R0, R3, 0x1 ;  /* 0x0000000300047211 */ /* 0x001fc800078008ff */
[-C--:B------:R-:W-:Y:S02]  /*1a90*/  LEA.HI.X.SX32 R5, R0, R2.reuse, 0x1, P0 ;  /* 0x0000000200057211 */ /* 0x080fe400000f0eff */
[-C--:B-1----:R-:W-:Y:S01]  /*1aa0*/  LEA R10, P0, R16, R3.reuse, 0x1 ;  /* 0x00000003100a7211 */ /* 0x082fe200078008ff */
[----:B------:R-:W-:Y:S01]  /*1ab0*/  STL [R1+0xa8], R20 ;  /* 0x0000a81401007387 */ /* 0x000fe20000100800 */
[----:B------:R-:W-:Y:S02]  /*1ac0*/  LEA R12, P1, R6, R3, 0x1 ;  /* 0x00000003060c7211 */ /* 0x000fe400078208ff */
[-C--:B------:R-:W-:Y:S01]  /*1ad0*/  LEA.HI.X.SX32 R11, R16, R2.reuse, 0x1, P0 ;  /* 0x00000002100b7211 */ /* 0x080fe200000f0eff */
[----:B------:R0:W-:Y:S01]  /*1ae0*/  STL [R1+0x88], R27 ;  /* 0x0000881b01007387 */ /* 0x0001e20000100800 */
[----:B------:R-:W-:-:S05]  /*1af0*/  LEA.HI.X.SX32 R13, R6, R2, 0x1, P1 ;  /* 0x00000002060d7211 */ /* 0x000fca00008f0eff */
[----:B------:R1:W2:Y:S04]  /*1b00*/  LDG.E.U16 R28, [R12.64] ;  /* 0x000000060c1c7981 */ /* 0x0002a8000c1e1500 */
[----:B0-----:R0:W2:Y:S02]  /*1b10*/  LDG.E.U16 R27, [R4.64] ;  /* 0x00000006041b7981 */ /* 0x0010a4000c1e1500 */
[----:B0-----:R-:W-:-:S04]  /*1b20*/  LEA R4, P0, R15, R3, 0x1 ;  /* 0x000000030f047211 */ /* 0x001fc800078008ff */
[----:B------:R-:W-:-:S05]  /*1b30*/  LEA.HI.X.SX32 R5, R15, R2, 0x1, P0 ;  /* 0x000000020f057211 */ /* 0x000fca00000f0eff */
[----:B------:R0:W2:Y:S04]  /*1b40*/  LDG.E.U16 R29, [R4.64] ;  /* 0x00000006041d7981 */ /* 0x0000a8000c1e1500 */
[----:B----4-:R4:W-:Y:S04]  /*1b50*/  STL [R1+0x98], R24 ;  /* 0x0000981801007387 */ /* 0x0109e80000100800 */
[----:B----4-:R4:W3:Y:S01]  /*1b60*/  LDG.E.U16 R24, [R10.64] ;  /* 0x000000060a187981 */ /* 0x0108e2000c1e1500 */
[----:B------:R-:W-:-:S05]  /*1b70*/  LEA R14, R9, R15, 0x2 ;  /* 0x0000000f090e7211 */ /* 0x000fca00078e10ff */
[----:B------:R-:W-:Y:S01]  /*1b80*/  IMAD R21, R9, 0x4, R14 ;  /* 0x0000000409157824 */ /* 0x000fe200078e020e */
[----:B----4-:R-:W-:-:S04]  /*1b90*/  LEA R10, P0, R14, R3, 0x1 ;  /* 0x000000030e0a7211 */ /* 0x010fc800078008ff */
[----:B------:R-:W-:Y:S02]  /*1ba0*/  LEA R8, R9, R21, 0x2 ;  /* 0x0000001509087211 */ /* 0x000fe400078e10ff */
[-C--:B------:R-:W-:Y:S02]  /*1bb0*/  LEA.HI.X.SX32 R11, R14, R2.reuse, 0x1, P0 ;  /* 0x000000020e0b7211 */ /* 0x080fe400000f0eff */
[-C--:B0-----:R-:W-:Y:S01]  /*1bc0*/  LEA R4, P0, R21, R3.reuse, 0x1 ;  /* 0x0000000315047211 */ /* 0x081fe200078008ff */
[----:B------:R-:W-:Y:S01]  /*1bd0*/  IMAD R7, R9, 0x4, R8 ;  /* 0x0000000409077824 */ /* 0x000fe200078e0208 */
[----:B-1----:R-:W-:Y:S02]  /*1be0*/  LEA R12, P1, R8, R3, 0x1 ;  /* 0x00000003080c7211 */ /* 0x002fe400078208ff */
[----:B------:R-:W-:Y:S02]  /*1bf0*/  LEA.HI.X.SX32 R5, R21, R2, 0x1, P0 ;  /* 0x0000000215057211 */ /* 0x000fe400000f0eff */
[----:B------:R-:W-:-:S02]  /*1c00*/  LEA R20, R9, R7, 0x2 ;  /* 0x0000000709147211 */ /* 0x000fc400078e10ff */
[----:B------:R-:W-:Y:S01]  /*1c10*/  LEA.HI.X.SX32 R13, R8, R2, 0x1, P1 ;  /* 0x00000002080d7211 */ /* 0x000fe200008f0eff */
[----:B--2---:R-:W-:Y:S04]  /*1c20*/  STL [R1+0x84], R19 ;  /* 0x0000841301007387 */ /* 0x004fe80000100800 */
[----:B------:R-:W-:Y:S04]  /*1c30*/  STL [R1+0x94], R18 ;  /* 0x0000941201007387 */ /* 0x000fe80000100800 */
[----:B------:R0:W-:Y:S01]  /*1c40*/  STL [R1+0x78], R22 ;  /* 0x0000781601007387 */ /* 0x0001e20000100800 */
[----:B------:R-:W-:-:S03]  /*1c50*/  IMAD R0, R9, 0x4, R20 ;  /* 0x0000000409007824 */ /* 0x000fc600078e0214 */
[----:B0-----:R0:W2:Y:S02]  /*1c60*/  LDG.E.U16 R22, [R10.64] ;  /* 0x000000060a167981 */ /* 0x0010a4000c1e1500 */
[----:B0-----:R-:W-:-:S04]  /*1c70*/  LEA R10, P0, R7, R3, 0x1 ;  /* 0x00000003070a7211 */ /* 0x001fc800078008ff */
[----:B------:R-:W-:Y:S01]  /*1c80*/  LEA.HI.X.SX32 R11, R7, R2, 0x1, P0 ;  /* 0x00000002070b7211 */ /* 0x000fe200000f0eff */
[----:B------:R0:W-:Y:S04]  /*1c90*/  STL [R1+0x80], R25 ;  /* 0x0000801901007387 */ /* 0x0001e80000100800 */
[----:B0-----:R0:W2:Y:S04]  /*1ca0*/  LDG.E.U16 R25, [R4.64] ;  /* 0x0000000604197981 */ /* 0x0010a8000c1e1500 */
[----:B------:R1:W-:Y:S01]  /*1cb0*/  STL [R1+0x74], R26 ;  /* 0x0000741a01007387 */ /* 0x0003e20000100800 */
[----:B0-----:R-:W-:-:S03]  /*1cc0*/  LEA R4, P0, R20, R3, 0x1 ;  /* 0x0000000314047211 */ /* 0x001fc600078008ff */
[----:B-1----:R0:W2:Y:S01]  /*1cd0*/  LDG.E.U16 R26, [R12.64] ;  /* 0x000000060c1a7981 */ /* 0x0020a2000c1e1500 */
[----:B------:R-:W-:-:S03]  /*1ce0*/  LEA.HI.X.SX32 R5, R20, R2, 0x1, P0 ;  /* 0x0000000214057211 */ /* 0x000fc600000f0eff */
[----:B------:R1:W-:Y:S01]  /*1cf0*/  STL [R1+0x7c], R23 ;  /* 0x00007c1701007387 */ /* 0x0003e20000100800 */
[----:B0-----:R-:W-:-:S03]  /*1d00*/  LEA R12, P0, R0, R3, 0x1 ;  /* 0x00000003000c7211 */ /* 0x001fc600078008ff */
[----:B------:R-:W-:Y:S01]  /*1d10*/  STL [R1+0x70], R27 ;  /* 0x0000701b01007387 */ /* 0x000fe20000100800 */
[----:B------:R-:W-:-:S03]  /*1d20*/  LEA.HI.X.SX32 R13, R0, R2, 0x1, P0 ;  /* 0x00000002000d7211 */ /* 0x000fc600000f0eff */
[----:B-1----:R0:W2:Y:S04]  /*1d30*/  LDG.E.U16 R23, [R10.64] ;  /* 0x000000060a177981 */ /* 0x0020a8000c1e1500 */
[----:B---3--:R1:W-:Y:S04]  /*1d40*/  STL [R1+0x6c], R24 ;  /* 0x00006c1801007387 */ /* 0x0083e80000100800 */
[----:B------:R-:W-:Y:S04]  /*1d50*/  STL [R1+0x64], R28 ;  /* 0x0000641c01007387 */ /* 0x000fe80000100800 */
[----:B------:R3:W-:Y:S04]  /*1d60*/  STL [R1+0x68], R29 ;  /* 0x0000681d01007387 */ /* 0x0007e80000100800 */
[----:B-1----:R1:W4:Y:S04]  /*1d70*/  LDG.E.U16 R24, [R4.64] ;  /* 0x0000000604187981 */ /* 0x002328000c1e1500 */
[----:B---3--:R3:W4:Y:S01]  /*1d80*/  LDG.E.U16 R29, [R12.64] ;  /* 0x000000060c1d7981 */ /* 0x008722000c1e1500 */
[----:B------:R-:W-:-:S05]  /*1d90*/  LEA R17, R9, R0, 0x2 ;  /* 0x0000000009117211 */ /* 0x000fca00078e10ff */
[----:B------:R-:W-:Y:S01]  /*1da0*/  IMAD R16, R9, 0x4, R17 ;  /* 0x0000000409107824 */ /* 0x000fe200078e0211 */
[----:B0-----:R-:W-:-:S04]  /*1db0*/  LEA R10, P1, R17, R3, 0x1 ;  /* 0x00000003110a7211 */ /* 0x001fc800078208ff */
[----:B------:R-:W-:Y:S02]  /*1dc0*/  LEA R6, R9, R16, 0x2 ;  /* 0x0000001009067211 */ /* 0x000fe400078e10ff */
[----:B-1----:R-:W-:-:S03]  /*1dd0*/  LEA R4, P0, R16, R3, 0x1 ;  /* 0x0000000310047211 */ /* 0x002fc600078008ff */
[----:B------:R-:W-:Y:S01]  /*1de0*/  IMAD R19, R9, 0x4, R6 ;  /* 0x0000000409137824 */ /* 0x000fe200078e0206 */
[-C--:B------:R-:W-:Y:S02]  /*1df0*/  LEA.HI.X.SX32 R11, R17, R2.reuse, 0x1, P1 ;  /* 0x00000002110b7211 */ /* 0x080fe400008f0eff */
[-C--:B------:R-:W-:Y:S02]  /*1e00*/  LEA.HI.X.SX32 R5, R16, R2.reuse, 0x1, P0 ;  /* 0x0000000210057211 */ /* 0x080fe400000f0eff */
[C---:B---3--:R-:W-:Y:S02]  /*1e10*/  LEA R12, P0, R6.reuse, R3, 0x1 ;  /* 0x00000003060c7211 */ /* 0x048fe400078008ff */
[----:B------:R-:W-:Y:S02]  /*1e20*/  LEA R15, R9, R19, 0x2 ;  /* 0x00000013090f7211 */ /* 0x000fe400078e10ff */
[----:B------:R-:W-:Y:S01]  /*1e30*/  LEA.HI.X.SX32 R13, R6, R2, 0x1, P0 ;  /* 0x00000002060d7211 */ /* 0x000fe200000f0eff */
[----:B--2---:R0:W-:Y:S04]  /*1e40*/  STL [R1+0x60], R22 ;  /* 0x0000601601007387 */ /* 0x0041e80000100800 */
[----:B0-----:R0:W2:Y:S02]  /*1e50*/  LDG.E.U16 R22, [R10.64] ;  /* 0x000000060a167981 */ /* 0x0010a4000c1e1500 */
[----:B0-----:R-:W-:-:S04]  /*1e60*/  LEA R10, P0, R15, R3, 0x1 ;  /* 0x000000030f0a7211 */ /* 0x001fc800078008ff */
[----:B------:R-:W-:Y:S01]  /*1e70*/  LEA.HI.X.SX32 R11, R15, R2, 0x1, P0 ;  /* 0x000000020f0b7211 */ /* 0x000fe200000f0eff */
[----:B------:R-:W-:Y:S04]  /*1e80*/  STL [R1+0x5c], R25 ;  /* 0x00005c1901007387 */ /* 0x000fe80000100800 */
[----:B------:R0:W-:Y:S04]  /*1e90*/  STL [R1+0x58], R26 ;  /* 0x0000581a01007387 */ /* 0x0001e80000100800 */
[----:B0-----:R0:W2:Y:S04]  /*1ea0*/  LDG.E.U16 R26, [R4.64] ;  /* 0x00000006041a7981 */ /* 0x0010a8000c1e1500 */
[----:B------:R-:W-:Y:S04]  /*1eb0*/  STL [R1+0x54], R23 ;  /* 0x0000541701007387 */ /* 0x000fe80000100800 */
[----:B----4-:R1:W-:Y:S04]  /*1ec0*/  STL [R1+0x50], R24 ;  /* 0x0000501801007387 */ /* 0x0103e80000100800 */
[----:B------:R4:W-:Y:S04]  /*1ed0*/  STL [R1+0x4c], R29 ;  /* 0x00004c1d01007387 */ /* 0x0009e80000100800 */
[----:B-1----:R1:W3:Y:S04]  /*1ee0*/  LDG.E.U16 R24, [R12.64] ;  /* 0x000000060c187981 */ /* 0x0022e8000c1e1500 */
[----:B----4-:R4:W3:Y:S01]  /*1ef0*/  LDG.E.U16 R29, [R10.64] ;  /* 0x000000060a1d7981 */ /* 0x0108e2000c1e1500 */
[----:B------:R-:W-:-:S05]  /*1f00*/  IMAD R18, R9, 0x4, R15 ;  /* 0x0000000409127824 */ /* 0x000fca00078e020f */
[----:B------:R-:W-:-:S05]  /*1f10*/  LEA R14, R9, R18, 0x2 ;  /* 0x00000012090e7211 */ /* 0x000fca00078e10ff */
[----:B------:R-:W-:-:S05]  /*1f20*/  IMAD R21, R9, 0x4, R14 ;  /* 0x0000000409157824 */ /* 0x000fca00078e020e */
[----:B------:R-:W-:-:S05]  /*1f30*/  LEA R8, R9, R21, 0x2 ;  /* 0x0000001509087211 */ /* 0x000fca00078e10ff */
[----:B------:R-:W-:Y:S01]  /*1f40*/  IMAD R7, R9, 0x4, R8 ;  /* 0x0000000409077824 */ /* 0x000fe200078e0208 */
[----:B0-----:R-:W-:-:S04]  /*1f50*/  LEA R4, P1, R14, R3, 0x1 ;  /* 0x000000030e047211 */ /* 0x001fc800078208ff */
[----:B------:R-:W-:Y:S02]  /*1f60*/  LEA R20, R9, R7, 0x2 ;  /* 0x0000000709147211 */ /* 0x000fe400078e10ff */
[----:B------:R-:W-:-:S03]  /*1f70*/  LEA.HI.X.SX32 R5, R14, R2, 0x1, P1 ;  /* 0x000000020e057211 */ /* 0x000fc600008f0eff */
[----:B------:R-:W-:Y:S01]  /*1f80*/  IMAD R27, R9, 0x4, R20 ;  /* 0x00000004091b7824 */ /* 0x000fe200078e0214 */
[----:B------:R-:W-:-:S04]  /*1f90*/  LEA R14, P0, R8, R3, 0x1 ;  /* 0x00000003080e7211 */ /* 0x000fc800078008ff */
[C---:B------:R-:W-:Y:S02]  /*1fa0*/  LEA R0, R9.reuse, R27, 0x2 ;  /* 0x0000001b09007211 */ /* 0x040fe400078e10ff */
[-C--:B------:R-:W-:Y:S02]  /*1fb0*/  LEA.HI.X.SX32 R15, R8, R2.reuse, 0x1, P0 ;  /* 0x00000002080f7211 */ /* 0x080fe400000f0eff */
[-C--:B-1----:R-:W-:Y:S02]  /*1fc0*/  LEA R12, P0, R20, R3.reuse, 0x1 ;  /* 0x00000003140c7211 */ /* 0x082fe400078008ff */
[----:B----4-:R-:W-:Y:S01]  /*1fd0*/  LEA R10, P1, R0, R3, 0x1 ;  /* 0x00000003000a7211 */ /* 0x010fe200078208ff */
[----:B--2---:R-:W-:Y:S01]  /*1fe0*/  STL [R1+0x48], R22 ;  /* 0x0000481601007387 */ /* 0x004fe20000100800 */
[-C--:B------:R-:W-:Y:S02]  /*1ff0*/  LEA.HI.X.SX32 R13, R20, R2.reuse, 0x1, P0 ;  /* 0x00000002140d7211 */ /* 0x080fe400000f0eff */
[----:B------:R-:W-:Y:S01]  /*2000*/  LEA.HI.X.SX32 R11, R0, R2, 0x1, P1 ;  /* 0x00000002000b7211 */ /* 0x000fe200008f0eff */
[----:B------:R0:W4:Y:S04]  /*2010*/  LDG.E.U16 R20, [R14.64] ;  /* 0x000000060e147981 */ /* 0x000128000c1e1500 */
[----:B------:R1:W-:Y:S04]  /*2020*/  STL [R1+0x44], R26 ;  /* 0x0000441a01007387 */ /* 0x0003e80000100800 */
[----:B-1----:R-:W4:Y:S04]  /*2030*/  LDG.E.U16 R26, [R4.64] ;  /* 0x00000006041a7981 */ /* 0x002f28000c1e1500 */
[----:B---3--:R1:W-:Y:S04]  /*2040*/  STL [R1+0x40], R24 ;  /* 0x0000401801007387 */ /* 0x0083e80000100800 */
[----:B------:R3:W-:Y:S04]  /*2050*/  STL [R1+0x3c], R29 ;  /* 0x00003c1d01007387 */ /* 0x0007e80000100800 */
[----:B-1----:R1:W2:Y:S04]  /*2060*/  LDG.E.U16 R24, [R12.64] ;  /* 0x000000060c187981 */ /* 0x0022a8000c1e1500 */
[----:B---3--:R3:W2:Y:S01]  /*2070*/  LDG.E.U16 R29, [R10.64] ;  /* 0x000000060a1d7981 */ /* 0x0086a2000c1e1500 */
[----:B------:R-:W-:-:S05]  /*2080*/  IMAD R28, R9, 0x4, R0 ;  /* 0x00000004091c7824 */ /* 0x000fca00078e0200 */
[----:B------:R-:W-:-:S05]  /*2090*/  LEA R16, R9, R28, 0x2 ;  /* 0x0000001c09107211 */ /* 0x000fca00078e10ff */
[----:B------:R-:W-:-:S05]  /*20a0*/  IMAD R25, R9, 0x4, R16 ;  /* 0x0000000409197824 */ /* 0x000fca00078e0210 */
[----:B------:R-:W-:Y:S02]  /*20b0*/  LEA R6, R9, R25, 0x2 ;  /* 0x0000001909067211 */ /* 0x000fe400078e10ff */
[----:B0-----:R-:W-:-:S03]  /*20c0*/  LEA R14, P0, R16, R3, 0x1 ;  /* 0x00000003100e7211 */ /* 0x001fc600078008ff */
[----:B------:R-:W-:Y:S01]  /*20d0*/  IMAD R23, R9, 0x4, R6 ;  /* 0x0000000409177824 */ /* 0x000fe200078e0206 */
[----:B------:R-:W-:-:S04]  /*20e0*/  LEA.HI.X.SX32 R15, R16, R2, 0x1, P0 ;  /* 0x00000002100f7211 */ /* 0x000fc800000f0eff */
[----:B------:R-:W-:Y:S02]  /*20f0*/  LEA R17, R9, R23, 0x2 ;  /* 0x0000001709117211 */ /* 0x000fe400078e10ff */
[CC--:B-1----:R-:W-:Y:S02]  /*2100*/  LEA R12, P0, R6.reuse, R3.reuse, 0x1 ;  /* 0x00000003060c7211 */ /* 0x0c2fe400078008ff */
[C---:B---3--:R-:W-:Y:S02]  /*2110*/  LEA R10, P1, R17.reuse, R3, 0x1 ;  /* 0x00000003110a7211 */ /* 0x048fe400078208ff */
[-C--:B------:R-:W-:Y:S02]  /*2120*/  LEA.HI.X.SX32 R13, R6, R2.reuse, 0x1, P0 ;  /* 0x00000002060d7211 */ /* 0x080fe400000f0eff */
[----:B------:R-:W-:Y:S01]  /*2130*/  LEA.HI.X.SX32 R11, R17, R2, 0x1, P1 ;  /* 0x00000002110b7211 */ /* 0x000fe200008f0eff */
[----:B----4-:R0:W-:Y:S04]  /*2140*/  STL [R1+0x38], R26 ;  /* 0x0000381a01007387 */ /* 0x0101e80000100800 */
[----:B------:R-:W-:Y:S04]  /*2150*/  STL [R1+0x34], R20 ;  /* 0x0000341401007387 */ /* 0x000fe80000100800 */
[----:B0-----:R0:W3:Y:S04]  /*2160*/  LDG.E.U16 R26, [R14.64] ;  /* 0x000000060e1a7981 */ /* 0x0010e8000c1e1500 */
[----:B--2---:R1:W-:Y:S04]  /*2170*/  STL [R1+0x30], R24 ;  /* 0x0000301801007387 */ /* 0x0043e80000100800 */
[----:B------:R2:W-:Y:S04]  /*2180*/  STL [R1+0x2c], R29 ;  /* 0x00002c1d01007387 */ /* 0x0005e80000100800 */
[----:B-1----:R-:W4:Y:S04]  /*2190*/  LDG.E.U16 R24, [R12.64] ;  /* 0x000000060c187981 */ /* 0x002f28000c1e1500 */
[----:B--2---:R1:W2:Y:S01]  /*21a0*/  LDG.E.U16 R29, [R10.64] ;  /* 0x000000060a1d7981 */ /* 0x0042a2000c1e1500 */
[----:B------:R-:W-:-:S05]  /*21b0*/  IMAD R22, R9, 0x4, R17 ;  /* 0x0000000409167824 */ /* 0x000fca00078e0211 */
[----:B------:R-:W-:-:S05]  /*21c0*/  LEA R8, R9, R22, 0x2 ;  /* 0x0000001609087211 */ /* 0x000fca00078e10ff */
[----:B------:R-:W-:Y:S01]  /*21d0*/  IMAD R5, R9, 0x4, R8 ;  /* 0x0000000409057824 */ /* 0x000fe200078e0208 */
[----:B0-----:R-:W-:-:S04]  /*21e0*/  LEA R14, P0, R8, R3, 0x1 ;  /* 0x00000003080e7211 */ /* 0x001fc800078008ff */
[----:B------:R-:W-:Y:S02]  /*21f0*/  LEA R0, R9, R5, 0x2 ;  /* 0x0000000509007211 */ /* 0x000fe400078e10ff */
[----:B------:R-:W-:Y:S02]  /*2200*/  LEA.HI.X.SX32 R15, R8, R2, 0x1, P0 ;  /* 0x00000002080f7211 */ /* 0x000fe400000f0eff */
[----:B-1----:R-:W-:-:S04]  /*2210*/  LEA R10, P0, R0, R3, 0x1 ;  /* 0x00000003000a7211 */ /* 0x002fc800078008ff */
[----:B------:R-:W-:Y:S01]  /*2220*/  LEA.HI.X.SX32 R11, R0, R2, 0x1, P0 ;  /* 0x00000002000b7211 */ /* 0x000fe200000f0eff */
[----:B---3--:R0:W-:Y:S04]  /*2230*/  STL [R1+0x28], R26 ;  /* 0x0000281a01007387 */ /* 0x0081e80000100800 */
[----:B0-----:R0:W3:Y:S04]  /*2240*/  LDG.E.U16 R26, [R14.64] ;  /* 0x000000060e1a7981 */ /* 0x0010e8000c1e1500 */
[----:B----4-:R-:W-:Y:S04]  /*2250*/  STL [R1+0x24], R24 ;  /* 0x0000241801007387 */ /* 0x010fe80000100800 */
[----:B--2---:R1:W-:Y:S04]  /*2260*/  STL [R1+0x20], R29 ;  /* 0x0000201d01007387 */ /* 0x0043e80000100800 */
[----:B-1----:R-:W2:Y:S01]  /*2270*/  LDG.E.U16 R29, [R10.64] ;  /* 0x000000060a1d7981 */ /* 0x002ea2000c1e1500 */
[----:B------:R-:W-:-:S05]  /*2280*/  IMAD R4, R9, 0x4, R0 ;  /* 0x0000000409047824 */ /* 0x000fca00078e0200 */
[----:B------:R-:W-:-:S05]  /*2290*/  LEA R16, R9, R4, 0x2 ;  /* 0x0000000409107211 */ /* 0x000fca00078e10ff */
[----:B------:R-:W-:Y:S01]  /*22a0*/  IMAD R6, R9, 0x4, R16 ;  /* 0x0000000409067824 */ /* 0x000fe200078e0210 */
[----:B------:R-:W-:-:S04]  /*22b0*/  LEA R12, P1, R16, R3, 0x1 ;  /* 0x00000003100c7211 */ /* 0x000fc800078208ff */
[----:B------:R-:W-:-:S04]  /*22c0*/  LEA R20, R9, R6, 0x2 ;  /* 0x0000000609147211 */ /* 0x000fc800078e10ff */
[----:B0-----:R-:W-:Y:S02]  /*22d0*/  LEA R14, P0, R20, R3, 0x1 ;  /* 0x00000003140e7211 */ /* 0x001fe400078008ff */
[-C--:B------:R-:W-:Y:S02]  /*22e0*/  LEA.HI.X.SX32 R13, R16, R2.reuse, 0x1, P1 ;  /* 0x00000002100d7211 */ /* 0x080fe400008f0eff */
[----:B------:R-:W-:Y:S01]  /*22f0*/  LEA.HI.X.SX32 R15, R20, R2, 0x1, P0 ;  /* 0x00000002140f7211 */ /* 0x000fe200000f0eff */
[C---:B------:R-:W-:Y:S02]  /*2300*/  IMAD R8, R9.reuse, 0x4, R20 ;  /* 0x0000000409087824 */ /* 0x040fe400078e0214 */
[----:B------:R0:W4:Y:S04]  /*2310*/  LDG.E.U16 R20, [R12.64] ;  /* 0x000000060c147981 */ /* 0x000128000c1e1500 */
[----:B---3--:R-:W-:Y:S04]  /*2320*/  STL [R1+0x1c], R26 ;  /* 0x00001c1a01007387 */ /* 0x008fe80000100800 */
[----:B--2---:R1:W-:Y:S04]  /*2330*/  STL [R1+0x18], R29 ;  /* 0x0000181d01007387 */ /* 0x0043e80000100800 */
[----:B-1----:R-:W2:Y:S01]  /*2340*/  LDG.E.U16 R29, [R14.64] ;  /* 0x000000060e1d7981 */ /* 0x002ea2000c1e1500 */
[----:B------:R-:W-:-:S05]  /*2350*/  LEA R17, R9, R8, 0x2 ;  /* 0x0000000809117211 */ /* 0x000fca00078e10ff */
[----:B------:R-:W-:Y:S01]  /*2360*/  IMAD R0, R9, 0x4, R17 ;  /* 0x0000000409007824 */ /* 0x000fe200078e0211 */
[----:B------:R-:W-:-:S04]  /*2370*/  LEA R16, P0, R17, R3, 0x1 ;  /* 0x0000000311107211 */ /* 0x000fc800078008ff */
[----:B------:R-:W-:-:S04]  /*2380*/  LEA R24, R9, R0, 0x2 ;  /* 0x0000000009187211 */ /* 0x000fc800078e10ff */
[C---:B0-----:R-:W-:Y:S02]  /*2390*/  LEA R12, P1, R24.reuse, R3, 0x1 ;  /* 0x00000003180c7211 */ /* 0x041fe400078208ff */
[-C--:B------:R-:W-:Y:S02]  /*23a0*/  LEA.HI.X.SX32 R17, R17, R2.reuse, 0x1, P0 ;  /* 0x0000000211117211 */ /* 0x080fe400000f0eff */
[----:B------:R-:W-:Y:S01]  /*23b0*/  LEA.HI.X.SX32 R13, R24, R2, 0x1, P1 ;  /* 0x00000002180d7211 */ /* 0x000fe200008f0eff */
[C---:B------:R-:W-:Y:S01]  /*23c0*/  IMAD R10, R9.reuse, 0x4, R24 ;  /* 0x00000004090a7824 */ /* 0x040fe200078e0218 */
[----:B----4-:R-:W-:Y:S04]  /*23d0*/  STL [R1+0x14], R20 ;  /* 0x0000141401007387 */ /* 0x010fe80000100800 */
[----:B------:R-:W3:Y:S04]  /*23e0*/  LDG.E.U16 R24, [R16.64] ;  /* 0x0000000610187981 */ /* 0x000ee8000c1e1500 */
[----:B--2---:R0:W-:Y:S04]  /*23f0*/  STL [R1+0x10], R29 ;  /* 0x0000101d01007387 */ /* 0x0041e80000100800 */
[----:B0-----:R0:W2:Y:S01]  /*2400*/  LDG.E.U16 R29, [R12.64] ;  /* 0x000000060c1d7981 */ /* 0x0010a2000c1e1500 */
[----:B------:R-:W-:-:S04]  /*2410*/  LEA R26, R9, R10, 0x2 ;  /* 0x0000000a091a7211 */ /* 0x000fc800078e10ff */
[----:B------:R-:W-:-:S04]  /*2420*/  LEA R14, P0, R26, R3, 0x1 ;  /* 0x000000031a0e7211 */ /* 0x000fc800078008ff */
[----:B------:R-:W-:Y:S02]  /*2430*/  LEA.HI.X.SX32 R15, R26, R2, 0x1, P0 ;  /* 0x000000021a0f7211 */ /* 0x000fe400000f0eff */
[----:B0-----:R-:W-:-:S04]  /*2440*/  LEA R12, P0, R19, R3, 0x1 ;  /* 0x00000003130c7211 */ /* 0x001fc800078008ff */
[----:B------:R-:W-:Y:S01]  /*2450*/  LEA.HI.X.SX32 R13, R19, R2, 0x1, P0 ;  /* 0x00000002130d7211 */ /* 0x000fe200000f0eff */
[----:B---3--:R-:W-:Y:S01]  /*2460*/  STL [R1+0xc], R24 ;  /* 0x00000c1801007387 */ /* 0x008fe20000100800 */
[----:B------:R-:W-:-:S03]  /*2470*/  IMAD R11, R9, 0x4, R26 ;  /* 0x00000004090b7824 */ /* 0x000fc600078e021a */
[----:B------:R0:W3:Y:S04]  /*2480*/  LDG.E.U16 R26, [R14.64] ;  /* 0x000000060e1a7981 */ /* 0x0000e8000c1e1500 */
[----:B--2---:R1:W-:Y:S04]  /*2490*/  STL [R1+0x8], R29 ;  /* 0x0000081d01007387 */ /* 0x0043e80000100800 */
[----:B-1----:R-:W2:Y:S01]  /*24a0*/  LDG.E.U16 R29, [R12.64] ;  /* 0x000000060c1d7981 */ /* 0x002ea2000c1e1500 */
[----:B------:R-:W-:-:S04]  /*24b0*/  LEA R20, R9, R11, 0x2 ;  /* 0x0000000b09147211 */ /* 0x000fc800078e10ff */
[----:B------:R-:W-:-:S04]  /*24c0*/  LEA R16, P1, R20, R3, 0x1 ;  /* 0x0000000314107211 */ /* 0x000fc800078208ff */
[----:B------:R-:W-:Y:S02]  /*24d0*/  LEA.HI.X.SX32 R17, R20, R2, 0x1, P1 ;  /* 0x0000000214117211 */ /* 0x000fe400008f0eff */
[----:B0-----:R-:W-:-:S03]  /*24e0*/  LEA R14, P1, R18, R3, 0x1 ;  /* 0x00000003120e7211 */ /* 0x001fc600078208ff */
[----:B------:R0:W4:Y:S01]  /*24f0*/  LDG.E.U16 R24, [R16.64] ;  /* 0x0000000610187981 */ /* 0x000122000c1e1500 */
[----:B------:R-:W-:-:S03]  /*2500*/  LEA.HI.X.SX32 R15, R18, R2, 0x1, P1 ;  /* 0x00000002120f7211 */ /* 0x000fc600008f0eff */
[----:B--2---:R1:W-:Y:S04]  /*2510*/  STL [R1+0x16bc], R29 ;  /* 0x0016bc1d01007387 */ /* 0x0043e80000100800 */
[----:B-1----:R-:W2:Y:S04]  /*2520*/  LDL.LU R29, [R1+0x110] ;  /* 0x00011000011d7983 */ /* 0x002ea80000300800 */
[----:B---3--:R1:W-:Y:S04]  /*2530*/  STL [R1+0x4], R26 ;  /* 0x0000041a01007387 */ /* 0x0083e80000100800 */
[----:B-1----:R1:W3:Y:S01]  /*2540*/  LDG.E.U16 R26, [R14.64] ;  /* 0x000000060e1a7981 */ /* 0x0022e2000c1e1500 */
[----:B0-----:R-:W-:-:S02]  /*2550*/  LEA R16, P0, R21, R3, 0x1 ;  /* 0x0000000315107211 */ /* 0x001fc400078008ff */
[-C--:B------:R-:W-:Y:S02]  /*2560*/  LEA R18, P1, R7, R3.reuse, 0x1 ;  /* 0x0000000307127211 */ /* 0x080fe400078208ff */
[-C--:B------:R-:W-:Y:S02]  /*2570*/  LEA.HI.X.SX32 R17, R21, R2.reuse, 0x1, P0 ;  /* 0x0000000215117211 */ /* 0x080fe400000f0eff */
[----:B------:R-:W-:Y:S02]  /*2580*/  LEA R12, P0, R27, R3, 0x1 ;  /* 0x000000031b0c7211 */ /* 0x000fe400078008ff */
[-C--:B------:R-:W-:Y:S02]  /*2590*/  LEA.HI.X.SX32 R19, R7, R2.reuse, 0x1, P1 ;  /* 0x0000000207137211 */ /* 0x080fe400008f0eff */
[----:B------:R-:W-:-:S03]  /*25a0*/  LEA.HI.X.SX32 R13, R27, R2, 0x1, P0 ;  /* 0x000000021b0d7211 */ /* 0x000fc600000f0eff */
[----:B------:R0:W2:Y:S04]  /*25b0*/  LDG.E.U16 R18, [R18.64] ;  /* 0x0000000612127981 */ /* 0x0000a8000c1e1500 */
[----:B------:R0:W2:Y:S01]  /*25c0*/  LDG.E.U16 R7, [R12.64] ;  /* 0x000000060c077981 */ /* 0x0000a2000c1e1500 */
[----:B-1----:R-:W-:Y:S01]  /*25d0*/  LEA R14, P0, R28, R3, 0x1 ;  /* 0x000000031c0e7211 */ /* 0x002fe200078008ff */
[----:B------:R-:W-:-:S03]  /*25e0*/  IMAD R20, R9, 0x4, R20 ;  /* 0x0000000409147824 */ /* 0x000fc600078e0214 */
[----:B------:R-:W-:-:S05]  /*25f0*/  LEA.HI.X.SX32 R15, R28, R2, 0x1, P0 ;  /* 0x000000021c0f7211 */ /* 0x000fca00000f0eff */
[----:B------:R1:W2:Y:S04]  /*2600*/  LDG.E.U16 R9, [R14.64] ;  /* 0x000000060e097981 */ /* 0x0002a8000c1e1500 */
[----:B---3--:R3:W-:Y:S04]  /*2610*/  STL [R1+0x16c0], R26 ;  /* 0x0016c01a01007387 */ /* 0x0087e80000100800 */
[----:B---3--:R-:W3:Y:S04]  /*2620*/  LDL.LU R26, [R1+0x114] ;  /* 0x00011400011a7983 */ /* 0x008ee80000300800 */
[----:B----4-:R4:W-:Y:S04]  /*2630*/  STL [R1], R24 ;  /* 0x0000001801007387 */ /* 0x0109e80000100800 */
[----:B----4-:R4:W2:Y:S01]  /*2640*/  LDG.E.U16 R24, [R16.64] ;  /* 0x0000000610187981 */ /* 0x0108a2000c1e1500 */
[----:B-1----:R-:W-:-:S02]  /*2650*/  LEA R14, P0, R23, R3, 0x1 ;  /* 0x00000003170e7211 */ /* 0x002fc400078008ff */
[----:B----4-:R-:W-:-:S04]  /*2660*/  LEA R16, P1, R25, R3, 0x1 ;  /* 0x0000000319107211 */ /* 0x010fc800078208ff */
[-C--:B------:R-:W-:Y:S02]  /*2670*/  LEA.HI.X.SX32 R17, R25, R2.reuse, 0x1, P1 ;  /* 0x0000000219117211 */ /* 0x080fe400008f0eff */
[C---:B0-----:R-:W-:Y:S02]  /*2680*/  LEA R12, P1, R20.reuse, R3, 0x1 ;  /* 0x00000003140c7211 */ /* 0x041fe400078208ff */
[-C--:B------:R-:W-:Y:S01]  /*2690*/  LEA.HI.X.SX32 R15, R23, R2.reuse, 0x1, P0 ;  /* 0x00000002170f7211 */ /* 0x080fe200000f0eff */
[----:B------:R0:W4:Y:S01]  /*26a0*/  LDG.E.U16 R19, [R16.64] ;  /* 0x0000000610137981 */ /* 0x000122000c1e1500 */
[----:B------:R-:W-:-:S05]  /*26b0*/  LEA.HI.X.SX32 R13, R20, R2, 0x1, P1 ;  /* 0x00000002140d7211 */ /* 0x000fca00008f0eff */
[----:B------:R1:W3:Y:S01]  /*26c0*/  LDG.E.U16 R23, [R12.64] ;  /* 0x000000060c177981 */ /* 0x0002e2000c1e1500 */
[----:B0-----:R-:W-:-:S04]  /*26d0*/  LEA R16, P1, R22, R3, 0x1 ;  /* 0x0000000316107211 */ /* 0x001fc800078208ff */
[-C--:B------:R-:W-:Y:S02]  /*26e0*/  LEA.HI.X.SX32 R17, R22, R2.reuse, 0x1, P1 ;  /* 0x0000000216117211 */ /* 0x080fe400008f0eff */
[CC--:B-1----:R-:W-:Y:S01]  /*26f0*/  LEA R12, P0, R5.reuse, R3.reuse, 0x1 ;  /* 0x00000003050c7211 */ /* 0x0c2fe200078008ff */
[----:B------:R0:W3:Y:S03]  /*2700*/  LDG.E.U16 R22, [R14.64] ;  /* 0x000000060e167981 */ /* 0x0000e6000c1e1500 */
[----:B------:R-:W-:Y:S01]  /*2710*/  LEA.HI.X.SX32 R13, R5, R2, 0x1, P0 ;  /* 0x00000002050d7211 */ /* 0x000fe200000f0eff */
[----:B------:R1:W3:Y:S01]  /*2720*/  LDG.E.U16 R16, [R16.64] ;  /* 0x0000000610107981 */ /* 0x0002e2000c1e1500 */
[-C--:B------:R-:W-:Y:S02]  /*2730*/  LEA R20, P0, R6, R3.reuse, 0x1 ;  /* 0x0000000306147211 */ /* 0x080fe400078008ff */
[----:B0-----:R-:W-:-:S02]  /*2740*/  LEA R14, P1, R4, R3, 0x1 ;  /* 0x00000003040e7211 */ /* 0x001fc400078208ff */
[-C--:B------:R-:W-:Y:S02]  /*2750*/  LEA.HI.X.SX32 R21, R6, R2.reuse, 0x1, P0 ;  /* 0x0000000206157211 */ /* 0x080fe400000f0eff */
[----:B------:R-:W-:Y:S01]  /*2760*/  LEA.HI.X.SX32 R15, R4, R2, 0x1, P1 ;  /* 0x00000002040f7211 */ /* 0x000fe200008f0eff */
[----:B------:R0:W3:Y:S01]  /*2770*/  LDG.E.U16 R6, [R12.64] ;  /* 0x000000060c067981 */ /* 0x0000e2000c1e1500 */
[----:B------:R-:W-:-:S03]  /*2780*/  LEA R4, P0, R8, R3, 0x1 ;  /* 0x0000000308047211 */ /* 0x000fc600078008ff */
[----:B-1----:R1:W3:Y:S01]  /*2790*/  LDG.E.U16 R17, [R14.64] ;  /* 0x000000060e117981 */ /* 0x0022e2000c1e1500 */
[----:B------:R-:W-:-:S03]  /*27a0*/  LEA.HI.X.SX32 R5, R8, R2, 0x1, P0 ;  /* 0x0000000208057211 */ /* 0x000fc600000f0eff */
[----:B------:R1:W3:Y:S01]  /*27b0*/  LDG.E.U16 R8, [R20.64] ;  /* 0x0000000614087981 */ /* 0x0002e2000c1e1500 */
[----:B0-----:R-:W-:-:S03]  /*27c0*/  LEA R12, P1, R0, R3, 0x1 ;  /* 0x00000003000c7211 */ /* 0x001fc600078208ff */
[----:B------:R0:W3:Y:S01]  /*27d0*/  LDG.E.U16 R4, [R4.64] ;  /* 0x0000000604047981 */ /* 0x0000e2000c1e1500 */
[-C--:B-1----:R-:W-:Y:S02]  /*27e0*/  LEA R14, P0, R10, R3.reuse, 0x1 ;  /* 0x000000030a0e7211 */ /* 0x082fe400078008ff */
[-C--:B------:R-:W-:Y:S02]  /*27f0*/  LEA.HI.X.SX32 R13, R0, R2.reuse, 0x1, P1 ;  /* 0x00000002000d7211 */ /* 0x080fe400008f0eff */
[C---:B------:R-:W-:Y:S02]  /*2800*/  LEA R20, P1, R11.reuse, R3, 0x1 ;  /* 0x000000030b147211 */ /* 0x040fe400078208ff */
[-C--:B------:R-:W-:Y:S01]  /*2810*/  LEA.HI.X.SX32 R15, R10, R2.reuse, 0x1, P0 ;  /* 0x000000020a0f7211 */ /* 0x080fe200000f0eff */
[----:B------:R1:W3:Y:S01]  /*2820*/  LDG.E.U16 R12, [R12.64] ;  /* 0x000000060c0c7981 */ /* 0x0002e2000c1e1500 */
[----:B------:R-:W-:-:S03]  /*2830*/  LEA.HI.X.SX32 R21, R11, R2, 0x1, P1 ;  /* 0x000000020b157211 */ /* 0x000fc600008f0eff */
[----:B------:R-:W3:Y:S04]  /*2840*/  LDG.E.U16 R14, [R14.64] ;  /* 0x000000060e0e7981 */ /* 0x000ee8000c1e1500 */
[----:B------:R-:W3:Y:S04]  /*2850*/  LDG.E.U16 R20, [R20.64] ;  /* 0x0000000614147981 */ /* 0x000ee8000c1e1500 */
[----:B--2---:R2:W-:Y:S04]  /*2860*/  STL [R1+0x16c4], R24 ;  /* 0x0016c41801007387 */ /* 0x0045e80000100800 */
[----:B--2---:R-:W2:Y:S04]  /*2870*/  LDL.LU R24, [R1+0x194] ;  /* 0x0001940001187983 */ /* 0x004ea80000300800 */
[----:B------:R0:W-:Y:S04]  /*2880*/  STL [R1+0x16c8], R18 ;  /* 0x0016c81201007387 */ /* 0x0001e80000100800 */
[----:B0-----:R-:W2:Y:S04]  /*2890*/  LDL.LU R18, [R1+0x120] ;  /* 0x0001200001127983 */ /* 0x001ea80000300800 */
[----:B------:R0:W-:Y:S04]  /*28a0*/  STL [R1+0x16cc], R7 ;  /* 0x0016cc0701007387 */ /* 0x0001e80000100800 */
[----:B0-----:R-:W2:Y:S04]  /*28b0*/  LDL.LU R7, [R1+0x124] ;  /* 0x0001240001077983 */ /* 0x001ea80000300800 */
[----:B------:R-:W2:Y:S04]  /*28c0*/  LDL.LU R25, [R1+0x190] ;  /* 0x0001900001197983 */ /* 0x000ea80000300800 */
[----:B------:R-:W0:Y:S04]  /*28d0*/  S2R R27, SR_TID.X ;  /* 0x00000000001b7919 */ /* 0x000e280000002100 */
[----:B------:R-:W-:Y:S04]  /*28e0*/  STL [R1+0x16d0], R9 ;  /* 0x0016d00901007387 */ /* 0x000fe80000100800 */
[----:B----4-:R-:W-:Y:S04]  /*28f0*/  STL [R1+0x16d4], R19 ;  /* 0x0016d41301007387 */ /* 0x010fe80000100800 */
[----:B---3--:R3:W-:Y:S04]  /*2900*/  STL [R1+0x16dc], R23 ;  /* 0x0016dc1701007387 */ /* 0x0087e80000100800 */
[----:B---3--:R-:W3:Y:S04]  /*2910*/  LDL.LU R23, [R1+0x130] ;  /* 0x0001300001177983 */ /* 0x008ee80000300800 */
[----:B------:R4:W-:Y:S01]  /*2920*/  STL [R1+0x16d8], R22 ;  /* 0x0016d81601007387 */ /* 0x0009e20000100800 */
[----:B0-----:R-:W-:-:S02]  /*2930*/  SHF.R.S32.HI R0, RZ, 0x6, R27 ;  /* 0x00000006ff007819 */ /* 0x001fc4000001141b */
[----:B------:R-:W-:Y:S01]  /*2940*/  LOP3.LUT R3, R27, 0x3f, RZ, 0xc0, !PT ;  /* 0x0000003f1b037812 */ /* 0x000fe200078ec0ff */
[----:B----4-:R-:W4:Y:S04]  /*2950*/  LDL.LU R22, [R1+0x134] ;  /* 0x0001340001167983 */ /* 0x010f280000300800 */
[----:B------:R0:W-:Y:S01]  /*2960*/  STL [R1+0x16e0], R16 ;  /* 0x0016e01001007387 */ /* 0x0001e20000100800 */
[----:B------:R-:W-:-:S03]  /*2970*/  SGXT R0, R0, 0x1 ;  /* 0x000000010000781a */ /* 0x000fc60000000200 */
[----:B0-----:R-:W3:Y:S04]  /*2980*/  LDL.LU R16, [R1+0x140] ;  /* 0x0001400001107983 */ /* 0x001ee80000300800 */
[----:B------:R0:W-:Y:S01]  /*2990*/  STL [R1+0x16e4], R6 ;  /* 0x0016e40601007387 */ /* 0x0001e20000100800 */
[----:B------:R-:W-:-:S03]  /*29a0*/  SHF.L.U32 R28, R3, 0x1, RZ ;  /* 0x00000001031c7819 */ /* 0x000fc600000006ff */
[----:B0-----:R-:W4:Y:S04]  /*29b0*/  LDL.LU R6, [R1+0x144] ;  /* 0x0001440001067983 */ /* 0x001f280000300800 */
[----:B------:R0:W-:Y:S01]  /*29c0*/  STL [R1+0x16e8], R17 ;  /* 0x0016e81101007387 */ /* 0x0001e20000100800 */
[----:B------:R-:W-:-:S03]  /*29d0*/  LOP3.LUT R28, R28, 0x90, R0, 0x78, !PT ;  /* 0x000000901c1c7812 */ /* 0x000fc600078e7800 */
[----:B0-----:R-:W4:Y:S04]  /*29e0*/  LDL.LU R17, [R1+0x150] ;  /* 0x0001500001117983 */ /* 0x001f280000300800 */
[----:B------:R0:W-:Y:S04]  /*29f0*/  STL [R1+0x16ec], R8 ;  /* 0x0016ec0801007387 */ /* 0x0001e80000100800 */
[----:B0-----:R-:W4:Y:S04]  /*2a00*/  LDL.LU R8, [R1+0x154] ;  /* 0x0001540001087983 */ /* 0x001f280000300800 */
[----:B------:R-:W4:Y:S04]  /*2a10*/  LDL.LU R10, [R1+0x160] ;  /* 0x00016000010a7983 */ /* 0x000f280000300800 */
[----:B------:R-:W4:Y:S04]  /*2a20*/  LDL.LU R5, [R1+0x164] ;  /* 0x0001640001057983 */ /* 0x000f280000300800 */
[----:B------:R0:W-:Y:S04]  /*2a30*/  STL [R1+0x16f0], R4 ;  /* 0x0016f00401007387 */ /* 0x0001e80000100800 */
[----:B0-----:R-:W4:Y:S04]  /*2a40*/  LDL.LU R4, [R1+0x170] ;  /* 0x0001700001047983 */ /* 0x001f280000300800 */
[----:B------:R-:W4:Y:S04]  /*2a50*/  LDL.LU R11, [R1+0x180] ;  /* 0x00018000010b7983 */ /* 0x000f280000300800 */
[----:B------:R-:W4:Y:S04]  /*2a60*/  LDL.LU R2, [R1+0x174] ;  /* 0x0001740001027983 */ /* 0x000f280000300800 */
[----:B-1----:R-:W4:Y:S04]  /*2a70*/  LDL.LU R13, [R1+0x184] ;  /* 0x00018400010d7983 */ /* 0x002f280000300800 */
[----:B------:R-:W-:Y:S04]  /*2a80*/  STL [R1+0x16f4], R12 ;  /* 0x0016f40c01007387 */ /* 0x000fe80000100800 */
[----:B------:R-:W-:Y:S04]  /*2a90*/  STL [R1+0x16f8], R14 ;  /* 0x0016f80e01007387 */ /* 0x000fe80000100800 */
[----:B------:R-:W-:Y:S04]  /*2aa0*/  STL [R1+0x16fc], R20 ;  /* 0x0016fc1401007387 */ /* 0x000fe80000100800 */
[----:B------:R-:W-:Y:S04]  /*2ab0*/  STL [R1+0x1700], R27 ;  /* 0x0017001b01007387 */ /* 0x000fe80000100800 */
[----:B------:R-:W-:Y:S04]  /*2ac0*/  STL [R1+0x1704], R3 ;  /* 0x0017040301007387 */ /* 0x000fe80000100800 */
[----:B------:R-:W-:Y:S04]  /*2ad0*/  STS.U16 [R28+0x12000], R26 ;  /* 0x0120001a1c007388 */ /* 0x000fe80000000400 */
[----:B------:R-:W-:Y:S04]  /*2ae0*/  STS.U16 [R28+0x12200], R29 ;  /* 0x0122001d1c007388 */ /* 0x000fe80000000400 */
[----:B--2---:R0:W-:Y:S04]  /*2af0*/  STS.U16 [R28+0x10000], R24 ;  /* 0x010000181c007388 */ /* 0x0041e80000000400 */
[----:B0-----:R-:W2:Y:S04]  /*2b00*/  LDL.LU R24, [R1+0x104] ;  /* 0x0001040001187983 */ /* 0x001ea80000300800 */
[----:B------:R-:W2:Y:S04]  /*2b10*/  LDL.LU R19, [R1+0x100] ;  /* 0x0001000001137983 */ /* 0x000ea80000300800 */
[----:B------:R-:W2:Y:S04]  /*2b20*/  LDL.LU R9, [R1+0xf4] ;  /* 0x0000f40001097983 */ /* 0x000ea80000300800 */
[----:B------:R-:W-:Y:S04]  /*2b30*/  STS.U16 [R28+0x11e00], R18 ;  /* 0x011e00121c007388 */ /* 0x000fe80000000400 */
[----:B------:R0:W-:Y:S04]  /*2b40*/  STS.U16 [R28+0x10200], R25 ;  /* 0x010200191c007388 */ /* 0x0001e80000000400 */
[----:B0-----:R-:W2:Y:S04]  /*2b50*/  LDL.LU R25, [R1+0xf0] ;  /* 0x0000f00001197983 */ /* 0x001ea80000300800 */
[----:B------:R-:W2:Y:S04]  /*2b60*/  LDL.LU R27, [R1+0xe4] ;  /* 0x0000e400011b7983 */ /* 0x000ea80000300800 */
[----:B------:R-:W2:Y:S04]  /*2b70*/  LDL.LU R20, [R1+0xe0] ;  /* 0x0000e00001147983 */ /* 0x000ea80000300800 */
[----:B------:R-:W2:Y:S04]  /*2b80*/  LDL.LU R21, [R1+0xdc] ;  /* 0x0000dc0001157983 */ /* 0x000ea80000300800 */
[----:B------:R-:W2:Y:S04]  /*2b90*/  LDL.LU R14, [R1+0xd0] ;  /* 0x0000d000010e7983 */ /* 0x000ea80000300800 */
[----:B------:R-:W2:Y:S04]  /*2ba0*/  LDL.LU R15, [R1+0xcc] ;  /* 0x0000cc00010f7983 */ /* 0x000ea80000300800 */
[----:B------:R-:W2:Y:S04]  /*2bb0*/  LDL.LU R12, [R1+0xc8] ;  /* 0x0000c800010c7983 */ /* 0x000ea80000300800 */
[----:B------:R0:W-:Y:S04]  /*2bc0*/  STS.U16 [R28+0x11c00], R7 ;  /* 0x011c00071c007388 */ /* 0x0001e80000000400 */
[----:B------:R-:W2:Y:S04]  /*2bd0*/  LDL.LU R26, [R1+0xc4] ;  /* 0x0000c400011a7983 */ /* 0x000ea80000300800 */
[----:B0-----:R-:W2:Y:S04]  /*2be0*/  LDL.LU R7, [R1+0xb8] ;  /* 0x0000b80001077983 */ /* 0x001ea80000300800 */
[----:B------:R-:W2:Y:S04]  /*2bf0*/  LDL.LU R18, [R1+0xb4] ;  /* 0x0000b40001127983 */ /* 0x000ea80000300800 */
[----:B------:R-:W2:Y:S04]  /*2c00*/  LDL.LU R29, [R1+0xb0] ;  /* 0x0000b000011d7983 */ /* 0x000ea80000300800 */
[----:B---3--:R-:W-:Y:S04]  /*2c10*/  STS.U16 [R28+0x11600], R16 ;  /* 0x011600101c007388 */ /* 0x008fe80000000400 */
[----:B----4-:R-:W-:Y:S04]  /*2c20*/  STS.U16 [R28+0x11800], R22 ;  /* 0x011800161c007388 */ /* 0x010fe80000000400 */
[----:B------:R-:W-:Y:S04]  /*2c30*/  STS.U16 [R28+0x11400], R6 ;  /* 0x011400061c007388 */ /* 0x000fe80000000400 */
        /* <DEDUP_REMOVED lines=9> */
[----:B--2---:R0:W-:Y:S04]  /*2cd0*/  STS.U16 [R28+0x12400], R24 ;  /* 0x012400181c007388 */ /* 0x0041e80000000400 */
[----:B0-----:R-:W2:Y:S04]  /*2ce0*/  LDL.LU R24, [R1+0xa4] ;  /* 0x0000a40001187983 */ /* 0x001ea80000300800 */
[----:B------:R-:W3:Y:S04]  /*2cf0*/  LDL.LU R13, [R1+0xa0] ;  /* 0x0000a000010d7983 */ /* 0x000ee80000300800 */
[----:B------:R-:W4:Y:S04]  /*2d00*/  LDL.LU R11, [R1+0x9c] ;  /* 0x00009c00010b7983 */ /* 0x000f280000300800 */
        /* <DEDUP_REMOVED lines=9> */
[----:B------:R0:W-:Y:S04]  /*2da0*/  STS.U16 [R28+0x12600], R19 ;  /* 0x012600131c007388 */ /* 0x0001e80000000400 */
[----:B------:R-:W4:Y:S04]  /*2db0*/  LDL.LU R23, [R1+0x58] ;  /* 0x0000580001177983 */ /* 0x000f280000300800 */
[----:B------:R1:W-:Y:S04]  /*2dc0*/  STS.U16 [R28+0x12800], R9 ;  /* 0x012800091c007388 */ /* 0x0003e80000000400 */
[----:B0-----:R-:W4:Y:S04]  /*2dd0*/  LDL.LU R19, [R1+0x50] ;  /* 0x0000500001137983 */ /* 0x001f280000300800 */
[----:B------:R0:W-:Y:S04]  /*2de0*/  STS.U16 [R28+0x12a00], R25 ;  /* 0x012a00191c007388 */ /* 0x0001e80000000400 */
[----:B-1----:R-:W4:Y:S04]  /*2df0*/  LDL.LU R9, [R1+0x48] ;  /* 0x0000480001097983 */ /* 0x002f280000300800 */
[----:B------:R1:W-:Y:S04]  /*2e00*/  STS.U16 [R28+0x13800], R26 ;  /* 0x0138001a1c007388 */ /* 0x0003e80000000400 */
[----:B0-----:R-:W4:Y:S04]  /*2e10*/  LDL.LU R25, [R1+0x40] ;  /* 0x0000400001197983 */ /* 0x001f280000300800 */
[----:B------:R0:W-:Y:S04]  /*2e20*/  STS.U16 [R28+0x13e00], R29 ;  /* 0x013e001d1c007388 */ /* 0x0001e80000000400 */
[----:B-1----:R-:W4:Y:S04]  /*2e30*/  LDL.LU R26, [R1+0x3c] ;  /* 0x00003c00011a7983 */ /* 0x002f280000300800 */
[----:B0-----:R-:W4:Y:S04]  /*2e40*/  LDL.LU R29, [R1+0x38] ;  /* 0x00003800011d7983 */ /* 0x001f280000300800 */
[----:B------:R0:W-:Y:S04]  /*2e50*/  STS.U16 [R28+0x13a00], R7 ;  /* 0x013a00071c007388 */ /* 0x0001e80000000400 */
[----:B------:R1:W-:Y:S04]  /*2e60*/  STS.U16 [R28+0x13c00], R18 ;  /* 0x013c00121c007388 */ /* 0x0003e80000000400 */
[----:B------:R-:W-:Y:S04]  /*2e70*/  STS.U16 [R28+0x12c00], R27 ;  /* 0x012c001b1c007388 */ /* 0x000fe80000000400 */
[----:B0-----:R-:W4:Y:S04]  /*2e80*/  LDL.LU R7, [R1+0x34] ;  /* 0x0000340001077983 */ /* 0x001f280000300800 */
[----:B-1----:R-:W4:Y:S04]  /*2e90*/  LDL.LU R18, [R1+0x30] ;  /* 0x0000300001127983 */ /* 0x002f280000300800 */
[----:B------:R-:W-:Y:S04]  /*2ea0*/  STS.U16 [R28+0x12e00], R20 ;  /* 0x012e00141c007388 */ /* 0x000fe80000000400 */
[----:B------:R-:W-:Y:S04]  /*2eb0*/  STS.U16 [R28+0x13000], R21 ;  /* 0x013000151c007388 */ /* 0x000fe80000000400 */
[----:B------:R-:W-:Y:S04]  /*2ec0*/  STS.U16 [R28+0x13200], R14 ;  /* 0x0132000e1c007388 */ /* 0x000fe80000000400 */
[----:B------:R-:W-:Y:S04]  /*2ed0*/  STS.U16 [R28+0x13400], R15 ;  /* 0x0134000f1c007388 */ /* 0x000fe80000000400 */
[----:B------:R-:W-:Y:S04]  /*2ee0*/  STS.U16 [R28+0x13600], R12 ;  /* 0x0136000c1c007388 */ /* 0x000fe80000000400 */
[----:B--2---:R0:W-:Y:S04]  /*2ef0*/  STS.U16 [R28+0x14000], R24 ;  /* 0x014000181c007388 */ /* 0x0041e80000000400 */
[----:B---3--:R1:W-:Y:S04]  /*2f00*/  STS.U16 [R28+0x14200], R13 ;  /* 0x0142000d1c007388 */ /* 0x0083e80000000400 */
[----:B0-----:R-:W2:Y:S04]  /*2f10*/  LDL.LU R24, [R1+0x2c] ;  /* 0x00002c0001187983 */ /* 0x001ea80000300800 */
[----:B------:R-:W3:Y:S04]  /*2f20*/  LDL.LU R27, [R1+0x28] ;  /* 0x00002800011b7983 */ /* 0x000ee80000300800 */
[----:B------:R-:W3:Y:S04]  /*2f30*/  LDL.LU R20, [R1+0x24] ;  /* 0x0000240001147983 */ /* 0x000ee80000300800 */
[----:B------:R-:W3:Y:S04]  /*2f40*/  LDL.LU R21, [R1+0x20] ;  /* 0x0000200001157983 */ /* 0x000ee80000300800 */
[----:B------:R-:W3:Y:S04]  /*2f50*/  LDL.LU R14, [R1+0x1c] ;  /* 0x00001c00010e7983 */ /* 0x000ee80000300800 */
[----:B------:R-:W3:Y:S04]  /*2f60*/  LDL.LU R15, [R1+0x18] ;  /* 0x00001800010f7983 */ /* 0x000ee80000300800 */
[----:B------:R-:W3:Y:S04]  /*2f70*/  LDL.LU R12, [R1+0x14] ;  /* 0x00001400010c7983 */ /* 0x000ee80000300800 */
[----:B----4-:R0:W-:Y:S04]  /*2f80*/  STS.U16 [R28+0x14400], R11 ;  /* 0x0144000b1c007388 */ /* 0x0101e80000000400 */
[----:B-1----:R-:W4:Y:S04]  /*2f90*/  LDL.LU R13, [R1+0x10] ;  /* 0x00001000010d7983 */ /* 0x002f280000300800 */
[----:B------:R1:W-:Y:S04]  /*2fa0*/  STS.U16 [R28+0x14600], R2 ;  /* 0x014600021c007388 */ /* 0x0003e80000000400 */
[----:B0-----:R-:W4:Y:S04]  /*2fb0*/  LDL.LU R11, [R1+0xc] ;  /* 0x00000c00010b7983 */ /* 0x001f280000300800 */
[----:B-1----:R-:W4:Y:S04]  /*2fc0*/  LDL.LU R2, [R1+0x8] ;  /* 0x0000080001027983 */ /* 0x002f280000300800 */
[----:B------:R0:W-:Y:S04]  /*2fd0*/  STS.U16 [R28+0x16000], R26 ;  /* 0x0160001a1c007388 */ /* 0x0001e80000000400 */
[----:B------:R1:W-:Y:S04]  /*2fe0*/  STS.U16 [R28+0x16200], R29 ;  /* 0x0162001d1c007388 */ /* 0x0003e80000000400 */
[----:B0-----:R-:W4:Y:S04]  /*2ff0*/  LDL.LU R26, [R1+0x4] ;  /* 0x00000400011a7983 */ /* 0x001f280000300800 */
[----:B-1----:R-:W4:Y:S04]  /*3000*/  LDL.LU R29, [R1] ;  /* 0x00000000011d7983 */ /* 0x002f280000300800 */
[----:B------:R0:W-:Y:S04]  /*3010*/  STS.U16 [R28+0x14800], R4 ;  /* 0x014800041c007388 */ /* 0x0001e80000000400 */
[----:B------:R1:W-:Y:S04]  /*3020*/  STS.U16 [R28+0x14a00], R5 ;  /* 0x014a00051c007388 */ /* 0x0003e80000000400 */
[----:B------:R1:W-:Y:S04]  /*3030*/  STS.U16 [R28+0x14c00], R10 ;  /* 0x014c000a1c007388 */ /* 0x0003e80000000400 */
[----:B0-----:R-:W4:Y:S04]  /*3040*/  LDL.LU R4, [R1+0x1b8] ;  /* 0x0001b80001047983 */ /* 0x001f280000300800 */
[----:B-1----:R-:W4:Y:S04]  /*3050*/  LDL.LU R5, [R1+0x1b4] ;  /* 0x0001b40001057983 */ /* 0x002f280000300800 */
        /* <DEDUP_REMOVED lines=21> */
[----:B-1----:R-:W4:Y:S01]  /*31b0*/  LDL.LU R7, [R1+0x178] ;  /* 0x0001780001077983 */ /* 0x002f220000300800 */
[----:B------:R-:W-:-:S03]  /*31c0*/  LOP3.LUT R0, R28, 0x20, RZ, 0x3c, !PT ;  /* 0x000000201c007812 */ /* 0x000fc600078e3cff */
[----:B0-----:R-:W4:Y:S04]  /*31d0*/  LDL.LU R18, [R1+0x16c] ;  /* 0x00016c0001127983 */ /* 0x001f280000300800 */
[----:B--2---:R0:W-:Y:S04]  /*31e0*/  STS.U16 [R28+0x16800], R24 ;  /* 0x016800181c007388 */ /* 0x0041e80000000400 */
[----:B---3--:R-:W-:Y:S04]  /*31f0*/  STS.U16 [R28+0x16a00], R27 ;  /* 0x016a001b1c007388 */ /* 0x008fe80000000400 */
[----:B0-----:R-:W2:Y:S04]  /*3200*/  LDL.LU R24, [R1+0x168] ;  /* 0x0001680001187983 */ /* 0x001ea80000300800 */
[----:B------:R-:W-:Y:S04]  /*3210*/  STS.U16 [R28+0x16c00], R20 ;  /* 0x016c00141c007388 */ /* 0x000fe80000000400 */
[----:B------:R-:W-:Y:S04]  /*3220*/  STS.U16 [R28+0x16e00], R21 ;  /* 0x016e00151c007388 */ /* 0x000fe80000000400 */
[----:B------:R-:W-:Y:S04]  /*3230*/  STS.U16 [R28+0x17000], R14 ;  /* 0x0170000e1c007388 */ /* 0x000fe80000000400 */
[----:B------:R-:W-:Y:S04]  /*3240*/  STS.U16 [R28+0x17200], R15 ;  /* 0x0172000f1c007388 */ /* 0x000fe80000000400 */
[----:B------:R-:W-:Y:S04]  /*3250*/  STS.U16 [R28+0x17400], R12 ;  /* 0x0174000c1c007388 */ /* 0x000fe80000000400 */
[----:B----4-:R-:W-:Y:S04]  /*3260*/  STS.U16 [R28+0x17600], R13 ;  /* 0x0176000d1c007388 */ /* 0x010fe80000000400 */
[----:B------:R-:W-:Y:S04]  /*3270*/  STS.U16 [R28+0x17800], R11 ;  /* 0x0178000b1c007388 */ /* 0x000fe80000000400 */
[----:B------:R-:W-:Y:S04]  /*3280*/  STS.U16 [R28+0x17a00], R2 ;  /* 0x017a00021c007388 */ /* 0x000fe80000000400 */
[----:B------:R0:W-:Y:S04]  /*3290*/  STS.U16 [R28+0x17c00], R26 ;  /* 0x017c001a1c007388 */ /* 0x0001e80000000400 */
[----:B------:R1:W-:Y:S04]  /*32a0*/  STS.U16 [R28+0x17e00], R29 ;  /* 0x017e001d1c007388 */ /* 0x0003e80000000400 */
[----:B0-----:R-:W3:Y:S04]  /*32b0*/  LDL.LU R26, [R1+0x15c] ;  /* 0x00015c00011a7983 */ /* 0x001ee80000300800 */
[----:B-1----:R-:W4:Y:S04]  /*32c0*/  LDL.LU R29, [R1+0x158] ;  /* 0x00015800011d7983 */ /* 0x002f280000300800 */
[----:B------:R0:W-:Y:S04]  /*32d0*/  STL [R1+0x1708], R28 ;  /* 0x0017081c01007387 */ /* 0x0001e80000100800 */
[----:B0-----:R-:W2:Y:S04]  /*32e0*/  LDL.LU R28, [R1+0x148] ;  /* 0x00014800011c7983 */ /* 0x001ea80000300800 */
[----:B------:R-:W-:Y:S04]  /*32f0*/  STS.U16 [R0+0x10100], R4 ;  /* 0x0101000400007388 */ /* 0x000fe80000000400 */
[----:B------:R-:W-:Y:S04]  /*3300*/  STS.U16 [R0+0x10300], R5 ;  /* 0x0103000500007388 */ /* 0x000fe80000000400 */
[----:B------:R-:W-:Y:S04]  /*3310*/  STS.U16 [R0+0x10500], R10 ;  /* 0x0105000a00007388 */ /* 0x000fe80000000400 */
[----:B------:R-:W-:Y:S04]  /*3320*/  STS.U16 [R0+0x10700], R8 ;  /* 0x0107000800007388 */ /* 0x000fe80000000400 */
[----:B------:R-:W-:Y:S04]  /*3330*/  STS.U16 [R0+0x10900], R17 ;  /* 0x0109001100007388 */ /* 0x000fe80000000400 */
[----:B--2---:R0:W-:Y:S04]  /*3340*/  STL [R1+0x170c], R28 ;  /* 0x00170c1c01007387 */ /* 0x0041e80000100800 */
        /* <DEDUP_REMOVED lines=9> */
[----:B------:R1:W-:Y:S04]  /*33e0*/  STS.U16 [R0+0x10d00], R16 ;  /* 0x010d001000007388 */ /* 0x0003e80000000400 */
[----:B------:R-:W2:Y:S04]  /*33f0*/  LDL.LU R17, [R1+0x108] ;  /* 0x0001080001117983 */ /* 0x000ea80000300800 */
[----:B------:R-:W-:Y:S04]  /*3400*/  STS.U16 [R0+0x10f00], R22 ;  /* 0x010f001600007388 */ /* 0x000fe80000000400 */
[----:B0-----:R-:W2:Y:S04]  /*3410*/  LDL.LU R6, [R1+0xfc] ;  /* 0x0000fc0001067983 */ /* 0x001ea80000300800 */
[----:B------:R0:W-:Y:S04]  /*3420*/  STS.U16 [R0+0x11100], R23 ;  /* 0x0111001700007388 */ /* 0x0001e80000000400 */
[----:B-1----:R-:W2:Y:S04]  /*3430*/  LDL.LU R16, [R1+0xf8] ;  /* 0x0000f80001107983 */ /* 0x002ea80000300800 */
[----:B------:R1:W-:Y:S04]  /*3440*/  STS.U16 [R0+0x11300], R19 ;  /* 0x0113001300007388 */ /* 0x0003e80000000400 */
[----:B0-----:R-:W2:Y:S04]  /*3450*/  LDL.LU R23, [R1+0xec] ;  /* 0x0000ec0001177983 */ /* 0x001ea80000300800 */
[----:B------:R0:W-:Y:S04]  /*3460*/  STS.U16 [R0+0x11500], R9 ;  /* 0x0115000900007388 */ /* 0x0001e80000000400 */
[----:B------:R-:W2:Y:S04]  /*3470*/  LDL.LU R22, [R1+0xe8] ;  /* 0x0000e80001167983 */ /* 0x000ea80000300800 */
[----:B------:R-:W-:Y:S04]  /*3480*/  STS.U16 [R0+0x11700], R25 ;  /* 0x0117001900007388 */ /* 0x000fe80000000400 */
[----:B-1----:R-:W2:Y:S04]  /*3490*/  LDL.LU R19, [R1+0xd8] ;  /* 0x0000d80001137983 */ /* 0x002ea80000300800 */
[----:B------:R1:W-:Y:S04]  /*34a0*/  STS.U16 [R0+0x11900], R7 ;  /* 0x0119000700007388 */ /* 0x0003e80000000400 */
[----:B0-----:R-:W2:Y:S04]  /*34b0*/  LDL.LU R9, [R1+0xd4] ;  /* 0x0000d40001097983 */ /* 0x001ea80000300800 */
[----:B------:R0:W-:Y:S04]  /*34c0*/  STS.U16 [R0+0x11b00], R18 ;  /* 0x011b001200007388 */ /* 0x0001e80000000400 */
[----:B-1----:R-:W2:Y:S04]  /*34d0*/  LDL.LU R7, [R1+0xc0] ;  /* 0x0000c00001077983 */ /* 0x002ea80000300800 */
[----:B------:R1:W-:Y:S04]  /*34e0*/  STS.U16 [R0+0x11d00], R24 ;  /* 0x011d001800007388 */ /* 0x0003e80000000400 */
[----:B0-----:R-:W2:Y:S04]  /*34f0*/  LDL.LU R18, [R1+0xbc] ;  /* 0x0000bc0001127983 */ /* 0x001ea80000300800 */
[----:B---3--:R0:W-:Y:S04]  /*3500*/  STS.U16 [R0+0x11f00], R26 ;  /* 0x011f001a00007388 */ /* 0x0081e80000000400 */
[----:B-1----:R-:W3:Y:S04]  /*3510*/  LDL.LU R24, [R1+0xac] ;  /* 0x0000ac0001187983 */ /* 0x002ee80000300800 */
[----:B----4-:R1:W-:Y:S04]  /*3520*/  STS.U16 [R0+0x12100], R29 ;  /* 0x0121001d00007388 */ /* 0x0103e80000000400 */
[----:B0-----:R-:W4:Y:S04]  /*3530*/  LDL.LU R26, [R1+0xa8] ;  /* 0x0000a800011a7983 */ /* 0x001f280000300800 */
[----:B-1----:R-:W3:Y:S04]  /*3540*/  LDL.LU R29, [R1+0x98] ;  /* 0x00009800011d7983 */ /* 0x002ee80000300800 */
[----:B------:R-:W3:Y:S04]  /*3550*/  LDL.LU R21, [R1+0x80] ;  /* 0x0000800001157983 */ /* 0x000ee80000300800 */
[----:B------:R-:W3:Y:S04]  /*3560*/  LDL.LU R15, [R1+0x7c] ;  /* 0x00007c00010f7983 */ /* 0x000ee80000300800 */
[----:B------:R-:W3:Y:S04]  /*3570*/  LDL.LU R13, [R1+0x6c] ;  /* 0x00006c00010d7983 */ /* 0x000ee80000300800 */
[----:B------:R-:W3:Y:S04]  /*3580*/  LDL.LU R11, [R1+0x68] ;  /* 0x00006800010b7983 */ /* 0x000ee80000300800 */
[----:B------:R-:W3:Y:S04]  /*3590*/  LDL.LU R2, [R1+0x5c] ;  /* 0x00005c0001027983 */ /* 0x000ee80000300800 */
[----:B------:R-:W3:Y:S04]  /*35a0*/  LDL.LU R5, [R1+0x54] ;  /* 0x0000540001057983 */ /* 0x000ee80000300800 */
[----:B------:R-:W3:Y:S04]  /*35b0*/  LDL.LU R10, [R1+0x4c] ;  /* 0x00004c00010a7983 */ /* 0x000ee80000300800 */
[----:B------:R-:W3:Y:S04]  /*35c0*/  LDL.LU R25, [R1+0x44] ;  /* 0x0000440001197983 */ /* 0x000ee80000300800 */
[----:B--2---:R0:W-:Y:S04]  /*35d0*/  STS.U16 [R0+0x12300], R28 ;  /* 0x0123001c00007388 */ /* 0x0041e80000000400 */
[----:B0-----:R-:W2:Y:S04]  /*35e0*/  LDL.LU R28, [R1+0x170c] ;  /* 0x00170c00011c7983 */ /* 0x001ea80000300800 */
[----:B--2---:R0:W-:Y:S04]  /*35f0*/  STS.U16 [R0+0x12500], R28 ;  /* 0x0125001c00007388 */ /* 0x0041e80000000400 */
[----:B------:R1:W-:Y:S04]  /*3600*/  STS.U16 [R0+0x12700], R3 ;  /* 0x0127000300007388 */ /* 0x0003e80000000400 */
[----:B------:R2:W-:Y:S04]  /*3610*/  STS.U16 [R0+0x12900], R27 ;  /* 0x0129001b00007388 */ /* 0x0005e80000000400 */
[----:B0-----:R0:W5:Y:S04]  /*3620*/  LDL.LU R28, [R1+0x1708] ;  /* 0x00170800011c7983 */ /* 0x0011680000300800 */
[----:B-1----:R-:W3:Y:S04]  /*3630*/  LDL.LU R3, [R1+0x1704] ;  /* 0x0017040001037983 */ /* 0x002ee80000300800 */
[----:B--2---:R-:W2:Y:S04]  /*3640*/  LDL.LU R27, [R1+0x1700] ;  /* 0x00170000011b7983 */ /* 0x004ea80000300800 */
[----:B------:R1:W-:Y:S04]  /*3650*/  STS.U16 [R0+0x12b00], R20 ;  /* 0x012b001400007388 */ /* 0x0003e80000000400 */
[----:B------:R0:W-:Y:S04]  /*3660*/  STS.U16 [R0+0x12d00], R14 ;  /* 0x012d000e00007388 */ /* 0x0001e80000000400 */
[----:B------:R4:W-:Y:S04]  /*3670*/  STS.U16 [R0+0x12f00], R12 ;  /* 0x012f000c00007388 */ /* 0x0009e80000000400 */
[----:B-1----:R-:W2:Y:S04]  /*3680*/  LDL.LU R20, [R1+0x16fc] ;  /* 0x0016fc0001147983 */ /* 0x002ea80000300800 */
[----:B0-----:R-:W2:Y:S04]  /*3690*/  LDL.LU R14, [R1+0x16f8] ;  /* 0x0016f800010e7983 */ /* 0x001ea80000300800 */
[----:B----4-:R-:W4:Y:S04]  /*36a0*/  LDL.LU R12, [R1+0x16f4] ;  /* 0x0016f400010c7983 */ /* 0x010f280000300800 */
[----:B------:R0:W-:Y:S04]  /*36b0*/  STS.U16 [R0+0x13100], R4 ;  /* 0x0131000400007388 */ /* 0x0001e80000000400 */
[----:B------:R1:W-:Y:S04]  /*36c0*/  STS.U16 [R0+0x13300], R8 ;  /* 0x0133000800007388 */ /* 0x0003e80000000400 */
[----:B------:R1:W-:Y:S04]  /*36d0*/  STS.U16 [R0+0x13500], R17 ;  /* 0x0135001100007388 */ /* 0x0003e80000000400 */
[----:B0-----:R-:W2:Y:S04]  /*36e0*/  LDL.LU R4, [R1+0x16f0] ;  /* 0x0016f00001047983 */ /* 0x001ea80000300800 */
[----:B-1----:R-:W2:Y:S04]  /*36f0*/  LDL.LU R8, [R1+0x16ec] ;  /* 0x0016ec0001087983 */ /* 0x002ea80000300800 */
[----:B------:R-:W2:Y:S04]  /*3700*/  LDL.LU R17, [R1+0x16e8] ;  /* 0x0016e80001117983 */ /* 0x000ea80000300800 */
[----:B------:R0:W-:Y:S04]  /*3710*/  STS.U16 [R0+0x13700], R6 ;  /* 0x0137000600007388 */ /* 0x0001e80000000400 */
[----:B------:R1:W-:Y:S04]  /*3720*/  STS.U16 [R0+0x13900], R16 ;  /* 0x0139001000007388 */ /* 0x0003e80000000400 */
[----:B------:R1:W-:Y:S04]  /*3730*/  STS.U16 [R0+0x13b00], R23 ;  /* 0x013b001700007388 */ /* 0x0003e80000000400 */
[----:B0-----:R-:W2:Y:S04]  /*3740*/  LDL.LU R6, [R1+0x16e4] ;  /* 0x0016e40001067983 */ /* 0x001ea80000300800 */
[----:B-1----:R-:W2:Y:S04]  /*3750*/  LDL.LU R16, [R1+0x16e0] ;  /* 0x0016e00001107983 */ /* 0x002ea80000300800 */
[----:B------:R-:W2:Y:S04]  /*3760*/  LDL.LU R23, [R1+0x16dc] ;  /* 0x0016dc0001177983 */ /* 0x000ea80000300800 */
[----:B--2---:R0:W-:Y:S04]  /*3770*/  STS.U16 [R0+0x17f00], R23 ;  /* 0x017f001700007388 */ /* 0x0041e80000000400 */
[----:B------:R1:W-:Y:S04]  /*3780*/  STS.U16 [R0+0x13d00], R22 ;  /* 0x013d001600007388 */ /* 0x0003e80000000400 */
[----:B------:R2:W-:Y:S04]  /*3790*/  STS.U16 [R0+0x13f00], R19 ;  /* 0x013f001300007388 */ /* 0x0005e80000000400 */
[----:B0-----:R-:W4:Y:S04]  /*37a0*/  LDL.LU R23, [R1+0x94] ;  /* 0x0000940001177983 */ /* 0x001f280000300800 */
[----:B-1----:R-:W4:Y:S04]  /*37b0*/  LDL.LU R22, [R1+0x16d8] ;  /* 0x0016d80001167983 */ /* 0x002f280000300800 */
[----:B--2---:R-:W2:Y:S04]  /*37c0*/  LDL.LU R19, [R1+0x16d4] ;  /* 0x0016d40001137983 */ /* 0x004ea80000300800 */
[----:B------:R0:W-:Y:S04]  /*37d0*/  STS.U16 [R0+0x14100], R9 ;  /* 0x0141000900007388 */ /* 0x0001e80000000400 */
[----:B------:R1:W-:Y:S04]  /*37e0*/  STS.U16 [R0+0x14300], R7 ;  /* 0x0143000700007388 */ /* 0x0003e80000000400 */
[----:B------:R3:W-:Y:S04]  /*37f0*/  STS.U16 [R0+0x14500], R18 ;  /* 0x0145001200007388 */ /* 0x0007e80000000400 */
[----:B0-----:R-:W2:Y:S04]  /*3800*/  LDL.LU R9, [R1+0x16d0] ;  /* 0x0016d00001097983 */ /* 0x001ea80000300800 */
[----:B-1----:R-:W2:Y:S04]  /*3810*/  LDL.LU R7, [R1+0x16cc] ;  /* 0x0016cc0001077983 */ /* 0x002ea80000300800 */
[----:B---3--:R-:W3:Y:S04]  /*3820*/  LDL.LU R18, [R1+0x16c8] ;  /* 0x0016c80001127983 */ /* 0x008ee80000300800 */
[----:B------:R0:W-:Y:S04]  /*3830*/  STS.U16 [R0+0x14700], R24 ;  /* 0x0147001800007388 */ /* 0x0001e80000000400 */
[----:B------:R1:W-:Y:S04]  /*3840*/  STS.U16 [R0+0x14900], R26 ;  /* 0x0149001a00007388 */ /* 0x0003e80000000400 */
[----:B------:R1:W-:Y:S04]  /*3850*/  STS.U16 [R0+0x14b00], R29 ;  /* 0x014b001d00007388 */ /* 0x0003e80000000400 */
[----:B0-----:R-:W2:Y:S04]  /*3860*/  LDL.LU R24, [R1+0x16c4] ;  /* 0x0016c40001187983 */ /* 0x001ea80000300800 */
[----:B-1----:R-:W2:Y:S04]  /*3870*/  LDL.LU R26, [R1+0x16c0] ;  /* 0x0016c000011a7983 */ /* 0x002ea80000300800 */
[----:B------:R-:W2:Y:S04]  /*3880*/  LDL.LU R29, [R1+0x16bc] ;  /* 0x0016bc00011d7983 */ /* 0x000ea80000300800 */
[----:B----4-:R-:W-:Y:S04]  /*3890*/  STS.U16 [R0+0x14d00], R23 ;  /* 0x014d001700007388 */ /* 0x010fe80000000400 */
[----:B------:R-:W-:Y:S04]  /*38a0*/  STS.U16 [R0+0x14f00], R21 ;  /* 0x014f001500007388 */ /* 0x000fe80000000400 */
[----:B------:R-:W-:Y:S04]  /*38b0*/  STS.U16 [R0+0x15100], R15 ;  /* 0x0151000f00007388 */ /* 0x000fe80000000400 */
[----:B------:R-:W-:Y:S04]  /*38c0*/  STS.U16 [R0+0x15300], R13 ;  /* 0x0153000d00007388 */ /* 0x000fe80000000400 */
[----:B------:R-:W-:Y:S04]  /*38d0*/  STS.U16 [R0+0x15500], R11 ;  /* 0x0155000b00007388 */ /* 0x000fe80000000400 */
[----:B------:R0:W-:Y:S04]  /*38e0*/  STS.U16 [R0+0x15700], R2 ;  /* 0x0157000200007388 */ /* 0x0001e80000000400 */
[----:B------:R-:W-:Y:S04]  /*38f0*/  STS.U16 [R0+0x15900], R5 ;  /* 0x0159000500007388 */ /* 0x000fe80000000400 */
[----:B------:R-:W-:Y:S04]  /*3900*/  STS.U16 [R0+0x15b00], R10 ;  /* 0x015b000a00007388 */ /* 0x000fe80000000400 */
[----:B------:R-:W-:Y:S01]  /*3910*/  STS.U16 [R0+0x15d00], R25 ;  /* 0x015d001900007388 */ /* 0x000fe20000000400 */
[----:B0-----:R-:W-:-:S05]  /*3920*/  IMAD.MOV.U32 R2, RZ, RZ, 0x3f800000 ;  /* 0x3f800000ff027424 */ /* 0x001fca00078e00ff */
[----:B------:R0:W-:Y:S04]  /*3930*/  STL [R1+0x67c], R2 ;  /* 0x00067c0201007387 */ /* 0x0001e80000100800 */
[----:B--2---:R-:W-:Y:S04]  /*3940*/  STS.U16 [R0+0x15f00], R29 ;  /* 0x015f001d00007388 */ /* 0x004fe80000000400 */
[----:B------:R-:W-:Y:S04]  /*3950*/  STS.U16 [R0+0x16100], R26 ;  /* 0x0161001a00007388 */ /* 0x000fe80000000400 */
[----:B------:R-:W-:Y:S04]  /*3960*/  STS.U16 [R0+0x16300], R24 ;  /* 0x0163001800007388 */ /* 0x000fe80000000400 */
[----:B---3--:R-:W-:Y:S04]  /*3970*/  STS.U16 [R0+0x16500], R18 ;  /* 0x0165001200007388 */ /* 0x008fe80000000400 */
        /* <DEDUP_REMOVED lines=8> */
[----:B------:R1:W-:Y:S04]  /*3a00*/  STS.U16 [R0+0x17700], R4 ;  /* 0x0177000400007388 */ /* 0x0003e80000000400 */
[----:B------:R-:W-:Y:S04]  /*3a10*/  STS.U16 [R0+0x17900], R12 ;  /* 0x0179000c00007388 */ /* 0x000fe80000000400 */
[----:B------:R-:W-:Y:S01]  /*3a20*/  STS.U16 [R0+0x17b00], R14 ;  /* 0x017b000e00007388 */ /* 0x000fe20000000400 */
[----:B0-----:R-:W-:Y:S01]  /*3a30*/  MOV R2, 0xff800000 ;  /* 0xff80000000027802 */ /* 0x001fe20000000f00 */
[----:B-1----:R-:W-:-:S02]  /*3a40*/  IMAD.MOV.U32 R4, RZ, RZ, -0x800000 ;  /* 0xff800000ff047424 */ /* 0x002fc400078e00ff */
[----:B------:R0:W-:Y:S02]  /*3a50*/  STS.U16 [R0+0x17d00], R20 ;  /* 0x017d001400007388 */ /* 0x0001e40000000400 */
[----:B0-----:R-:W-:-:S05]  /*3a60*/  MOV R0, 0xff800000 ;  /* 0xff80000000007802 */ /* 0x001fca0000000f00 */
[----:B------:R-:W-:Y:S04]  /*3a70*/  STL [R1+0x360], R0 ;  /* 0x0003600001007387 */ /* 0x000fe80000100800 */
[----:B------:R0:W-:Y:S04]  /*3a80*/  STL [R1+0x35c], R4 ;  /* 0x00035c0401007387 */ /* 0x0001e80000100800 */
[----:B------:R1:W-:Y:S04]  /*3a90*/  STL [R1+0x358], R2 ;  /* 0x0003580201007387 */ /* 0x0003e80000100800 */
[----:B------:R2:W-:Y:S01]  /*3aa0*/  STL [R1+0x354], R0 ;  /* 0x0003540001007387 */ /* 0x0005e20000100800 */
[----:B0-----:R-:W-:Y:S01]  /*3ab0*/  IMAD.MOV.U32 R4, RZ, RZ, 0x3f800000 ;  /* 0x3f800000ff047424 */ /* 0x001fe200078e00ff */
[----:B-1----:R-:W-:-:S04]  /*3ac0*/  MOV R2, 0x3f800000 ;  /* 0x3f80000000027802 */ /* 0x002fc80000000f00 */
[----:B------:R0:W-:Y:S01]  /*3ad0*/  STL [R1+0x678], R4 ;  /* 0x0006780401007387 */ /* 0x0001e20000100800 */
[----:B--2---:R-:W-:-:S03]  /*3ae0*/  IMAD.MOV.U32 R0, RZ, RZ, 0x3f800000 ;  /* 0x3f800000ff007424 */ /* 0x004fc600078e00ff */
[----:B------:R-:W-:Y:S04]  /*3af0*/  STL [R1+0x674], R2 ;  /* 0x0006740201007387 */ /* 0x000fe80000100800 */
[----:B------:R-:W-:Y:S04]  /*3b00*/  STL [R1+0x2c0], RZ ;  /* 0x0002c0ff01007387 */ /* 0x000fe80000100800 */
[----:B------:R1:W-:Y:S04]  /*3b10*/  STL [R1+0x670], R0 ;  /* 0x0006700001007387 */ /* 0x0003e80000100800 */
[----:B------:R2:W-:Y:S04]  /*3b20*/  STL [R1+0x2c4], RZ ;  /* 0x0002c4ff01007387 */ /* 0x0005e80000100800 */
        /* <DEDUP_REMOVED lines=99> */
[----:B------:R-:W3:Y:S04]  /*4160*/  S2R R25, SR_CTAID.X ;  /* 0x0000000000197919 */ /* 0x000ee80000002500 */
        /* <DEDUP_REMOVED lines=19> */
[----:B------:R2:W-:Y:S01]  /*42a0*/  STL [R1+0x4f0], RZ ;  /* 0x0004f0ff01007387 */ /* 0x0005e20000100800 */
[----:B---3--:R-:W-:-:S03]  /*42b0*/  SHF.L.U32 R25, R25, 0x5, RZ ;  /* 0x0000000519197819 */ /* 0x008fc600000006ff */
[----:B------:R2:W-:Y:S04]  /*42c0*/  STL [R1+0x4f4], RZ ;  /* 0x0004f4ff01007387 */ /* 0x0005e80000100800 */
[----:B------:R2:W-:Y:S04]  /*42d0*/  STL [R1+0x4f8], RZ ;  /* 0x0004f8ff01007387 */ /* 0x0005e80000100800 */
[----:B------:R2:W-:Y:S04]  /*42e0*/  STL [R1+0x4fc], RZ ;  /* 0x0004fcff01007387 */ /* 0x0005e80000100800 */
[----:B------:R2:W-:Y:S01]  /*42f0*/  STL [R1+0x500], RZ ;  /* 0x000500ff01007387 */ /* 0x0005e20000100800 */
[----:B0-----:R-:W-:-:S03]  /*4300*/  IADD3 R4, R25, 0x20, RZ ;  /* 0x0000002019047810 */ /* 0x001fc60007ffe0ff */
[----:B------:R2:W-:Y:S04]  /*4310*/  STL [R1+0x504], RZ ;  /* 0x000504ff01007387 */ /* 0x0005e80000100800 */
[----:B------:R2:W-:Y:S04]  /*4320*/  STL [R1+0x508], RZ ;  /* 0x000508ff01007387 */ /* 0x0005e80000100800 */
[----:B------:R2:W-:Y:S01]  /*4330*/  STL [R1+0x50c], RZ ;  /* 0x00050cff01007387 */ /* 0x0005e20000100800 */
[----:B------:R-:W-:Y:S01]  /*4340*/  ISETP.GE.AND P1, PT, R4, 0x1, PT ;  /* 0x000000010400780c */ /* 0x000fe20003f26270 */
[C---:B-1----:R-:W-:Y:S01]  /*4350*/  IMAD.SHL.U32 R0, R27.reuse, 0x800, RZ ;  /* 0x000008001b007824 */ /* 0x042fe200078e00ff */
[----:B------:R-:W-:-:S04]  /*4360*/  LOP3.LUT R2, R27, 0x7f, RZ, 0xc0, !PT ;  /* 0x0000007f1b027812 */ /* 0x000fc800078ec0ff */
[----:B------:R-:W-:Y:S02]  /*4370*/  LOP3.LUT R0, R0, 0x3000, RZ, 0xc0, !PT ;  /* 0x0000300000007812 */ /* 0x000fe400078ec0ff */
[----:B------:R-:W-:Y:S02]  /*4380*/  ISETP.GE.U32.AND P0, PT, R2, 0x20, PT ;  /* 0x000000200200780c */ /* 0x000fe40003f06070 */
[----:B------:R-:W-:-:S03]  /*4390*/  LEA R0, R3, R0, 0x4 ;  /* 0x0000000003007211 */ /* 0x000fc600078e20ff */
[----:B------:R-:W-:Y:S05]  /*43a0*/  @!P1 BRA `(.L_x_0) ;  /* 0x00025f7000009947 */ /* 0x000fea0003800000 */
[----:B--2---:R-:W-:Y:S01]  /*43b0*/  SHF.R.U32.HI R4, RZ, 0x6, R27 ;  /* 0x00000006ff047819 */ /* 0x004fe2000001161b */
[----:B------:R-:W-:Y:S01]  /*43c0*/  IMAD.MOV.U32 R0, RZ, RZ, c[0x0][0x1b8] ;  /* 0x00006e00ff007624 */ /* 0x000fe200078e00ff */
[----:B-----5:R-:W-:Y:S01]  /*43d0*/  STL [R1+0x1790], R28 ;  /* 0x0017901c01007387 */ /* 0x020fe20000100800 */
[----:B------:R-:W-:Y:S01]  /*43e0*/  IMAD R3, R3, c[0x0][0x1b4], RZ ;  /* 0x00006d0003037a24 */ /* 0x000fe200078e02ff */
[----:B------:R-:W-:-:S05]  /*43f0*/  SGXT.U32 R4, R4, 0x1 ;  /* 0x000000010404781a */ /* 0x000fca0000000000 */
[----:B------:R-:W-:-:S05]  /*4400*/  IMAD R4, R4, c[0x0][0x1b8], RZ ;  /* 0x00006e0004047a24 */ /* 0x000fca00078e02ff */
[----:B------:R-:W-:-:S05]  /*4410*/  LEA R2, R0, R4, 0x1 ;  /* 0x0000000400027211 */ /* 0x000fca00078e08ff */
[----:B------:R-:W-:-:S05]  /*4420*/  IMAD R2, R0, 0x2, R2 ;  /* 0x0000000200027824 */ /* 0x000fca00078e0202 */
[----:B------:R-:W-:-:S05]  /*4430*/  LEA R2, R0, R2, 0x1 ;  /* 0x0000000200027211 */ /* 0x000fca00078e08ff */
[----:B------:R-:W-:-:S05]  /*4440*/  IMAD R2, R0, 0x2, R2 ;  /* 0x0000000200027824 */ /* 0x000fca00078e0202 */
[----:B------:R0:W-:Y:S02]  /*4450*/  STL [R1+0x98], R2 ;  /* 0x0000980201007387 */ /* 0x0001e40000100800 */
[----:B0-----:R-:W-:-:S05]  /*4460*/  LEA R2, R0, R2, 0x1 ;  /* 0x0000000200027211 */ /* 0x001fca00078e08ff */
[----:B------:R0:W-:Y:S02]  /*4470*/  STL [R1+0xc0], R2 ;  /* 0x0000c00201007387 */ /* 0x0001e40000100800 */
[----:B0-----:R-:W-:-:S05]  /*4480*/  IMAD R2, R0, 0x2, R2 ;  /* 0x0000000200027824 */ /* 0x001fca00078e0202 */
[C---:B------:R-:W-:Y:S01]  /*4490*/  LEA R28, R0.reuse, R2, 0x1 ;  /* 0x00000002001c7211 */ /* 0x040fe200078e08ff */
[----:B------:R0:W-:Y:S04]  /*44a0*/  STL [R1+0x4], R2 ;  /* 0x0000040201007387 */ /* 0x0001e80000100800 */
[----:B------:R-:W-:-:S05]  /*44b0*/  IMAD R29, R0, 0x2, R28 ;  /* 0x00000002001d7824 */ /* 0x000fca00078e021c */
[----:B------:R-:W-:-:S05]  /*44c0*/  LEA R27, R0, R29, 0x1 ;  /* 0x0000001d001b7211 */ /* 0x000fca00078e08ff */
        /* <DEDUP_REMOVED lines=10> */
[C---:B------:R-:W-:Y:S01]  /*4570*/  IMAD R8, R0.reuse, 0x2, R7 ;  /* 0x0000000200087824 */ /* 0x040fe200078e0207 */
[----:B------:R-:W-:Y:S04]  /*4580*/  STL.64 [R1+0x1940], R6 ;  /* 0x0019400601007387 */ /* 0x000fe80000100a00 */
[----:B------:R-:W-:-:S05]  /*4590*/  LEA R9, R0, R8, 0x1 ;  /* 0x0000000800097211 */ /* 0x000fca00078e08ff */
[----:B------:R-:W-:-:S05]  /*45a0*/  IMAD R10, R0, 0x2, R9 ;  /* 0x00000002000a7824 */ /* 0x000fca00078e0209 */
[----:B------:R-:W-:-:S05]  /*45b0*/  LEA R11, R0, R10, 0x1 ;  /* 0x0000000a000b7211 */ /* 0x000fca00078e08ff */
[C---:B------:R-:W-:Y:S01]  /*45c0*/  IMAD R12, R0.reuse, 0x2, R11 ;  /* 0x00000002000c7824 */ /* 0x040fe200078e020b */
[----:B------:R-:W-:Y:S04]  /*45d0*/  STL.64 [R1+0x1930], R10 ;  /* 0x0019300a01007387 */ /* 0x000fe80000100a00 */
[----:B------:R-:W-:-:S05]  /*45e0*/  LEA R13, R0, R12, 0x1 ;  /* 0x0000000c000d7211 */ /* 0x000fca00078e08ff */
[C---:B------:R-:W-:Y:S01]  /*45f0*/  IMAD R14, R0.reuse, 0x2, R13 ;  /* 0x00000002000e7824 */ /* 0x040fe200078e020d */
[----:B------:R-:W-:Y:S04]  /*4600*/  STL.64 [R1+0x1918], R12 ;  /* 0x0019180c01007387 */ /* 0x000fe80000100a00 */
[----:B------:R-:W-:-:S05]  /*4610*/  LEA R15, R0, R14, 0x1 ;  /* 0x0000000e000f7211 */ /* 0x000fca00078e08ff */
[C---:B------:R-:W-:Y:S01]  /*4620*/  IMAD R16, R0.reuse, 0x2, R15 ;  /* 0x0000000200107824 */ /* 0x040fe200078e020f */
[----:B------:R-:W-:Y:S04]  /*4630*/  STL.64 [R1+0x1920], R14 ;  /* 0x0019200e01007387 */ /* 0x000fe80000100a00 */
[----:B------:R-:W-:-:S05]  /*4640*/  LEA R17, R0, R16, 0x1 ;  /* 0x0000001000117211 */ /* 0x000fca00078e08ff */
[C---:B0-----:R-:W-:Y:S01]  /*4650*/  IMAD R2, R0.reuse, 0x2, R17 ;  /* 0x0000000200027824 */ /* 0x041fe200078e0211 */
[----:B------:R0:W-:Y:S04]  /*4660*/  STL.64 [R1+0x1910], R16 ;  /* 0x0019101001007387 */ /* 0x0001e80000100a00 */
[----:B------:R-:W-:-:S05]  /*4670*/  LEA R2, R0, R2, 0x1 ;  /* 0x0000000200027211 */ /* 0x000fca00078e08ff */
[----:B------:R1:W-:Y:S04]  /*4680*/  STL [R1+0xc], R2 ;  /* 0x00000c0201007387 */ /* 0x0003e80000100800 */
[----:B0-----:R-:W0:Y:S01]  /*4690*/  S2R R17, SR_CTAID.Y ;  /* 0x0000000000117919 */ /* 0x001e220000002600 */
[----:B-1----:R-:W-:-:S05]  /*46a0*/  IMAD R2, R0, 0x2, R2 ;  /* 0x0000000200027824 */ /* 0x002fca00078e0202 */
[----:B------:R-:W-:-:S05]  /*46b0*/  LEA R2, R0, R2, 0x1 ;  /* 0x0000000200027211 */ /* 0x000fca00078e08ff */
[----:B------:R1:W-:Y:S01]  /*46c0*/  STL [R1+0x20], R2 ;  /* 0x0000200201007387 */ /* 0x0003e20000100800 */
[----:B0-----:R-:W-:Y:S02]  /*46d0*/  IMAD R18, R17, c[0x0][0x1b0], RZ ;  /* 0x00006c0011127a24 */ /* 0x001fe400078e02ff */
[----:B-1----:R-:W-:Y:S02]  /*46e0*/  IMAD R2, R0, 0x2, R2 ;  /* 0x0000000200027824 */ /* 0x002fe400078e0202 */
[C---:B------:R-:W-:Y:S02]  /*46f0*/  IMAD.SHL.U32 R19, R18.reuse, 0x2, RZ ;  /* 0x0000000212137824 */ /* 0x040fe400078e00ff */
[----:B------:R-:W-:Y:S01]  /*4700*/  IMAD.HI R18, R18, 0x2, RZ ;  /* 0x0000000212127827 */ /* 0x000fe200078e02ff */
[----:B------:R0:W-:Y:S02]  /*4710*/  STL [R1+0x1c], R2 ;  /* 0x00001c0201007387 */ /* 0x0001e40000100800 */
[----:B0-----:R-:W-:-:S05]  /*4720*/  LEA R2, R0, R2, 0x1 ;  /* 0x0000000200027211 */ /* 0x001fca00078e08ff */
[----:B------:R0:W-:Y:S02]  /*4730*/  STL [R1+0x18], R2 ;  /* 0x0000180201007387 */ /* 0x0001e40000100800 */
[----:B0-----:R-:W-:-:S05]  /*4740*/  IMAD R2, R0, 0x2, R2 ;  /* 0x0000000200027824 */ /* 0x001fca00078e0202 */
[----:B------:R0:W-:Y:S02]  /*4750*/  STL [R1+0x2c], R2 ;  /* 0x00002c0201007387 */ /* 0x0001e40000100800 */
[----:B0-----:R-:W-:-:S05]  /*4760*/  LEA R2, R0, R2, 0x1 ;  /* 0x0000000200027211 */ /* 0x001fca00078e08ff */
[C---:B------:R-:W-:Y:S01]  /*4770*/  IMAD R13, R0.reuse, 0x2, R2 ;  /* 0x00000002000d7824 */ /* 0x040fe200078e0202 */
[----:B------:R0:W-:Y:S04]  /*4780*/  STL [R1+0x28], R2 ;  /* 0x0000280201007387 */ /* 0x0001e80000100800 */
[----:B0-----:R-:W-:-:S05]  /*4790*/  LEA R2, R0, R13, 0x1 ;  /* 0x0000000d00027211 */ /* 0x001fca00078e08ff */
[----:B------:R0:W-:Y:S02]  /*47a0*/  STL [R1+0x38], R2 ;  /* 0x0000380201007387 */ /* 0x0001e40000100800 */
[----:B0-----:R-:W-:-:S05]  /*47b0*/  IMAD R2, R0, 0x2, R2 ;  /* 0x0000000200027824 */ /* 0x001fca00078e0202 */
[----:B------:R0:W-:Y:S02]  /*47c0*/  STL [R1+0x34], R2 ;  /* 0x0000340201007387 */ /* 0x0001e40000100800 */
[----:B0-----:R-:W-:-:S05]  /*47d0*/  LEA R2, R0, R2, 0x1 ;  /* 0x0000000200027211 */ /* 0x001fca00078e08ff */
[----:B------:R-:W-:-:S05]  /*47e0*/  IMAD R2, R0, 0x2, R2 ;  /* 0x0000000200027824 */ /* 0x000fca00078e0202 */
[----:B------:R0:W-:Y:S02]  /*47f0*/  STL [R1+0x44], R2 ;  /* 0x0000440201007387 */ /* 0x0001e40000100800 */
[----:B0-----:R-:W-:-:S05]  /*4800*/  LEA R2, R0, R2, 0x1 ;  /* 0x0000000200027211 */ /* 0x001fca00078e08ff */
[----:B------:R0:W-:Y:S02]  /*4810*/  STL [R1+0x40], R2 ;  /* 0x0000400201007387 */ /* 0x0001e40000100800 */
[----:B0-----:R-:W-:-:S05]  /*4820*/  IMAD R2, R0, 0x2, R2 ;  /* 0x0000000200027824 */ /* 0x001fca00078e0202 */
[----:B------:R0:W-:Y:S02]  /*4830*/  STL [R1+0x3c], R2 ;  /* 0x00003c0201007387 */ /* 0x0001e40000100800 */
[----:B0-----:R-:W-:-:S05]  /*4840*/  LEA R2, R0, R2, 0x1 ;  /* 0x0000000200027211 */ /* 0x001fca00078e08ff */
[----:B------:R0:W-:Y:S04]  /*4850*/  STL [R1+0x50], R2 ;  /* 0x0000500201007387 */ /* 0x0001e80000100800 */
[----:B------:R-:W-:Y:S04]  /*4860*/  STL.64 [R1+0x1970], R28 ;  /* 0x0019701c01007387 */ /* 0x000fe80000100a00 */
[----:B------:R-:W-:Y:S01]  /*4870*/  STL.64 [R1+0x1968], R26 ;  /* 0x0019681a01007387 */ /* 0x000fe20000100a00 */
[----:B0-----:R-:W-:-:S03]  /*4880*/  IMAD R2, R0, 0x2, R2 ;  /* 0x0000000200027824 */ /* 0x001fc600078e0202 */
[----:B------:R-:W-:Y:S04]  /*4890*/  STL.64 [R1+0x1960], R24 ;  /* 0x0019601801007387 */ /* 0x000fe80000100a00 */
[----:B------:R0:W-:Y:S04]  /*48a0*/  STL [R1+0x4c], R2 ;  /* 0x00004c0201007387 */ /* 0x0001e80000100800 */
[----:B------:R-:W-:Y:S04]  /*48b0*/  STL.64 [R1+0x1958], R22 ;  /* 0x0019581601007387 */ /* 0x000fe80000100a00 */
[----:B------:R-:W-:Y:S01]  /*48c0*/  STL.64 [R1+0x1950], R20 ;  /* 0x0019501401007387 */ /* 0x000fe20000100a00 */
[----:B0-----:R-:W-:-:S03]  /*48d0*/  LEA R2, R0, R2, 0x1 ;  /* 0x0000000200027211 */ /* 0x001fc600078e08ff */
[----:B------:R-:W-:Y:S02]  /*48e0*/  STL.64 [R1+0x1948], R8 ;  /* 0x0019480801007387 */ /* 0x000fe40000100a00 */
[C---:B------:R-:W-:Y:S02]  /*48f0*/  IMAD R11, R0.reuse, 0x2, R2 ;  /* 0x00000002000b7824 */ /* 0x040fe400078e0202 */
[----:B------:R0:W-:Y:S04]  /*4900*/  STL [R1+0x48], R2 ;  /* 0x0000480201007387 */ /* 0x0001e80000100800 */
[----:B------:R-:W1:Y:S04]  /*4910*/  S2R R29, SR_TID.X ;  /* 0x00000000001d7919 */ /* 0x000e680000002100 */
[----:B------:R-:W2:Y:S01]  /*4920*/  S2R R28, SR_TID.X ;  /* 0x00000000001c7919 */ /* 0x000ea20000002100 */
[----:B0-----:R-:W-:-:S05]  /*4930*/  LEA R2, R0, R11, 0x1 ;  /* 0x0000000b00027211 */ /* 0x001fca00078e08ff */
[----:B------:R0:W-:Y:S02]  /*4940*/  STL [R1+0x58], R2 ;  /* 0x0000580201007387 */ /* 0x0001e40000100800 */
[----:B0-----:R-:W-:Y:S01]  /*4950*/  IMAD R2, R0, 0x2, R2 ;  /* 0x0000000200027824 */ /* 0x001fe200078e0202 */
[C---:B-1----:R-:W-:Y:S01]  /*4960*/  LOP3.LUT R21, R29.reuse, 0x7, RZ, 0xc0, !PT ;  /* 0x000000071d157812 */ /* 0x042fe200078ec0ff */
[----:B------:R-:W-:-:S03]  /*4970*/  IMAD.SHL.U32 R22, R29, 0x80, RZ ;  /* 0x000000801d167824 */ /* 0x000fc600078e00ff */
[----:B------:R0:W-:Y:S01]  /*4980*/  STL [R1+0x54], R2 ;  /* 0x0000540201007387 */ /* 0x0001e20000100800 */
[C---:B------:R-:W-:Y:S01]  /*4990*/  IMAD.SHL.U32 R20, R29.reuse, 0x2, RZ ;  /* 0x000000021d147824 */ /* 0x040fe200078e00ff */
[C---:B------:R-:W-:Y:S02]  /*49a0*/  LOP3.LUT R14, R29.reuse, 0x60, RZ, 0xc0, !PT ;  /* 0x000000601d0e7812 */ /* 0x040fe400078ec0ff */
[----:B------:R-:W-:Y:S02]  /*49b0*/  LOP3.LUT R9, R29, 0x1f, RZ, 0xc0, !PT ;  /* 0x0000001f1d097812 */ /* 0x000fe400078ec0ff */
[----:B--2---:R-:W-:Y:S02]  /*49c0*/  LOP3.LUT R28, R28, 0x1c, RZ, 0xc0, !PT ;  /* 0x0000001c1c1c7812 */ /* 0x004fe400078ec0ff */
[----:B0-----:R-:W-:Y:S02]  /*49d0*/  LEA R2, R0, R2, 0x1 ;  /* 0x0000000200027211 */ /* 0x001fe400078e08ff */
[----:B------:R-:W-:-:S03]  /*49e0*/  LEA R9, R28, R9, 0x3 ;  /* 0x000000091c097211 */ /* 0x000fc600078e18ff */
[----:B------:R0:W-:Y:S01]  /*49f0*/  STL [R1+0x68], R2 ;  /* 0x0000680201007387 */ /* 0x0001e20000100800 */
[----:B------:R-:W-:Y:S01]  /*4a00*/  SHF.L.U32 R9, R9, 0x2, RZ ;  /* 0x0000000209097819 */ /* 0x000fe200000006ff */
[----:B0-----:R-:W-:-:S05]  /*4a10*/  IMAD R2, R0, 0x2, R2 ;  /* 0x0000000200027824 */ /* 0x001fca00078e0202 */
[C---:B------:R-:W-:Y:S01]  /*4a20*/  LEA R7, R0.reuse, R2, 0x1 ;  /* 0x0000000200077211 */ /* 0x040fe200078e08ff */
[----:B------:R0:W-:Y:S04]  /*4a30*/  STL [R1+0x64], R2 ;  /* 0x0000640201007387 */ /* 0x0001e80000100800 */
[----:B0-----:R-:W-:-:S05]  /*4a40*/  IMAD R2, R0, 0x2, R7 ;  /* 0x0000000200027824 */ /* 0x001fca00078e0207 */
[----:B------:R0:W-:Y:S02]  /*4a50*/  STL [R1+0x74], R2 ;  /* 0x0000740201007387 */ /* 0x0001e40000100800 */
[----:B0-----:R-:W-:-:S05]  /*4a60*/  LEA R2, R0, R2, 0x1 ;  /* 0x0000000200027211 */ /* 0x001fca00078e08ff */
[----:B------:R0:W-:Y:S02]  /*4a70*/  STL [R1+0x70], R2 ;  /* 0x0000700201007387 */ /* 0x0001e40000100800 */
[----:B0-----:R-:W-:-:S05]  /*4a80*/  IMAD R2, R0, 0x2, R2 ;  /* 0x0000000200027824 */ /* 0x001fca00078e0202 */
[----:B------:R0:W-:Y:S02]  /*4a90*/  STL [R1+0x6c], R2 ;  /* 0x00006c0201007387 */ /* 0x0001e40000100800 */
[----:B0-----:R-:W-:-:S05]  /*4aa0*/  LEA R2, R0, R2, 0x1 ;  /* 0x0000000200027211 */ /* 0x001fca00078e08ff */
[----:B------:R0:W-:Y:S02]  /*4ab0*/  STL [R1+0x80], R2 ;  /* 0x0000800201007387 */ /* 0x0001e40000100800 */
[----:B0-----:R-:W-:-:S05]  /*4ac0*/  IMAD R2, R0, 0x2, R2 ;  /* 0x0000000200027824 */ /* 0x001fca00078e0202 */
[C---:B------:R-:W-:Y:S01]  /*4ad0*/  LEA R16, R0.reuse, R2, 0x1 ;  /* 0x0000000200107211 */ /* 0x040fe200078e08ff */
[----:B------:R0:W-:Y:S04]  /*4ae0*/  STL [R1+0x7c], R2 ;  /* 0x00007c0201007387 */ /* 0x0001e80000100800 */
[----:B0-----:R-:W-:-:S05]  /*4af0*/  IMAD R2, R0, 0x2, R16 ;  /* 0x0000000200027824 */ /* 0x001fca00078e0210 */
[----:B------:R-:W-:-:S05]  /*4b00*/  LEA R2, R0, R2, 0x1 ;  /* 0x0000000200027211 */ /* 0x000fca00078e08ff */
[----:B------:R-:W-:-:S05]  /*4b10*/  IMAD R12, R0, 0x2, R2 ;  /* 0x00000002000c7824 */ /* 0x000fca00078e0202 */
[----:B------:R-:W-:-:S05]  /*4b20*/  LEA R2, R0, R12, 0x1 ;  /* 0x0000000c00027211 */ /* 0x000fca00078e08ff */
        /* <DEDUP_REMOVED lines=11> */
[----:B------:R0:W-:Y:S02]  /*4be0*/  STL [R1+0xcc], R2 ;  /* 0x0000cc0201007387 */ /* 0x0001e40000100800 */
[----:B0-----:R-:W-:-:S05]  /*4bf0*/  IMAD R2, R0, 0x2, R2 ;  /* 0x0000000200027824 */ /* 0x001fca00078e0202 */
[----:B------:R0:W-:Y:S02]  /*4c00*/  STL [R1+0xc8], R2 ;  /* 0x0000c80201007387 */ /* 0x0001e40000100800 */
[----:B0-----:R-:W-:-:S04]  /*4c10*/  LEA R2, R0, R2, 0x1 ;  /* 0x0000000200027211 */ /* 0x001fc800078e08ff */
[C---:B------:R-:W-:Y:S01]  /*4c20*/  LEA R10, R0.reuse, R2, 0x1 ;  /* 0x00000002000a7211 */ /* 0x040fe200078e08ff */
[----:B------:R0:W-:Y:S03]  /*4c30*/  STL [R1+0xc4], R2 ;  /* 0x0000c40201007387 */ /* 0x0001e60000100800 */
[----:B------:R-:W-:-:S05]  /*4c40*/  LEA R8, R0, R10, 0x1 ;  /* 0x0000000a00087211 */ /* 0x000fca00078e08ff */
[----:B------:R1:W-:Y:S01]  /*4c50*/  STL [R1+0xe4], R8 ;  /* 0x0000e40801007387 */ /* 0x0003e20000100800 */
[C---:B0-----:R-:W-:Y:S02]  /*4c60*/  IMAD.SHL.U32 R2, R3.reuse, 0x2, RZ ;  /* 0x0000000203027824 */ /* 0x041fe400078e00ff */
[----:B------:R-:W-:-:S03]  /*4c70*/  IMAD.HI R3, R3, 0x2, RZ ;  /* 0x0000000203037827 */ /* 0x000fc600078e02ff */
[----:B------:R-:W-:Y:S01]  /*4c80*/  IADD3 R2, P1, P2, R2, c[0x0][0x170], R19 ;  /* 0x00005c0002027a10 */ /* 0x000fe20007a3e013 */
[----:B------:R-:W-:Y:S01]  /*4c90*/  IMAD.SHL.U32 R19, R29, 0x8, RZ ;  /* 0x000000081d137824 */ /* 0x000fe200078e00ff */
[----:B-1----:R-:W-:Y:S02]  /*4ca0*/  LEA R8, R0, R8, 0x1 ;  /* 0x0000000800087211 */ /* 0x002fe400078e08ff */
[----:B------:R-:W-:Y:S01]  /*4cb0*/  IADD3.X R3, R3, c[0x0][0x174], R18, P1, P2 ;  /* 0x00005d0003037a10 */ /* 0x000fe20000fe4412 */
[----:B------:R-:W-:Y:S01]  /*4cc0*/  IMAD.SHL.U32 R18, R21, 0x10, RZ ;  /* 0x0000001015127824 */ /* 0x000fe200078e00ff */
[----:B------:R-:W-:Y:S01]  /*4cd0*/  LOP3.LUT R19, R19, 0x30, RZ, 0xc0, !PT ;  /* 0x0000003013137812 */ /* 0x000fe200078ec0ff */
[----:B------:R0:W-:Y:S03]  /*4ce0*/  STL [R1+0xe0], R8 ;  /* 0x0000e00801007387 */ /* 0x0001e60000100800 */
[----:B------:R-:W-:-:S02]  /*4cf0*/  LEA R19, R21, R19, 0x6 ;  /* 0x0000001315137211 */ /* 0x000fc400078e30ff */
[C---:B------:R-:W-:Y:S02]  /*4d00*/  LOP3.LUT R22, R18.reuse, 0x780, R22, 0xf8, !PT ;  /* 0x0000078012167812 */ /* 0x040fe400078ef816 */
[--C-:B------:R-:W-:Y:S02]  /*4d10*/  LOP3.LUT R18, R18, 0x30, R20.reuse, 0x78, !PT ;  /* 0x0000003012127812 */ /* 0x100fe400078e7814 */
[----:B------:R-:W-:Y:S01]  /*4d20*/  LOP3.LUT R23, R19, 0x10, R20, 0x78, !PT ;  /* 0x0000001013177812 */ /* 0x000fe200078e7814 */
[----:B------:R-:W-:Y:S01]  /*4d30*/  IMAD R19, R21, 0x4, R14 ;  /* 0x0000000415137824 */ /* 0x000fe200078e020e */
[----:B0-----:R-:W-:Y:S02]  /*4d40*/  LEA R8, R0, R8, 0x1 ;  /* 0x0000000800087211 */ /* 0x001fe400078e08ff */
[----:B------:R-:W-:Y:S02]  /*4d50*/  LOP3.LUT R20, R20, 0x6, RZ, 0xc0, !PT ;  /* 0x0000000614147812 */ /* 0x000fe400078ec0ff */
[----:B------:R-:W-:Y:S01]  /*4d60*/  LEA R15, R0, R8, 0x1 ;  /* 0x00000008000f7211 */ /* 0x000fe200078e08ff */
[----:B------:R0:W-:Y:S01]  /*4d70*/  STL [R1+0xf8], R8 ;  /* 0x0000f80801007387 */ /* 0x0001e20000100800 */
[----:B------:R-:W-:-:S02]  /*4d80*/  LEA.HI R21, R14, R20, RZ, 0x1e ;  /* 0x000000140e157211 */ /* 0x000fc400078ff0ff */
[----:B------:R-:W-:Y:S02]  /*4d90*/  SHF.R.U32.HI R20, RZ, 0x1, R14 ;  /* 0x00000001ff147819 */ /* 0x000fe4000001160e */
[----:B------:R-:W1:Y:S01]  /*4da0*/  S2R R14, SR_TID.X ;  /* 0x00000000000e7919 */ /* 0x000e620000002100 */
[C---:B------:R-:W-:Y:S01]  /*4db0*/  LEA R21, R19.reuse, R18, 0x8 ;  /* 0x0000001213157211 */ /* 0x040fe200078e40ff */
[----:B------:R-:W-:Y:S01]  /*4dc0*/  IMAD.U32 R18, R19, 0x20, R18 ;  /* 0x0000002013127824 */ /* 0x000fe200078e0012 */
[----:B------:R-:W-:Y:S01]  /*4dd0*/  LOP3.LUT R19, R9, R20, RZ, 0x3c, !PT ;  /* 0x0000001409137212 */ /* 0x000fe200078e3cff */
[----:B0-----:R-:W-:Y:S01]  /*4de0*/  IMAD R8, R0, 0x2, R15 ;  /* 0x0000000200087824 */ /* 0x001fe200078e020f */
[----:B------:R-:W-:-:S04]  /*4df0*/  LOP3.LUT R22, R29, 0x10, RZ, 0xc0, !PT ;  /* 0x000000101d167812 */ /* 0x000fc800078ec0ff */
[----:B------:R0:W-:Y:S02]  /*4e00*/  STL [R1+0xf0], R8 ;  /* 0x0000f00801007387 */ /* 0x0001e40000100800 */
[----:B0-----:R-:W-:Y:S02]  /*4e10*/  LEA R8, R0, R8, 0x1 ;  /* 0x0000000800087211 */ /* 0x001fe400078e08ff */
[----:B-1----:R-:W-:-:S03]  /*4e20*/  LOP3.LUT R14, R14, 0x7f, RZ, 0xc0, !PT ;  /* 0x0000007f0e0e7812 */ /* 0x002fc600078ec0ff */
[----:B------:R0:W-:Y:S02]  /*4e30*/  STL [R1+0x11c], R8 ;  /* 0x00011c0801007387 */ /* 0x0001e40000100800 */
[----:B------:R-:W-:Y:S02]  /*4e40*/  IMAD R24, R14, c[0x0][0x1a8], RZ ;  /* 0x00006a000e187a24 */ /* 0x000fe400078e02ff */
[----:B0-----:R-:W-:-:S05]  /*4e50*/  IMAD R8, R0, 0x2, R8 ;  /* 0x0000000200087824 */ /* 0x001fca00078e0208 */
[----:B------:R0:W-:Y:S04]  /*4e60*/  STL [R1+0x118], R8 ;  /* 0x0001180801007387 */ /* 0x0001e80000100800 */
[----:B------:R-:W-:Y:S01]  /*4e70*/  STL [R1+0x350], R21 ;  /* 0x0003501501007387 */ /* 0x000fe20000100800 */
[----:B0-----:R-:W-:-:S05]  /*4e80*/  IMAD R8, R0, 0x2, R8 ;  /* 0x0000000200087824 */ /* 0x001fca00078e0208 */
[----:B------:R0:W-:Y:S01]  /*4e90*/  STL [R1+0x114], R8 ;  /* 0x0001140801007387 */ /* 0x0001e20000100800 */
[----:B------:R-:W-:-:S03]  /*4ea0*/  LEA R9, R0, R8, 0x1 ;  /* 0x0000000800097211 */ /* 0x000fc600078e08ff */
[----:B------:R1:W-:Y:S02]  /*4eb0*/  STL [R1+0x34c], R18 ;  /* 0x00034c1201007387 */ /* 0x0003e40000100800 */
[----:B------:R-:W-:Y:S02]  /*4ec0*/  IMAD R14, R0, 0x2, R9 ;  /* 0x00000002000e7824 */ /* 0x000fe400078e0209 */
[----:B------:R2:W-:Y:S01]  /*4ed0*/  STL [R1+0x110], R9 ;  /* 0x0001100901007387 */ /* 0x0005e20000100800 */
[----:B------:R-:W-:Y:S01]  /*4ee0*/  IMAD R22, R22, 0x20, R23 ;  /* 0x0000002016167824 */ /* 0x000fe200078e0217 */
[----:B0-----:R-:W-:Y:S02]  /*4ef0*/  MOV R8, c[0x0][0x1a8] ;  /* 0x00006a0000087a02 */ /* 0x001fe40000000f00 */
[----:B------:R-:W3:Y:S01]  /*4f00*/  LDL.LU R20, [R1+0x98] ;  /* 0x0000980001147983 */ /* 0x000ee20000300800 */
[----:B-1----:R-:W-:Y:S02]  /*4f10*/  IMAD R18, R17, c[0x0][0x1a0], RZ ;  /* 0x0000680011127a24 */ /* 0x002fe400078e02ff */
[C---:B------:R-:W-:Y:S01]  /*4f20*/  IMAD R17, R0.reuse, 0x2, R4 ;  /* 0x0000000200117824 */ /* 0x040fe200078e0204 */
[----:B------:R-:W4:Y:S04]  /*4f30*/  LDL.LU R21, [R1+0xc0] ;  /* 0x0000c00001157983 */ /* 0x000f280000300800 */
[----:B------:R-:W-:-:S05]  /*4f40*/  LEA R17, R0, R17, 0x1 ;  /* 0x0000001100117211 */ /* 0x000fca00078e08ff */
[----:B------:R-:W-:Y:S01]  /*4f50*/  IMAD R17, R0, 0x2, R17 ;  /* 0x0000000200117824 */ /* 0x000fe200078e0211 */
[----:B------:R-:W-:-:S04]  /*4f60*/  LEA R19, P1, R18, c[0x0][0x168], 0x1 ;  /* 0x00005a0012137a11 */ /* 0x000fc800078208ff */
[----:B--2---:R-:W-:Y:S02]  /*4f70*/  MOV R9, R17 ;  /* 0x0000001100097202 */ /* 0x004fe40000000f00 */
[----:B------:R-:W-:Y:S01]  /*4f80*/  LEA R17, R0, R14, 0x1 ;  /* 0x0000000e00117211 */ /* 0x000fe200078e08ff */
[----:B------:R-:W-:Y:S01]  /*4f90*/  IMAD R27, R8, 0x80, R24 ;  /* 0x00000080081b7824 */ /* 0x000fe200078e0218 */
[----:B------:R-:W-:Y:S01]  /*4fa0*/  LEA.HI.X.SX32 R18, R18, c[0x0][0x16c], 0x1, P1 ;  /* 0x00005b0012127a11 */ /* 0x000fe200008f0eff */
[----:B------:R0:W-:Y:S02]  /*4fb0*/  STL [R1+0x320], R22 ;  /* 0x0003201601007387 */ /* 0x0001e40000100800 */
[----:B------:R-:W-:Y:S01]  /*4fc0*/  IMAD R17, R0, 0x2, R17 ;  /* 0x0000000200117824 */ /* 0x000fe200078e0211 */
[----:B------:R-:W-:Y:S02]  /*4fd0*/  LEA R26, R8, R27, 0x7 ;  /* 0x0000001b081a7211 */ /* 0x000fe400078e38ff */
[----:B------:R-:W-:-:S02]  /*4fe0*/  LEA R28, P2, R27, R19, 0x1 ;  /* 0x000000131b1c7211 */ /* 0x000fc400078408ff */
[C---:B0-----:R-:W-:Y:S01]  /*4ff0*/  LEA R22, P1, R24.reuse, R19, 0x1 ;  /* 0x0000001318167211 */ /* 0x041fe200078208ff */
[----:B------:R0:W-:Y:S03]  /*5000*/  STL [R1+0x13c], R17 ;  /* 0x00013c1101007387 */ /* 0x0001e60000100800 */
[----:B------:R-:W-:Y:S02]  /*5010*/  LEA.HI.X.SX32 R23, R24, R18, 0x1, P1 ;  /* 0x0000001218177211 */ /* 0x000fe400008f0eff */
[----:B------:R-:W-:Y:S01]  /*5020*/  LEA R8, R8, R26, 0x7 ;  /* 0x0000001a08087211 */ /* 0x000fe200078e38ff */
[----:B0-----:R-:W-:Y:S02]  /*5030*/  IMAD R17, R0, 0x2, R17 ;  /* 0x0000000200117824 */ /* 0x001fe400078e0211 */
[----:B------:R0:W-:Y:S01]  /*5040*/  STL.64 [R1+0x340], R22 ;  /* 0x0003401601007387 */ /* 0x0001e20000100a00 */
[----:B------:R-:W-:-:S03]  /*5050*/  LEA.HI.X.SX32 R29, R27, R18, 0x1, P2 ;  /* 0x000000121b1d7211 */ /* 0x000fc600010f0eff */
[----:B------:R1:W-:Y:S01]  /*5060*/  STL [R1+0x138], R17 ;  /* 0x0001381101007387 */ /* 0x0003e20000100800 */
[----:B------:R-:W-:-:S03]  /*5070*/  LEA R24, P1, R26, R19, 0x1 ;  /* 0x000000131a187211 */ /* 0x000fc600078208ff */
[----:B------:R2:W-:Y:S01]  /*5080*/  STL.64 [R1+0x338], R28 ;  /* 0x0003381c01007387 */ /* 0x0005e20000100a00 */
[----:B0-----:R-:W-:Y:S02]  /*5090*/  LEA R22, P3, R8, R19, 0x1 ;  /* 0x0000001308167211 */ /* 0x001fe400078608ff */
[----:B-1----:R-:W-:Y:S02]  /*50a0*/  LEA R17, R0, R17, 0x1 ;  /* 0x0000001100117211 */ /* 0x002fe400078e08ff */
[-C--:B------:R-:W-:Y:S02]  /*50b0*/  LEA.HI.X.SX32 R25, R26, R18.reuse, 0x1, P1 ;  /* 0x000000121a197211 */ /* 0x080fe400008f0eff */
[----:B------:R-:W-:Y:S01]  /*50c0*/  LEA.HI.X.SX32 R23, R8, R18, 0x1, P3 ;  /* 0x0000001208177211 */ /* 0x000fe200018f0eff */
[----:B--2---:R-:W2:Y:S04]  /*50d0*/  LDL.LU.64 R28, [R1+0x1970] ;  /* 0x00197000011c7983 */ /* 0x004ea80000300a00 */
[----:B------:R0:W-:Y:S04]  /*50e0*/  STL [R1+0x12c], R17 ;  /* 0x00012c1101007387 */ /* 0x0001e80000100800 */
[----:B------:R-:W2:Y:S01]  /*50f0*/  LDL.LU R18, [R1+0x4] ;  /* 0x0000040001127983 */ /* 0x000ea20000300800 */
[C---:B------:R-:W-:Y:S01]  /*5100*/  IMAD R8, R0.reuse, 0x2, R4 ;  /* 0x0000000200087824 */ /* 0x040fe200078e0204 */
[----:B------:R-:W-:-:S02]  /*5110*/  LEA R19, R0, R4, 0x1 ;  /* 0x0000000400137211 */ /* 0x000fc400078e08ff */
[-C--:B------:R-:W-:Y:S01]  /*5120*/  LEA R26, P1, R4, R2.reuse, 0x1 ;  /* 0x00000002041a7211 */ /* 0x080fe200078208ff */
[C---:B------:R-:W-:Y:S01]  /*5130*/  IMAD R8, R0.reuse, 0x2, R8 ;  /* 0x0000000200087824 */ /* 0x040fe200078e0208 */
[----:B------:R1:W-:Y:S01]  /*5140*/  STL.64 [R1+0x330], R24 ;  /* 0x0003301801007387 */ /* 0x0003e20000100a00 */
[----:B0-----:R-:W-:Y:S02]  /*5150*/  LEA R17, R0, R17, 0x1 ;  /* 0x0000001100117211 */ /* 0x001fe400078e08ff */
[----:B------:R-:W-:Y:S01]  /*5160*/  LEA.HI.X.SX32 R27, R4, R3, 0x1, P1 ;  /* 0x00000003041b7211 */ /* 0x000fe200008f0eff */
[----:B------:R0:W-:Y:S01]  /*5170*/  STL.64 [R1+0x328], R22 ;  /* 0x0003281601007387 */ /* 0x0001e20000100a00 */
[----:B-1----:R-:W-:-:S03]  /*5180*/  LEA R24, P2, R19, R2, 0x1 ;  /* 0x0000000213187211 */ /* 0x002fc600078408ff */
[----:B------:R1:W-:Y:S01]  /*5190*/  STL [R1+0x134], R17 ;  /* 0x0001341101007387 */ /* 0x0003e20000100800 */
[C---:B0-----:R-:W-:Y:S02]  /*51a0*/  LEA R22, P3, R8.reuse, R2, 0x1 ;  /* 0x0000000208167211 */ /* 0x041fe400078608ff */
[-C--:B------:R-:W-:Y:S01]  /*51b0*/  LEA.HI.X.SX32 R25, R19, R3.reuse, 0x1, P2 ;  /* 0x0000000313197211 */ /* 0x080fe200010f0eff */
[----:B------:R0:W-:Y:S01]  /*51c0*/  STL.64 [R1+0xe88], R26 ;  /* 0x000e881a01007387 */ /* 0x0001e20000100a00 */
[----:B------:R-:W-:Y:S01]  /*51d0*/  LEA.HI.X.SX32 R23, R8, R3, 0x1, P3 ;  /* 0x0000000308177211 */ /* 0x000fe200018f0eff */
[C---:B-1----:R-:W-:Y:S02]  /*51e0*/  IMAD R17, R0.reuse, 0x2, R17 ;  /* 0x0000000200117824 */ /* 0x042fe400078e0211 */
[----:B0-----:R-:W2:Y:S04]  /*51f0*/  LDL.LU.64 R26, [R1+0x1968] ;  /* 0x00196800011a7983 */ /* 0x001ea80000300a00 */
[----:B------:R0:W-:Y:S01]  /*5200*/  STL.64 [R1+0xe80], R24 ;  /* 0x000e801801007387 */ /* 0x0001e20000100a00 */
[----:B------:R-:W-:-:S03]  /*5210*/  LEA R19, R0, R17, 0x1 ;  /* 0x0000001100137211 */ /* 0x000fc600078e08ff */
[----:B0-----:R-:W2:Y:S04]  /*5220*/  LDL.LU.64 R24, [R1+0x1960] ;  /* 0x0019600001187983 */ /* 0x001ea80000300a00 */
[----:B------:R-:W-:Y:S04]  /*5230*/  STL.64 [R1+0x1938], R16 ;  /* 0x0019381001007387 */ /* 0x000fe80000100a00 */
[----:B------:R0:W-:Y:S01]  /*5240*/  STL.64 [R1+0xe78], R22 ;  /* 0x000e781601007387 */ /* 0x0001e20000100a00 */
[----:B------:R-:W-:Y:S01]  /*5250*/  LEA R4, R0, R19, 0x1 ;  /* 0x0000001300047211 */ /* 0x000fe200078e08ff */
[----:B0-----:R-:W-:Y:S01]  /*5260*/  IMAD.MOV.U32 R23, RZ, RZ, R9 ;  /* 0x000000ffff177224 */ /* 0x001fe200078e0009 */
[----:B------:R-:W-:-:S04]  /*5270*/  LEA R22, P1, R9, R2, 0x1 ;  /* 0x0000000209167211 */ /* 0x000fc800078208ff */
[----:B------:R-:W-:-:S05]  /*5280*/  LEA.HI.X.SX32 R23, R23, R3, 0x1, P1 ;  /* 0x0000000317177211 */ /* 0x000fca00008f0eff */
[----:B------:R0:W-:Y:S04]  /*5290*/  STL.64 [R1+0xe70], R22 ;  /* 0x000e701601007387 */ /* 0x0001e80000100a00 */
[----:B0-----:R-:W2:Y:S04]  /*52a0*/  LDL.LU.64 R22, [R1+0x1958] ;  /* 0x0019580001167983 */ /* 0x001ea80000300a00 */
[----:B------:R0:W-:Y:S02]  /*52b0*/  STL [R1+0x140], R4 ;  /* 0x0001400401007387 */ /* 0x0001e40000100800 */
[----:B0-----:R-:W-:Y:S01]  /*52c0*/  IMAD R4, R0, 0x2, R4 ;  /* 0x0000000200047824 */ /* 0x001fe200078e0204 */
[----:B---3--:R-:W-:-:S04]  /*52d0*/  LEA R16, P2, R20, R2, 0x1 ;  /* 0x0000000214107211 */ /* 0x008fc800078408ff */
[----:B------:R-:W-:Y:S02]  /*52e0*/  LEA.HI.X.SX32 R17, R20, R3, 0x1, P2 ;  /* 0x0000000314117211 */ /* 0x000fe400010f0eff */
[----:B----4-:R-:W-:-:S04]  /*52f0*/  LEA R8, P3, R21, R2, 0x1 ;  /* 0x0000000215087211 */ /* 0x010fc800078608ff */
[----:B------:R-:W-:Y:S01]  /*5300*/  LEA.HI.X.SX32 R9, R21, R3, 0x1, P3 ;  /* 0x0000000315097211 */ /* 0x000fe200018f0eff */
[----:B------:R-:W-:Y:S04]  /*5310*/  STL.64 [R1+0xe68], R16 ;  /* 0x000e681001007387 */ /* 0x000fe80000100a00 */
[----:B------:R-:W-:Y:S04]  /*5320*/  STL.64 [R1+0xe60], R8 ;  /* 0x000e600801007387 */ /* 0x000fe80000100a00 */
[----:B------:R-:W-:Y:S01]  /*5330*/  STL [R1+0x124], R4 ;  /* 0x0001240401007387 */ /* 0x000fe20000100800 */
[----:B--2---:R-:W-:-:S04]  /*5340*/  LEA R20, P1, R18, R2, 0x1 ;  /* 0x0000000212147211 */ /* 0x004fc800078208ff */
[----:B------:R-:W-:-:S05]  /*5350*/  LEA.HI.X.SX32 R21, R18, R3, 0x1, P1 ;  /* 0x0000000312157211 */ /* 0x000fca00008f0eff */
[----:B------:R0:W-:Y:S04]  /*5360*/  STL.64 [R1+0xe58], R20 ;  /* 0x000e581401007387 */ /* 0x0001e80000100a00 */
[----:B0-----:R-:W2:Y:S01]  /*5370*/  LDL.LU.64 R20, [R1+0x1950] ;  /* 0x0019500001147983 */ /* 0x001ea20000300a00 */
[-C--:B------:R-:W-:Y:S02]  /*5380*/  LEA R16, P2, R28, R2.reuse, 0x1 ;  /* 0x000000021c107211 */ /* 0x080fe400078408ff */
[----:B------:R-:W-:Y:S02]  /*5390*/  LEA R8, P3, R29, R2, 0x1 ;  /* 0x000000021d087211 */ /* 0x000fe400078608ff */
[----:B------:R-:W-:Y:S02]  /*53a0*/  LEA R4, R0, R4, 0x1 ;  /* 0x0000000400047211 */ /* 0x000fe400078e08ff */
[----:B------:R-:W-:-:S02]  /*53b0*/  LEA.HI.X.SX32 R17, R28, R3, 0x1, P2 ;  /* 0x000000031c117211 */ /* 0x000fc400010f0eff */
[----:B------:R-:W-:Y:S01]  /*53c0*/  LEA.HI.X.SX32 R9, R29, R3, 0x1, P3 ;  /* 0x000000031d097211 */ /* 0x000fe200018f0eff */
[----:B------:R0:W-:Y:S04]  /*53d0*/  STL [R1+0x120], R4 ;  /* 0x0001200401007387 */ /* 0x0001e80000100800 */
[----:B------:R-:W-:Y:S01]  /*53e0*/  STL.64 [R1+0xe50], R16 ;  /* 0x000e501001007387 */ /* 0x000fe20000100a00 */
[----:B------:R-:W-:-:S03]  /*53f0*/  LEA R28, P1, R27, R2, 0x1 ;  /* 0x000000021b1c7211 */ /* 0x000fc600078208ff */
[----:B------:R1:W-:Y:S01]  /*5400*/  STL.64 [R1+0xe48], R8 ;  /* 0x000e480801007387 */ /* 0x0003e20000100a00 */
[----:B0-----:R-:W-:Y:S01]  /*5410*/  IMAD R4, R0, 0x2, R4 ;  /* 0x0000000200047824 */ /* 0x001fe200078e0204 */
[----:B------:R-:W-:-:S04]  /*5420*/  LEA.HI.X.SX32 R29, R27, R3, 0x1, P1 ;  /* 0x000000031b1d7211 */ /* 0x000fc800008f0eff */
[----:B------:R-:W-:Y:S02]  /*5430*/  LEA R4, R0, R4, 0x1 ;  /* 0x0000000400047211 */ /* 0x000fe400078e08ff */
[CC--:B-1----:R-:W-:Y:S02]  /*5440*/  LEA R8, P3, R25.reuse, R2.reuse, 0x1 ;  /* 0x0000000219087211 */ /* 0x0c2fe400078608ff */
[CC--:B------:R-:W-:Y:S02]  /*5450*/  LEA R16, P2, R26.reuse, R2.reuse, 0x1 ;  /* 0x000000021a107211 */ /* 0x0c0fe400078408ff */
[-C--:B------:R-:W-:Y:S01]  /*5460*/  LEA.HI.X.SX32 R9, R25, R3.reuse, 0x1, P3 ;  /* 0x0000000319097211 */ /* 0x080fe200018f0eff */
[----:B------:R-:W-:Y:S01]  /*5470*/  STL.64 [R1+0xe40], R28 ;  /* 0x000e401c01007387 */ /* 0x000fe20000100a00 */
[----:B------:R-:W-:Y:S01]  /*5480*/  LEA.HI.X.SX32 R17, R26, R3, 0x1, P2 ;  /* 0x000000031a117211 */ /* 0x000fe200010f0eff */
[C---:B------:R-:W-:Y:S02]  /*5490*/  IMAD R27, R0.reuse, 0x2, R4 ;  /* 0x00000002001b7824 */ /* 0x040fe400078e0204 */
[----:B------:R0:W-:Y:S03]  /*54a0*/  STL.64 [R1+0xe30], R8 ;  /* 0x000e300801007387 */ /* 0x0001e60000100a00 */
[----:B------:R-:W-:Y:S01]  /*54b0*/  LEA R26, R0, R27, 0x1 ;  /* 0x0000001b001a7211 */ /* 0x000fe200078e08ff */
[----:B------:R-:W-:Y:S01]  /*54c0*/  STL.64 [R1+0xe38], R16 ;  /* 0x000e381001007387 */ /* 0x000fe20000100a00 */
[----:B0-----:R-:W-:-:S04]  /*54d0*/  LEA R8, P1, R24, R2, 0x1 ;  /* 0x0000000218087211 */ /* 0x001fc800078208ff */
[----:B------:R-:W-:Y:S02]  /*54e0*/  LEA.HI.X.SX32 R9, R24, R3, 0x1, P1 ;  /* 0x0000000318097211 */ /* 0x000fe400008f0eff */
[----:B------:R-:W-:Y:S01]  /*54f0*/  MOV R24, R6 ;  /* 0x0000000600187202 */ /* 0x000fe20000000f00 */
[----:B------:R-:W-:Y:S02]  /*5500*/  IMAD R25, R0, 0x2, R26 ;  /* 0x0000000200197824 */ /* 0x000fe400078e021a */
[----:B------:R0:W-:Y:S01]  /*5510*/  STL.64 [R1+0xe28], R8 ;  /* 0x000e280801007387 */ /* 0x0001e20000100a00 */
[----:B------:R-:W-:-:S03]  /*5520*/  LEA R28, P2, R23, R2, 0x1 ;  /* 0x00000002171c7211 */ /* 0x000fc600078408ff */
[----:B0-----:R-:W3:Y:S01]  /*5530*/  LDL.LU.64 R8, [R1+0x1948] ;  /* 0x0019480001087983 */ /* 0x001ee20000300a00 */
[C---:B------:R-:W-:Y:S02]  /*5540*/  LEA R16, P3, R22.reuse, R2, 0x1 ;  /* 0x0000000216107211 */ /* 0x040fe400078608ff */
[-C--:B------:R-:W-:Y:S02]  /*5550*/  LEA.HI.X.SX32 R29, R23, R3.reuse, 0x1, P2 ;  /* 0x00000003171d7211 */ /* 0x080fe400010f0eff */
[----:B------:R-:W-:-:S03]  /*5560*/  LEA.HI.X.SX32 R17, R22, R3, 0x1, P3 ;  /* 0x0000000316117211 */ /* 0x000fc600018f0eff */
[----:B------:R0:W-:Y:S04]  /*5570*/  STL.64 [R1+0xe20], R28 ;  /* 0x000e201c01007387 */ /* 0x0001e80000100a00 */
[----:B------:R-:W-:Y:S04]  /*5580*/  STL.64 [R1+0xe18], R16 ;  /* 0x000e181001007387 */ /* 0x000fe80000100a00 */
[----:B------:R-:W-:Y:S01]  /*5590*/  STL [R1+0xdc], R25 ;  /* 0x0000dc1901007387 */ /* 0x000fe20000100800 */
[----:B0-----:R-:W-:-:S03]  /*55a0*/  IMAD.MOV.U32 R29, RZ, RZ, R7 ;  /* 0x000000ffff1d7224 */ /* 0x001fc600078e0007 */
[----:B------:R-:W-:Y:S01]  /*55b0*/  STL.64 [R1+0x1860], R26 ;  /* 0x0018601a01007387 */ /* 0x000fe20000100a00 */
[----:B--2---:R-:W-:-:S04]  /*55c0*/  LEA R6, P1, R21, R2, 0x1 ;  /* 0x0000000215067211 */ /* 0x004fc800078208ff */
[----:B------:R-:W-:-:S05]  /*55d0*/  LEA.HI.X.SX32 R7, R21, R3, 0x1, P1 ;  /* 0x0000000315077211 */ /* 0x000fca00008f0eff */
[----:B------:R0:W-:Y:S04]  /*55e0*/  STL.64 [R1+0xe10], R6 ;  /* 0x000e100601007387 */ /* 0x0001e80000100a00 */
[----:B0-----:R-:W2:Y:S01]  /*55f0*/  LDL.LU.64 R6, [R1+0x1940] ;  /* 0x0019400001067983 */ /* 0x001ea20000300a00 */
[CC--:B------:R-:W-:Y:S02]  /*5600*/  LEA R22, P2, R20.reuse, R2.reuse, 0x1 ;  /* 0x0000000214167211 */ /* 0x0c0fe400078408ff */
[C---:B------:R-:W-:Y:S02]  /*5610*/  LEA R16, P3, R5.reuse, R2, 0x1 ;  /* 0x0000000205107211 */ /* 0x040fe400078608ff */
[-C--:B------:R-:W-:Y:S02]  /*5620*/  LEA.HI.X.SX32 R23, R20, R3.reuse, 0x1, P2 ;  /* 0x0000000314177211 */ /* 0x080fe400010f0eff */
[----:B------:R-:W-:-:S02]  /*5630*/  LEA.HI.X.SX32 R17, R5, R3, 0x1, P3 ;  /* 0x0000000305117211 */ /* 0x000fc400018f0eff */
[----:B------:R-:W-:Y:S01]  /*5640*/  MOV R5, R10 ;  /* 0x0000000a00057202 */ /* 0x000fe20000000f00 */
[----:B------:R0:W-:Y:S01]  /*5650*/  STL.64 [R1+0xe08], R22 ;  /* 0x000e081601007387 */ /* 0x0001e20000100a00 */
[----:B------:R-:W-:-:S05]  /*5660*/  LEA R18, R0, R14, 0x1 ;  /* 0x0000000e00127211 */ /* 0x000fca00078e08ff */
[----:B------:R-:W-:Y:S01]  /*5670*/  STL.64 [R1+0x1928], R18 ;  /* 0x0019281201007387 */ /* 0x000fe20000100a00 */
[----:B0-----:R-:W-:-:S03]  /*5680*/  IMAD.MOV.U32 R23, RZ, RZ, R11 ;  /* 0x000000ffff177224 */ /* 0x001fc600078e000b */
[----:B------:R0:W-:Y:S04]  /*5690*/  STL.64 [R1+0xe00], R16 ;  /* 0x000e001001007387 */ /* 0x0001e80000100a00 */
[----:B0-----:R-:W4:Y:S01]  /*56a0*/  LDL.LU.64 R16, [R1+0x1938] ;  /* 0x0019380001107983 */ /* 0x001f220000300a00 */
[----:B--2---:R-:W-:-:S04]  /*56b0*/  LEA R10, P1, R6, R2, 0x1 ;  /* 0x00000002060a7211 */ /* 0x004fc800078208ff */
[----:B------:R-:W-:-:S05]  /*56c0*/  LEA.HI.X.SX32 R11, R6, R3, 0x1, P1 ;  /* 0x00000003060b7211 */ /* 0x000fca00008f0eff */
[----:B------:R0:W-:Y:S04]  /*56d0*/  STL.64 [R1+0xdf8], R10 ;  /* 0x000df80a01007387 */ /* 0x0001e80000100a00 */
[----:B0-----:R-:W2:Y:S01]  /*56e0*/  LDL.LU.64 R10, [R1+0x1930] ;  /* 0x00193000010a7983 */ /* 0x001ea20000300a00 */
[C---:B------:R-:W-:Y:S01]  /*56f0*/  IMAD R28, R0.reuse, 0x2, R25 ;  /* 0x00000002001c7824 */ /* 0x040fe200078e0219 */
[C---:B------:R-:W-:Y:S02]  /*5700*/  LEA R25, R0.reuse, R13, 0x1 ;  /* 0x0000000d00197211 */ /* 0x040fe400078e08ff */
[----:B------:R-:W-:Y:S01]  /*5710*/  MOV R22, R4 ;  /* 0x0000000400167202 */ /* 0x000fe20000000f00 */
[C---:B------:R-:W-:Y:S01]  /*5720*/  IMAD R4, R0.reuse, 0x2, R28 ;  /* 0x0000000200047824 */ /* 0x040fe200078e021c */
[-C--:B------:R-:W-:Y:S01]  /*5730*/  LEA R20, P2, R7, R2.reuse, 0x1 ;  /* 0x0000000207147211 */ /* 0x080fe200078408ff */
[----:B------:R-:W-:Y:S01]  /*5740*/  IMAD R25, R0, 0x2, R25 ;  /* 0x0000000200197824 */ /* 0x000fe200078e0219 */
[----:B---3--:R-:W-:-:S02]  /*5750*/  LEA R18, P3, R8, R2, 0x1 ;  /* 0x0000000208127211 */ /* 0x008fc400078608ff */
[----:B------:R-:W-:Y:S02]  /*5760*/  LEA R4, R0, R4, 0x1 ;  /* 0x0000000400047211 */ /* 0x000fe400078e08ff */
[-C--:B------:R-:W-:Y:S02]  /*5770*/  LEA.HI.X.SX32 R21, R7, R3.reuse, 0x1, P2 ;  /* 0x0000000307157211 */ /* 0x080fe400010f0eff */
[----:B------:R-:W-:Y:S01]  /*5780*/  LEA.HI.X.SX32 R19, R8, R3, 0x1, P3 ;  /* 0x0000000308137211 */ /* 0x000fe200018f0eff */
[----:B------:R0:W-:Y:S01]  /*5790*/  STL [R1+0xd0], R4 ;  /* 0x0000d00401007387 */ /* 0x0001e20000100800 */
[----:B------:R-:W-:-:S03]  /*57a0*/  LEA R25, R0, R25, 0x1 ;  /* 0x0000001900197211 */ /* 0x000fc600078e08ff */
[----:B------:R-:W-:Y:S01]  /*57b0*/  STL.64 [R1+0xdf0], R20 ;  /* 0x000df01401007387 */ /* 0x000fe20000100a00 */
[----:B------:R-:W-:-:S03]  /*57c0*/  IMAD R6, R0, 0x2, R4 ;  /* 0x0000000200067824 */ /* 0x000fc600078e0204 */
[----:B------:R1:W-:Y:S01]  /*57d0*/  STL.64 [R1+0xde8], R18 ;  /* 0x000de81201007387 */ /* 0x0003e20000100a00 */
[----:B------:R-:W-:Y:S02]  /*57e0*/  IMAD.MOV.U32 R26, RZ, RZ, R25 ;  /* 0x000000ffff1a7224 */ /* 0x000fe400078e0019 */
[----:B------:R-:W-:Y:S02]  /*57f0*/  IMAD.MOV.U32 R25, RZ, RZ, R14 ;  /* 0x000000ffff197224 */ /* 0x000fe400078e000e */
[----:B0-----:R-:W-:Y:S01]  /*5800*/  IMAD.MOV.U32 R4, RZ, RZ, R12 ;  /* 0x000000ffff047224 */ /* 0x001fe200078e000c */
[----:B------:R-:W-:Y:S02]  /*5810*/  MOV R27, R15 ;  /* 0x0000000f001b7202 */ /* 0x000fe40000000f00 */
[----:B-1----:R-:W-:Y:S02]  /*5820*/  LEA R18, P1, R9, R2, 0x1 ;  /* 0x0000000209127211 */ /* 0x002fe400078208ff */
[----:B------:R-:W-:-:S02]  /*5830*/  LEA R20, R0, R6, 0x1 ;  /* 0x0000000600147211 */ /* 0x000fc400078e08ff */
[----:B------:R-:W-:Y:S02]  /*5840*/  LEA.HI.X.SX32 R19, R9, R3, 0x1, P1 ;  /* 0x0000000309137211 */ /* 0x000fe400008f0eff */
[----:B------:R-:W-:-:S03]  /*5850*/  MOV R7, R13 ;  /* 0x0000000d00077202 */ /* 0x000fc60000000f00 */
[----:B------:R0:W-:Y:S04]  /*5860*/  STL.64 [R1+0xde0], R18 ;  /* 0x000de01201007387 */ /* 0x0001e80000100a00 */
[----:B0-----:R-:W3:Y:S04]  /*5870*/  LDL.LU.64 R18, [R1+0x1928] ;  /* 0x0019280001127983 */ /* 0x001ee80000300a00 */
[----:B------:R-:W-:Y:S01]  /*5880*/  STL [R1+0xc0], R20 ;  /* 0x0000c01401007387 */ /* 0x000fe20000100800 */
[-C--:B--2---:R-:W-:Y:S02]  /*5890*/  LEA R14, P2, R10, R2.reuse, 0x1 ;  /* 0x000000020a0e7211 */ /* 0x084fe400078408ff */
[----:B------:R-:W-:-:S02]  /*58a0*/  LEA R12, P3, R11, R2, 0x1 ;  /* 0x000000020b0c7211 */ /* 0x000fc400078608ff */
[-C--:B------:R-:W-:Y:S02]  /*58b0*/  LEA.HI.X.SX32 R15, R10, R3.reuse, 0x1, P2 ;  /* 0x000000030a0f7211 */ /* 0x080fe400010f0eff */
[----:B------:R-:W-:-:S03]  /*58c0*/  LEA.HI.X.SX32 R13, R11, R3, 0x1, P3 ;  /* 0x000000030b0d7211 */ /* 0x000fc600018f0eff */
[----:B------:R0:W-:Y:S04]  /*58d0*/  STL.64 [R1+0xdd8], R14 ;  /* 0x000dd80e01007387 */ /* 0x0001e80000100a00 */
[----:B0-----:R-:W2:Y:S04]  /*58e0*/  LDL.LU.64 R14, [R1+0x1920] ;  /* 0x00192000010e7983 */ /* 0x001ea80000300a00 */
[----:B------:R0:W-:Y:S04]  /*58f0*/  STL.64 [R1+0xdd0], R12 ;  /* 0x000dd00c01007387 */ /* 0x0001e80000100a00 */
[----:B0-----:R-:W2:Y:S01]  /*5900*/  LDL.LU.64 R12, [R1+0x1918] ;  /* 0x00191800010c7983 */ /* 0x001ea20000300a00 */
[----:B----4-:R-:W-:-:S05]  /*5910*/  IMAD R21, R0, 0x2, R16 ;  /* 0x0000000200157824 */ /* 0x010fca00078e0210 */
[C---:B------:R-:W-:Y:S01]  /*5920*/  LEA R21, R0.reuse, R21, 0x1 ;  /* 0x0000001500157211 */ /* 0x040fe200078e08ff */
[----:B------:R-:W-:Y:S02]  /*5930*/  IMAD.MOV.U32 R10, RZ, RZ, R5 ;  /* 0x000000ffff0a7224 */ /* 0x000fe400078e0005 */
[----:B------:R-:W-:Y:S01]  /*5940*/  IMAD.MOV.U32 R5, RZ, RZ, R22 ;  /* 0x000000ffff057224 */ /* 0x000fe200078e0016 */
[----:B------:R-:W-:Y:S02]  /*5950*/  MOV R6, R21 ;  /* 0x0000001500067202 */ /* 0x000fe40000000f00 */
[----:B------:R-:W-:Y:S01]  /*5960*/  MOV R21, R23 ;  /* 0x0000001700157202 */ /* 0x000fe20000000f00 */
[----:B------:R-:W-:Y:S01]  /*5970*/  IMAD.MOV.U32 R23, RZ, RZ, R16 ;  /* 0x000000ffff177224 */ /* 0x000fe200078e0010 */
[----:B------:R-:W-:Y:S01]  /*5980*/  MOV R22, R17 ;  /* 0x0000001100167202 */ /* 0x000fe20000000f00 */
[----:B------:R-:W-:Y:S01]  /*5990*/  IMAD.MOV.U32 R8, RZ, RZ, R24 ;  /* 0x000000ffff087224 */ /* 0x000fe200078e0018 */
[C---:B------:R-:W-:Y:S01]  /*59a0*/  LEA R24, R0.reuse, R16, 0x1 ;  /* 0x0000001000187211 */ /* 0x040fe200078e08ff */
[----:B------:R0:W-:Y:S04]  /*59b0*/  STL [R1+0x18c0], R11 ;  /* 0x0018c00b01007387 */ /* 0x0001e80000100800 */
[----:B------:R1:W-:Y:S04]  /*59c0*/  STL.64 [R1+0x1908], R22 ;  /* 0x0019081601007387 */ /* 0x0003e80000100a00 */
[----:B------:R-:W-:Y:S01]  /*59d0*/  STL [R1+0x18e0], R28 ;  /* 0x0018e01c01007387 */ /* 0x000fe20000100800 */
[----:B0-----:R-:W-:-:S05]  /*59e0*/  IMAD R11, R0, 0x2, R20 ;  /* 0x00000002000b7824 */ /* 0x001fca00078e0214 */
[----:B------:R-:W-:Y:S02]  /*59f0*/  LEA R9, R0, R11, 0x1 ;  /* 0x0000000b00097211 */ /* 0x000fe400078e08ff */
[CC--:B--2---:R-:W-:Y:S02]  /*5a00*/  LEA R16, P1, R12.reuse, R2.reuse, 0x1 ;  /* 0x000000020c107211 */ /* 0x0c4fe400078208ff */
[----:B-1----:R-:W-:Y:S02]  /*5a10*/  LEA R22, P2, R13, R2, 0x1 ;  /* 0x000000020d167211 */ /* 0x002fe400078408ff */
[----:B------:R-:W-:-:S03]  /*5a20*/  LEA.HI.X.SX32 R17, R12, R3, 0x1, P1 ;  /* 0x000000030c117211 */ /* 0x000fc600008f0eff */
[----:B------:R-:W-:Y:S04]  /*5a30*/  STL [R1+0xdc0], R22 ;  /* 0x000dc01601007387 */ /* 0x000fe80000100800 */
[----:B------:R0:W-:Y:S04]  /*5a40*/  STL.64 [R1+0xdc8], R16 ;  /* 0x000dc81001007387 */ /* 0x0001e80000100a00 */
[----:B0-----:R-:W2:Y:S04]  /*5a50*/  LDL.LU.64 R16, [R1+0x1910] ;  /* 0x0019100001107983 */ /* 0x001ea80000300a00 */
[----:B------:R0:W-:Y:S04]  /*5a60*/  STL.64 [R1+0x1900], R10 ;  /* 0x0019000a01007387 */ /* 0x0001e80000100a00 */
[----:B0-----:R0:W4:Y:S01]  /*5a70*/  LDL.64 R10, [R1+0xdc0] ;  /* 0x000dc000010a7983 */ /* 0x0011220000100a00 */
[----:B------:R-:W-:-:S02]  /*5a80*/  LEA R22, P3, R14, R2, 0x1 ;  /* 0x000000020e167211 */ /* 0x000fc400078608ff */
[----:B------:R-:W-:Y:S02]  /*5a90*/  MOV R12, R9 ;  /* 0x00000009000c7202 */ /* 0x000fe40000000f00 */
[----:B------:R-:W-:Y:S01]  /*5aa0*/  LEA.HI.X.SX32 R23, R14, R3, 0x1, P3 ;  /* 0x000000030e177211 */ /* 0x000fe200018f0eff */
[----:B--2---:R-:W-:-:S05]  /*5ab0*/  IMAD R9, R0, 0x2, R17 ;  /* 0x0000000200097824 */ /* 0x004fca00078e0211 */
[----:B------:R-:W-:Y:S01]  /*5ac0*/  STL.64 [R1+0x18f8], R8 ;  /* 0x0018f80801007387 */ /* 0x000fe20000100a00 */
[----:B----4-:R-:W-:-:S03]  /*5ad0*/  LEA.HI.X.SX32 R11, R13, R3, 0x1, P2 ;  /* 0x000000030d0b7211 */ /* 0x010fc600010f0eff */
[----:B------:R-:W2:Y:S04]  /*5ae0*/  LDL.LU R13, [R1+0xc] ;  /* 0x00000c00010d7983 */ /* 0x000ea80000300800 */
[----:B------:R-:W-:Y:S04]  /*5af0*/  STL [R1+0xdc4], R11 ;  /* 0x000dc40b01007387 */ /* 0x000fe80000100800 */
[----:B------:R1:W-:Y:S04]  /*5b00*/  STL.64 [R1+0xdb8], R22 ;  /* 0x000db81601007387 */ /* 0x0003e80000100a00 */
[----:B-1----:R-:W4:Y:S01]  /*5b10*/  LDL.LU.64 R22, [R1+0x1908] ;  /* 0x0019080001167983 */ /* 0x002f220000300a00 */
[----:B------:R-:W-:Y:S01]  /*5b20*/  MOV R14, R6 ;  /* 0x00000006000e7202 */ /* 0x000fe20000000f00 */
[----:B------:R-:W-:Y:S01]  /*5b30*/  IMAD.MOV.U32 R6, RZ, RZ, R5 ;  /* 0x000000ffff067224 */ /* 0x000fe200078e0005 */
[----:B------:R-:W-:Y:S01]  /*5b40*/  MOV R5, R21 ;  /* 0x0000001500057202 */ /* 0x000fe20000000f00 */
[----:B------:R-:W-:Y:S01]  /*5b50*/  IMAD R21, R0, 0x2, R12 ;  /* 0x0000000200157824 */ /* 0x000fe200078e020c */
[-C--:B------:R-:W-:Y:S01]  /*5b60*/  LEA R10, P1, R15, R2.reuse, 0x1 ;  /* 0x000000020f0a7211 */ /* 0x080fe200078208ff */
[----:B---3--:R-:W-:Y:S01]  /*5b70*/  STL.64 [R1+0x18f0], R18 ;  /* 0x0018f01201007387 */ /* 0x008fe20000100a00 */
[----:B------:R-:W-:-:S03]  /*5b80*/  LEA R8, P2, R16, R2, 0x1 ;  /* 0x0000000210087211 */ /* 0x000fc600078408ff */
[----:B------:R1:W-:Y:S01]  /*5b90*/  STL [R1+0xa4], R21 ;  /* 0x0000a41501007387 */ /* 0x0003e20000100800 */
[-C--:B------:R-:W-:Y:S02]  /*5ba0*/  LEA.HI.X.SX32 R11, R15, R3.reuse, 0x1, P1 ;  /* 0x000000030f0b7211 */ /* 0x080fe400008f0eff */
[----:B------:R-:W-:Y:S02]  /*5bb0*/  LEA.HI.X.SX32 R9, R16, R3, 0x1, P2 ;  /* 0x0000000310097211 */ /* 0x000fe400010f0eff */
[----:B-1----:R-:W-:Y:S01]  /*5bc0*/  LEA R21, R0, R21, 0x1 ;  /* 0x0000001500157211 */ /* 0x002fe200078e08ff */
[----:B----4-:R-:W-:Y:S04]  /*5bd0*/  STL.64 [R1+0x18e8], R22 ;  /* 0x0018e81601007387 */ /* 0x010fe80000100a00 */
[----:B------:R-:W-:Y:S04]  /*5be0*/  STL [R1+0xa0], R21 ;  /* 0x0000a01501007387 */ /* 0x000fe80000100800 */
[----:B------:R1:W-:Y:S04]  /*5bf0*/  STL.64 [R1+0xdb0], R10 ;  /* 0x000db00a01007387 */ /* 0x0003e80000100a00 */
[----:B-1----:R-:W3:Y:S04]  /*5c00*/  LDL.LU.64 R10, [R1+0x1900] ;  /* 0x00190000010a7983 */ /* 0x002ee80000300a00 */
[----:B------:R1:W-:Y:S04]  /*5c10*/  STL.64 [R1+0xda8], R8 ;  /* 0x000da80801007387 */ /* 0x0003e80000100a00 */
[----:B-1----:R-:W4:Y:S01]  /*5c20*/  LDL.LU.64 R8, [R1+0x18f8] ;  /* 0x0018f80001087983 */ /* 0x002f220000300a00 */
[----:B------:R-:W-:-:S04]  /*5c30*/  LEA R18, P3, R17, R2, 0x1 ;  /* 0x0000000211127211 */ /* 0x000fc800078608ff */
[----:B------:R-:W-:-:S05]  /*5c40*/  LEA.HI.X.SX32 R19, R17, R3, 0x1, P3 ;  /* 0x0000000311137211 */ /* 0x000fca00018f0eff */
[----:B------:R1:W-:Y:S04]  /*5c50*/  STL.64 [R1+0xda0], R18 ;  /* 0x000da01201007387 */ /* 0x0003e80000100a00 */
[----:B-1----:R-:W2:Y:S04]  /*5c60*/  LDL.LU.64 R18, [R1+0x18f0] ;  /* 0x0018f00001127983 */ /* 0x002ea80000300a00 */
[----:B------:R-:W2:Y:S04]  /*5c70*/  LDL.LU R28, [R1+0x20] ;  /* 0x00002000011c7983 */ /* 0x000ea80000300800 */
[----:B---3--:R-:W-:Y:S01]  /*5c80*/  STL.64 [R1+0x18d8], R10 ;  /* 0x0018d80a01007387 */ /* 0x008fe20000100a00 */
[----:B----4-:R-:W-:Y:S01]  /*5c90*/  IMAD.MOV.U32 R23, RZ, RZ, R9 ;  /* 0x000000ffff177224 */ /* 0x010fe200078e0009 */
[----:B------:R-:W-:-:S04]  /*5ca0*/  LEA R22, P1, R9, R2, 0x1 ;  /* 0x0000000209167211 */ /* 0x000fc800078208ff */
[----:B------:R-:W-:Y:S02]  /*5cb0*/  LEA.HI.X.SX32 R23, R23, R3, 0x1, P1 ;  /* 0x0000000317177211 */ /* 0x000fe400008f0eff */
[----:B------:R-:W-:Y:S02]  /*5cc0*/  MOV R15, R8 ;  /* 0x00000008000f7202 */ /* 0x000fe40000000f00 */
[----:B------:R-:W3:Y:S04]  /*5cd0*/  LDL.LU R8, [R1+0x28] ;  /* 0x0000280001087983 */ /* 0x000ee80000300800 */
[----:B------:R1:W-:Y:S04]  /*5ce0*/  STL.64 [R1+0xd98], R22 ;  /* 0x000d981601007387 */ /* 0x0003e80000100a00 */
[----:B-1----:R-:W4:Y:S01]  /*5cf0*/  LDL.LU.64 R22, [R1+0x18e8] ;  /* 0x0018e80001167983 */ /* 0x002f220000300a00 */
[----:B------:R-:W-:-:S05]  /*5d00*/  IMAD R20, R0, 0x2, R17 ;  /* 0x0000000200147824 */ /* 0x000fca00078e0211 */
[C---:B------:R-:W-:Y:S01]  /*5d10*/  LEA R20, R0.reuse, R20, 0x1 ;  /* 0x0000001400147211 */ /* 0x040fe200078e08ff */
[----:B------:R-:W-:-:S04]  /*5d20*/  IMAD R21, R0, 0x2, R21 ;  /* 0x0000000200157824 */ /* 0x000fc800078e0215 */
[C---:B------:R-:W-:Y:S01]  /*5d30*/  IMAD R20, R0.reuse, 0x2, R20 ;  /* 0x0000000200147824 */ /* 0x040fe200078e0214 */
[----:B------:R-:W-:Y:S02]  /*5d40*/  LEA R9, R0, R21, 0x1 ;  /* 0x0000001500097211 */ /* 0x000fe400078e08ff */
[CC--:B--2---:R-:W-:Y:S02]  /*5d50*/  LEA R16, P2, R13.reuse, R2.reuse, 0x1 ;  /* 0x000000020d107211 */ /* 0x0c4fe400078408ff */
[C---:B------:R-:W-:Y:S02]  /*5d60*/  LEA R10, P3, R20.reuse, R2, 0x1 ;  /* 0x00000002140a7211 */ /* 0x040fe400078608ff */
[-C--:B------:R-:W-:Y:S02]  /*5d70*/  LEA.HI.X.SX32 R17, R13, R3.reuse, 0x1, P2 ;  /* 0x000000030d117211 */ /* 0x080fe400010f0eff */
[----:B------:R-:W-:Y:S01]  /*5d80*/  LEA.HI.X.SX32 R11, R20, R3, 0x1, P3 ;  /* 0x00000003140b7211 */ /* 0x000fe200018f0eff */
[----:B------:R-:W-:Y:S01]  /*5d90*/  IMAD R20, R0, 0x2, R9 ;  /* 0x0000000200147824 */ /* 0x000fe200078e0209 */
[----:B------:R-:W-:Y:S01]  /*5da0*/  MOV R9, R26 ;  /* 0x0000001a00097202 */ /* 0x000fe20000000f00 */
[----:B------:R-:W-:Y:S04]  /*5db0*/  STL.64 [R1+0xd90], R16 ;  /* 0x000d901001007387 */ /* 0x000fe80000100a00 */
[----:B---3--:R-:W-:Y:S04]  /*5dc0*/  STL.64 [R1+0x18d0], R8 ;  /* 0x0018d00801007387 */ /* 0x008fe80000100a00 */
[----:B------:R1:W-:Y:S04]  /*5dd0*/  STL.64 [R1+0xd88], R10 ;  /* 0x000d880a01007387 */ /* 0x0003e80000100a00 */
[----:B----4-:R2:W-:Y:S01]  /*5de0*/  STL.64 [R1+0x18c8], R22 ;  /* 0x0018c81601007387 */ /* 0x0105e20000100a00 */
[----:B-1----:R-:W-:-:S03]  /*5df0*/  LEA R10, P1, R28, R2, 0x1 ;  /* 0x000000021c0a7211 */ /* 0x002fc600078208ff */
[----:B--2---:R-:W2:Y:S04]  /*5e00*/  LDL.LU R22, [R1+0x1c] ;  /* 0x00001c0001167983 */ /* 0x004ea80000300800 */
[----:B------:R-:W3:Y:S01]  /*5e10*/  LDL.LU R23, [R1+0x18] ;  /* 0x0000180001177983 */ /* 0x000ee20000300800 */
[----:B------:R-:W-:-:S03]  /*5e20*/  LEA.HI.X.SX32 R11, R28, R3, 0x1, P1 ;  /* 0x000000031c0b7211 */ /* 0x000fc600008f0eff */
[----:B------:R-:W4:Y:S04]  /*5e30*/  LDL.LU R13, [R1+0x34] ;  /* 0x00003400010d7983 */ /* 0x000f280000300800 */
[----:B------:R1:W-:Y:S04]  /*5e40*/  STL [R1+0x18a0], R12 ;  /* 0x0018a00c01007387 */ /* 0x0003e80000100800 */
[----:B-1----:R-:W4:Y:S04]  /*5e50*/  LDL.LU R12, [R1+0x2c] ;  /* 0x00002c00010c7983 */ /* 0x002f280000300800 */
[----:B------:R-:W-:Y:S04]  /*5e60*/  STL.64 [R1+0x1828], R20 ;  /* 0x0018281401007387 */ /* 0x000fe80000100a00 */
[----:B------:R-:W4:Y:S04]  /*5e70*/  LDL.LU R28, [R1+0x18e0] ;  /* 0x0018e000011c7983 */ /* 0x000f280000300800 */
[----:B------:R1:W-:Y:S04]  /*5e80*/  STL.64 [R1+0xd80], R10 ;  /* 0x000d800a01007387 */ /* 0x0003e80000100a00 */
[----:B-1----:R-:W4:Y:S01]  /*5e90*/  LDL.LU.64 R10, [R1+0x18d8] ;  /* 0x0018d800010a7983 */ /* 0x002f220000300a00 */
[----:B------:R-:W-:Y:S01]  /*5ea0*/  IMAD.MOV.U32 R26, RZ, RZ, R27 ;  /* 0x000000ffff1a7224 */ /* 0x000fe200078e001b */
[----:B------:R-:W-:Y:S01]  /*5eb0*/  MOV R27, R4 ;  /* 0x00000004001b7202 */ /* 0x000fe20000000f00 */
[----:B------:R-:W-:Y:S01]  /*5ec0*/  IMAD R4, R0, 0x2, R20 ;  /* 0x0000000200047824 */ /* 0x000fe200078e0214 */
[----:B------:R-:W-:-:S03]  /*5ed0*/  MOV R20, R5 ;  /* 0x0000000500147202 */ /* 0x000fc60000000f00 */
[----:B------:R-:W-:Y:S01]  /*5ee0*/  IMAD R5, R0, 0x2, R4 ;  /* 0x0000000200057824 */ /* 0x000fe200078e0204 */
[CC--:B--2---:R-:W-:Y:S02]  /*5ef0*/  LEA R8, P2, R22.reuse, R2.reuse, 0x1 ;  /* 0x0000000216087211 */ /* 0x0c4fe400078408ff */
[C---:B---3--:R-:W-:Y:S02]  /*5f00*/  LEA R16, P3, R23.reuse, R2, 0x1 ;  /* 0x0000000217107211 */ /* 0x048fe400078608ff */
[-C--:B------:R-:W-:Y:S02]  /*5f10*/  LEA.HI.X.SX32 R9, R22, R3.reuse, 0x1, P2 ;  /* 0x0000000316097211 */ /* 0x080fe400010f0eff */
[----:B------:R-:W-:-:S03]  /*5f20*/  LEA.HI.X.SX32 R17, R23, R3, 0x1, P3 ;  /* 0x0000000317117211 */ /* 0x000fc600018f0eff */
[----:B------:R1:W-:Y:S04]  /*5f30*/  STL.64 [R1+0xd78], R8 ;  /* 0x000d780801007387 */ /* 0x0003e80000100a00 */
[----:B-1----:R-:W2:Y:S01]  /*5f40*/  LDL.LU.64 R8, [R1+0x18d0] ;  /* 0x0018d00001087983 */ /* 0x002ea20000300a00 */
[----:B----4-:R-:W-:-:S03]  /*5f50*/  LEA R22, P1, R12, R2, 0x1 ;  /* 0x000000020c167211 */ /* 0x010fc600078208ff */
[----:B------:R1:W-:Y:S01]  /*5f60*/  STL.64 [R1+0xd70], R16 ;  /* 0x000d701001007387 */ /* 0x0003e20000100a00 */
[----:B------:R-:W-:Y:S02]  /*5f70*/  LEA.HI.X.SX32 R23, R12, R3, 0x1, P1 ;  /* 0x000000030c177211 */ /* 0x000fe400008f0eff */
[----:B-1----:R-:W-:Y:S02]  /*5f80*/  MOV R17, R15 ;  /* 0x0000000f00117202 */ /* 0x002fe40000000f00 */
[----:B------:R-:W-:-:S05]  /*5f90*/  MOV R16, R10 ;  /* 0x0000000a00107202 */ /* 0x000fca0000000f00 */
[----:B------:R-:W-:Y:S04]  /*5fa0*/  STL.64 [R1+0x18b8], R16 ;  /* 0x0018b81001007387 */ /* 0x000fe80000100a00 */
[----:B------:R1:W-:Y:S04]  /*5fb0*/  STL.64 [R1+0x1818], R4 ;  /* 0x0018180401007387 */ /* 0x0003e80000100a00 */
[----:B-1----:R-:W3:Y:S04]  /*5fc0*/  LDL.LU R4, [R1+0x38] ;  /* 0x0000380001047983 */ /* 0x002ee80000300800 */
[----:B------:R1:W-:Y:S04]  /*5fd0*/  STL.64 [R1+0xd68], R22 ;  /* 0x000d681601007387 */ /* 0x0003e80000100a00 */
[----:B-1----:R-:W4:Y:S01]  /*5fe0*/  LDL.LU.64 R22, [R1+0x18c8] ;  /* 0x0018c80001167983 */ /* 0x002f220000300a00 */
[----:B------:R-:W-:Y:S01]  /*5ff0*/  IMAD.MOV.U32 R21, RZ, RZ, R11 ;  /* 0x000000ffff157224 */ /* 0x000fe200078e000b */
[----:B------:R-:W-:Y:S01]  /*6000*/  LEA R16, P3, R7, R2, 0x1 ;  /* 0x0000000207107211 */ /* 0x000fe200078608ff */
[----:B------:R-:W-:Y:S01]  /*6010*/  IMAD.MOV.U32 R15, RZ, RZ, R6 ;  /* 0x000000ffff0f7224 */ /* 0x000fe200078e0006 */
[----:B------:R-:W-:-:S02]  /*6020*/  LEA R6, R0, R5, 0x1 ;  /* 0x0000000500067211 */ /* 0x000fc400078e08ff */
[----:B------:R-:W-:-:S03]  /*6030*/  LEA.HI.X.SX32 R17, R7, R3, 0x1, P3 ;  /* 0x0000000307117211 */ /* 0x000fc600018f0eff */
[----:B------:R-:W-:Y:S01]  /*6040*/  IMAD R7, R0, 0x2, R6 ;  /* 0x0000000200077824 */ /* 0x000fe200078e0206 */
[----:B--2---:R-:W-:-:S04]  /*6050*/  LEA R10, P2, R8, R2, 0x1 ;  /* 0x00000002080a7211 */ /* 0x004fc800078408ff */
[----:B------:R-:W-:-:S05]  /*6060*/  LEA.HI.X.SX32 R11, R8, R3, 0x1, P2 ;  /* 0x00000003080b7211 */ /* 0x000fca00010f0eff */
[----:B------:R1:W-:Y:S01]  /*6070*/  STL.64 [R1+0xd60], R10 ;  /* 0x000d600a01007387 */ /* 0x0003e20000100a00 */
[----:B------:R-:W-:-:S03]  /*6080*/  LEA R8, R0, R7, 0x1 ;  /* 0x0000000700087211 */ /* 0x000fc600078e08ff */
[----:B-1----:R0:W2:Y:S01]  /*6090*/  LDL.LU R11, [R1+0x18c0] ;  /* 0x0018c000010b7983 */ /* 0x0020a20000300800 */
[----:B------:R-:W-:-:S03]  /*60a0*/  LEA R10, P2, R13, R2, 0x1 ;  /* 0x000000020d0a7211 */ /* 0x000fc600078408ff */
[----:B------:R-:W2:Y:S04]  /*60b0*/  LDL.LU R12, [R1+0x40] ;  /* 0x00004000010c7983 */ /* 0x000ea80000300800 */
[----:B------:R-:W2:Y:S04]  /*60c0*/  LDL.LU R5, [R1+0x3c] ;  /* 0x00003c0001057983 */ /* 0x000ea80000300800 */
[----:B----4-:R1:W-:Y:S04]  /*60d0*/  STL [R1+0x18b0], R23 ;  /* 0x0018b01701007387 */ /* 0x0103e80000100800 */
[----:B-1----:R-:W4:Y:S04]  /*60e0*/  LDL.LU R23, [R1+0x44] ;  /* 0x0000440001177983 */ /* 0x002f280000300800 */
[----:B------:R-:W-:Y:S04]  /*60f0*/  STL.64 [R1+0xd58], R16 ;  /* 0x000d581001007387 */ /* 0x000fe80000100a00 */
[----:B------:R-:W-:Y:S04]  /*6100*/  STL [R1+0xd48], R10 ;  /* 0x000d480a01007387 */ /* 0x000fe80000100800 */
[----:B------:R1:W-:Y:S04]  /*6110*/  STL.64 [R1+0x1800], R6 ;  /* 0x0018000601007387 */ /* 0x0003e80000100a00 */
[----:B-1----:R0:W4:Y:S01]  /*6120*/  LDL.64 R6, [R1+0xd48] ;  /* 0x000d480001067983 */ /* 0x0021220000100a00 */
[----:B---3--:R-:W-:-:S02]  /*6130*/  LEA R16, P1, R4, R2, 0x1 ;  /* 0x0000000204107211 */ /* 0x008fc400078208ff */
[----:B------:R-:W-:Y:S02]  /*6140*/  LEA R10, P3, R9, R2, 0x1 ;  /* 0x00000002090a7211 */ /* 0x000fe400078608ff */
[----:B------:R-:W-:-:S05]  /*6150*/  LEA.HI.X.SX32 R17, R4, R3, 0x1, P1 ;  /* 0x0000000304117211 */ /* 0x000fca00008f0eff */
[----:B------:R1:W-:Y:S04]  /*6160*/  STL.64 [R1+0xd50], R16 ;  /* 0x000d501001007387 */ /* 0x0003e80000100a00 */
[----:B-1----:R-:W3:Y:S04]  /*6170*/  LDL.LU.64 R16, [R1+0x18b8] ;  /* 0x0018b80001107983 */ /* 0x002ee80000300a00 */
[----:B------:R-:W-:Y:S04]  /*6180*/  STL.64 [R1+0x1898], R20 ;  /* 0x0018981401007387 */ /* 0x000fe80000100a00 */
[----:B------:R4:W-:Y:S01]  /*6190*/  STL.64 [R1+0x18a8], R14 ;  /* 0x0018a80e01007387 */ /* 0x0009e20000100a00 */
[----:B--2---:R-:W-:Y:S01]  /*61a0*/  LEA.HI.X.SX32 R11, R9, R3, 0x1, P3 ;  /* 0x00000003090b7211 */ /* 0x004fe200018f0eff */
[----:B------:R-:W-:Y:S01]  /*61b0*/  IMAD R9, R0, 0x2, R8 ;  /* 0x0000000200097824 */ /* 0x000fe200078e0208 */
[----:B----4-:R-:W-:-:S04]  /*61c0*/  LEA R14, P1, R23, R2, 0x1 ;  /* 0x00000002170e7211 */ /* 0x010fc800078208ff */
[-C--:B------:R-:W-:Y:S02]  /*61d0*/  LEA.HI.X.SX32 R15, R23, R3.reuse, 0x1, P1 ;  /* 0x00000003170f7211 */ /* 0x080fe400008f0eff */
[----:B------:R-:W-:Y:S02]  /*61e0*/  LEA.HI.X.SX32 R7, R13, R3, 0x1, P2 ;  /* 0x000000030d077211 */ /* 0x000fe400010f0eff */
[----:B------:R-:W-:-:S03]  /*61f0*/  LEA R20, P2, R12, R2, 0x1 ;  /* 0x000000020c147211 */ /* 0x000fc600078408ff */
[----:B------:R-:W-:Y:S04]  /*6200*/  STL [R1+0xd4c], R7 ;  /* 0x000d4c0701007387 */ /* 0x000fe80000100800 */
[----:B------:R1:W-:Y:S01]  /*6210*/  STL.64 [R1+0xd40], R10 ;  /* 0x000d400a01007387 */ /* 0x0003e20000100a00 */
[----:B------:R-:W-:Y:S01]  /*6220*/  LEA.HI.X.SX32 R21, R12, R3, 0x1, P2 ;  /* 0x000000030c157211 */ /* 0x000fe200010f0eff */
[----:B-1----:R-:W-:Y:S01]  /*6230*/  IMAD.MOV.U32 R11, RZ, RZ, R27 ;  /* 0x000000ffff0b7224 */ /* 0x002fe200078e001b */
[----:B------:R-:W-:Y:S02]  /*6240*/  MOV R27, R22 ;  /* 0x00000016001b7202 */ /* 0x000fe40000000f00 */
[----:B------:R-:W2:Y:S04]  /*6250*/  LDL.LU R22, [R1+0x50] ;  /* 0x0000500001167983 */ /* 0x000ea80000300800 */
[----:B------:R-:W4:Y:S04]  /*6260*/  LDL.LU R4, [R1+0x4c] ;  /* 0x00004c0001047983 */ /* 0x000f280000300800 */
[----:B------:R-:W2:Y:S04]  /*6270*/  LDL.LU R13, [R1+0x48] ;  /* 0x00004800010d7983 */ /* 0x000ea80000300800 */
[----:B------:R-:W-:Y:S04]  /*6280*/  STL.64 [R1+0x1808], R8 ;  /* 0x0018080801007387 */ /* 0x000fe80000100a00 */
[----:B------:R-:W2:Y:S04]  /*6290*/  LDL.LU R23, [R1+0x18b0] ;  /* 0x0018b00001177983 */ /* 0x000ea80000300800 */
[----:B------:R1:W-:Y:S04]  /*62a0*/  STL.64 [R1+0xd38], R14 ;  /* 0x000d380e01007387 */ /* 0x0003e80000100a00 */
[----:B-1----:R-:W2:Y:S04]  /*62b0*/  LDL.LU.64 R14, [R1+0x18a8] ;  /* 0x0018a800010e7983 */ /* 0x002ea80000300a00 */
[----:B------:R-:W2:Y:S04]  /*62c0*/  LDL.LU R12, [R1+0x18a0] ;  /* 0x0018a000010c7983 */ /* 0x000ea80000300800 */
[----:B------:R1:W-:Y:S04]  /*62d0*/  STL.64 [R1+0xd30], R20 ;  /* 0x000d301401007387 */ /* 0x0003e80000100a00 */
[----:B-1----:R-:W3:Y:S01]  /*62e0*/  LDL.LU.64 R20, [R1+0x1898] ;  /* 0x0018980001147983 */ /* 0x002ee20000300a00 */
[----:B------:R-:W-:-:S02]  /*62f0*/  LEA R6, P3, R5, R2, 0x1 ;  /* 0x0000000205067211 */ /* 0x000fc400078608ff */
[----:B------:R-:W-:Y:S02]  /*6300*/  LEA R10, R0, R9, 0x1 ;  /* 0x00000009000a7211 */ /* 0x000fe400078e08ff */
[----:B------:R-:W-:-:S05]  /*6310*/  LEA.HI.X.SX32 R7, R5, R3, 0x1, P3 ;  /* 0x0000000305077211 */ /* 0x000fca00018f0eff */
[----:B------:R-:W-:Y:S04]  /*6320*/  STL.64 [R1+0xd28], R6 ;  /* 0x000d280601007387 */ /* 0x000fe80000100a00 */
[----:B------:R1:W-:Y:S04]  /*6330*/  STL [R1+0x1888], R29 ;  /* 0x0018881d01007387 */ /* 0x0003e80000100800 */
[----:B-1----:R-:W4:Y:S01]  /*6340*/  LDL.LU R29, [R1+0x58] ;  /* 0x00005800011d7983 */ /* 0x002f220000300800 */
[----:B------:R-:W-:-:S03]  /*6350*/  MOV R7, R11 ;  /* 0x0000000b00077202 */ /* 0x000fc60000000f00 */
[----:B------:R-:W4:Y:S01]  /*6360*/  LDL.LU R6, [R1+0x54] ;  /* 0x0000540001067983 */ /* 0x000f220000300800 */
[----:B------:R-:W-:Y:S02]  /*6370*/  IMAD R11, R0, 0x2, R10 ;  /* 0x00000002000b7824 */ /* 0x000fe400078e020a */
[----:B--2---:R-:W-:-:S03]  /*6380*/  IMAD.MOV.U32 R5, RZ, RZ, R12 ;  /* 0x000000ffff057224 */ /* 0x004fc600078e000c */
[----:B------:R-:W-:Y:S01]  /*6390*/  LEA R12, R0, R11, 0x1 ;  /* 0x0000000b000c7211 */ /* 0x000fe200078e08ff */
[----:B---3--:R-:W-:Y:S01]  /*63a0*/  IMAD.MOV.U32 R9, RZ, RZ, R20 ;  /* 0x000000ffff097224 */ /* 0x008fe200078e0014 */
[----:B------:R-:W-:-:S05]  /*63b0*/  MOV R20, R17 ;  /* 0x0000001100147202 */ /* 0x000fca0000000f00 */
[----:B------:R1:W-:Y:S04]  /*63c0*/  STL.64 [R1+0x1880], R20 ;  /* 0x0018801401007387 */ /* 0x0003e80000100a00 */
[----:B------:R-:W-:Y:S04]  /*63d0*/  STL.64 [R1+0x1890], R26 ;  /* 0x0018901a01007387 */ /* 0x000fe80000100a00 */
[----:B------:R-:W2:Y:S01]  /*63e0*/  LDL.LU R17, [R1+0x64] ;  /* 0x0000640001117983 */ /* 0x000ea20000300800 */
[----:B-1----:R-:W-:-:S05]  /*63f0*/  LEA R20, P1, R22, R2, 0x1 ;  /* 0x0000000216147211 */ /* 0x002fca00078208ff */
[----:B------:R-:W-:Y:S04]  /*6400*/  STL [R1+0xd20], R20 ;  /* 0x000d201401007387 */ /* 0x000fe80000100800 */
[----:B------:R-:W-:Y:S04]  /*6410*/  STL.64 [R1+0x1810], R10 ;  /* 0x0018100a01007387 */ /* 0x000fe80000100a00 */
[----:B------:R1:W-:Y:S04]  /*6420*/  STL [R1+0x1820], R11 ;  /* 0x0018200b01007387 */ /* 0x0003e80000100800 */
[----:B-1----:R0:W3:Y:S01]  /*6430*/  LDL.64 R10, [R1+0xd20] ;  /* 0x000d2000010a7983 */ /* 0x0020e20000100a00 */
[----:B----4-:R-:W-:-:S02]  /*6440*/  LEA R26, P2, R4, R2, 0x1 ;  /* 0x00000002041a7211 */ /* 0x010fc400078408ff */
[CC--:B------:R-:W-:Y:S02]  /*6450*/  LEA R20, P3, R13.reuse, R2.reuse, 0x1 ;  /* 0x000000020d147211 */ /* 0x0c0fe400078608ff */
[-C--:B------:R-:W-:Y:S02]  /*6460*/  LEA.HI.X.SX32 R27, R4, R3.reuse, 0x1, P2 ;  /* 0x00000003041b7211 */ /* 0x080fe400010f0eff */
[-C--:B------:R-:W-:Y:S01]  /*6470*/  LEA.HI.X.SX32 R21, R13, R3.reuse, 0x1, P3 ;  /* 0x000000030d157211 */ /* 0x080fe200018f0eff */
[----:B------:R-:W-:Y:S01]  /*6480*/  IMAD R13, R0, 0x2, R12 ;  /* 0x00000002000d7824 */ /* 0x000fe200078e020c */
[----:B---3--:R-:W-:Y:S02]  /*6490*/  LEA.HI.X.SX32 R11, R22, R3, 0x1, P1 ;  /* 0x00000003160b7211 */ /* 0x008fe400008f0eff */
[----:B------:R-:W3:Y:S04]  /*64a0*/  LDL.LU R22, [R1+0x68] ;  /* 0x0000680001167983 */ /* 0x000ee80000300800 */
[----:B------:R1:W-:Y:S04]  /*64b0*/  STL [R1+0xd24], R11 ;  /* 0x000d240b01007387 */ /* 0x0003e80000100800 */
[----:B------:R4:W-:Y:S04]  /*64c0*/  STL.64 [R1+0xd18], R26 ;  /* 0x000d181a01007387 */ /* 0x0009e80000100a00 */
[----:B------:R0:W-:Y:S04]  /*64d0*/  STL.64 [R1+0xd10], R20 ;  /* 0x000d101401007387 */ /* 0x0001e80000100a00 */
[----:B-1----:R-:W3:Y:S01]  /*64e0*/  LDL.LU R11, [R1+0x74] ;  /* 0x00007400010b7983 */ /* 0x002ee20000300800 */
[----:B----4-:R-:W-:-:S03]  /*64f0*/  LEA R26, P1, R9, R2, 0x1 ;  /* 0x00000002091a7211 */ /* 0x010fc600078208ff */
[----:B------:R-:W4:Y:S01]  /*6500*/  LDL.LU R4, [R1+0x70] ;  /* 0x0000700001047983 */ /* 0x000f220000300800 */
[----:B------:R-:W-:Y:S01]  /*6510*/  MOV R27, R9 ;  /* 0x00000009001b7202 */ /* 0x000fe20000000f00 */
[----:B0-----:R-:W-:Y:S01]  /*6520*/  IMAD.MOV.U32 R21, RZ, RZ, R14 ;  /* 0x000000ffff157224 */ /* 0x001fe200078e000e */
[----:B------:R-:W-:Y:S01]  /*6530*/  LEA R20, P2, R29, R2, 0x1 ;  /* 0x000000021d147211 */ /* 0x000fe200078408ff */
[----:B------:R-:W3:Y:S01]  /*6540*/  LDL.LU R10, [R1+0x6c] ;  /* 0x00006c00010a7983 */ /* 0x000ee20000300800 */
[----:B------:R-:W-:Y:S02]  /*6550*/  LEA.HI.X.SX32 R27, R27, R3, 0x1, P1 ;  /* 0x000000031b1b7211 */ /* 0x000fe400008f0eff */
[----:B------:R-:W-:Y:S01]  /*6560*/  LEA R14, R0, R13, 0x1 ;  /* 0x0000000d000e7211 */ /* 0x000fe200078e08ff */
[----:B------:R0:W-:Y:S04]  /*6570*/  STL.64 [R1+0x1830], R12 ;  /* 0x0018300c01007387 */ /* 0x0001e80000100a00 */
[----:B------:R1:W-:Y:S01]  /*6580*/  STL.64 [R1+0xd08], R26 ;  /* 0x000d081a01007387 */ /* 0x0003e20000100a00 */
[----:B0-----:R-:W-:Y:S01]  /*6590*/  IMAD.MOV.U32 R13, RZ, RZ, R21 ;  /* 0x000000ffff0d7224 */ /* 0x001fe200078e0015 */
[----:B------:R-:W-:-:S02]  /*65a0*/  LEA.HI.X.SX32 R21, R29, R3, 0x1, P2 ;  /* 0x000000031d157211 */ /* 0x000fc400010f0eff */
[----:B-1----:R-:W3:Y:S04]  /*65b0*/  LDL.LU.64 R26, [R1+0x1890] ;  /* 0x00189000011a7983 */ /* 0x002ee80000300a00 */
[----:B------:R-:W4:Y:S04]  /*65c0*/  LDL.LU R29, [R1+0x1888] ;  /* 0x00188800011d7983 */ /* 0x000f280000300800 */
[----:B------:R0:W-:Y:S04]  /*65d0*/  STL.64 [R1+0xd00], R20 ;  /* 0x000d001401007387 */ /* 0x0001e80000100a00 */
[----:B0-----:R-:W4:Y:S01]  /*65e0*/  LDL.LU.64 R20, [R1+0x1880] ;  /* 0x0018800001147983 */ /* 0x001f220000300a00 */
[----:B------:R-:W-:-:S02]  /*65f0*/  LEA R8, P3, R6, R2, 0x1 ;  /* 0x0000000206087211 */ /* 0x000fc400078608ff */
[----:B------:R-:W-:Y:S02]  /*6600*/  MOV R12, R7 ;  /* 0x00000007000c7202 */ /* 0x000fe40000000f00 */
[----:B------:R-:W-:Y:S02]  /*6610*/  LEA.HI.X.SX32 R9, R6, R3, 0x1, P3 ;  /* 0x0000000306097211 */ /* 0x000fe400018f0eff */
[----:B------:R-:W-:-:S03]  /*6620*/  MOV R6, R16 ;  /* 0x0000001000067202 */ /* 0x000fc60000000f00 */
[----:B------:R2:W-:Y:S02]  /*6630*/  STL.64 [R1+0xcf8], R8 ;  /* 0x000cf80801007387 */ /* 0x0005e40000100a00 */
[----:B--2---:R-:W-:-:S04]  /*6640*/  LEA R8, P2, R17, R2, 0x1 ;  /* 0x0000000211087211 */ /* 0x004fc800078408ff */
[-C--:B------:R-:W-:Y:S01]  /*6650*/  LEA.HI.X.SX32 R9, R17, R3.reuse, 0x1, P2 ;  /* 0x0000000311097211 */ /* 0x080fe200010f0eff */
[----:B---3--:R0:W-:Y:S02]  /*6660*/  STL.64 [R1+0x1870], R26 ;  /* 0x0018701a01007387 */ /* 0x0081e40000100a00 */
[----:B0-----:R-:W-:Y:S01]  /*6670*/  LEA R26, P1, R22, R2, 0x1 ;  /* 0x00000002161a7211 */ /* 0x001fe200078208ff */
[----:B----4-:R-:W-:Y:S02]  /*6680*/  IMAD.MOV.U32 R7, RZ, RZ, R21 ;  /* 0x000000ffff077224 */ /* 0x010fe400078e0015 */
[----:B------:R-:W-:Y:S01]  /*6690*/  IMAD.MOV.U32 R21, RZ, RZ, R15 ;  /* 0x000000ffff157224 */ /* 0x000fe200078e000f */
[----:B------:R-:W-:Y:S02]  /*66a0*/  LEA R15, R0, R14, 0x1 ;  /* 0x0000000e000f7211 */ /* 0x000fe400078e08ff */
[----:B------:R0:W-:Y:S01]  /*66b0*/  STL.64 [R1+0x1878], R6 ;  /* 0x0018780601007387 */ /* 0x0001e20000100a00 */
[----:B------:R-:W-:-:S02]  /*66c0*/  LEA.HI.X.SX32 R27, R22, R3, 0x1, P1 ;  /* 0x00000003161b7211 */ /* 0x000fc400008f0eff */
[----:B------:R-:W-:Y:S01]  /*66d0*/  IMAD R16, R0, 0x2, R15 ;  /* 0x0000000200107824 */ /* 0x000fe200078e020f */
[----:B------:R1:W-:Y:S01]  /*66e0*/  STL.64 [R1+0x17e8], R14 ;  /* 0x0017e80e01007387 */ /* 0x0003e20000100a00 */
[----:B0-----:R-:W-:-:S04]  /*66f0*/  LEA R6, P3, R29, R2, 0x1 ;  /* 0x000000021d067211 */ /* 0x001fc800078608ff */
[----:B------:R-:W-:Y:S01]  /*6700*/  LEA.HI.X.SX32 R7, R29, R3, 0x1, P3 ;  /* 0x000000031d077211 */ /* 0x000fe200018f0eff */
[----:B-1----:R-:W2:Y:S04]  /*6710*/  LDL.LU R15, [R1+0x80] ;  /* 0x00008000010f7983 */ /* 0x002ea80000300800 */
[----:B------:R-:W3:Y:S04]  /*6720*/  LDL.LU R22, [R1+0x7c] ;  /* 0x00007c0001167983 */ /* 0x000ee80000300800 */
[----:B------:R0:W-:Y:S04]  /*6730*/  STL.64 [R1+0xcf0], R26 ;  /* 0x000cf01a01007387 */ /* 0x0001e80000100a00 */
[----:B------:R-:W-:Y:S04]  /*6740*/  STL.64 [R1+0xce8], R8 ;  /* 0x000ce80801007387 */ /* 0x000fe80000100a00 */
[----:B------:R1:W-:Y:S01]  /*6750*/  STL.64 [R1+0xce0], R6 ;  /* 0x000ce00601007387 */ /* 0x0003e20000100a00 */
[----:B------:R-:W-:Y:S01]  /*6760*/  IMAD R17, R0, 0x2, R16 ;  /* 0x0000000200117824 */ /* 0x000fe200078e0210 */
[----:B0-----:R-:W-:-:S02]  /*6770*/  LEA R26, P2, R4, R2, 0x1 ;  /* 0x00000002041a7211 */ /* 0x001fc400078408ff */
[C---:B-1----:R-:W-:Y:S02]  /*6780*/  LEA R6, P1, R11.reuse, R2, 0x1 ;  /* 0x000000020b067211 */ /* 0x042fe400078208ff */
[-C--:B------:R-:W-:Y:S02]  /*6790*/  LEA.HI.X.SX32 R27, R4, R3.reuse, 0x1, P2 ;  /* 0x00000003041b7211 */ /* 0x080fe400010f0eff */
[----:B------:R-:W-:Y:S01]  /*67a0*/  LEA.HI.X.SX32 R7, R11, R3, 0x1, P1 ;  /* 0x000000030b077211 */ /* 0x000fe200008f0eff */
[----:B------:R-:W-:Y:S04]  /*67b0*/  STL.64 [R1+0x1838], R16 ;  /* 0x0018381001007387 */ /* 0x000fe80000100a00 */
[----:B------:R0:W-:Y:S04]  /*67c0*/  STL.64 [R1+0xcd8], R6 ;  /* 0x000cd80601007387 */ /* 0x0001e80000100a00 */
[----:B0-----:R-:W4:Y:S04]  /*67d0*/  LDL.LU.64 R6, [R1+0x1878] ;  /* 0x0018780001067983 */ /* 0x001f280000300a00 */
[----:B------:R0:W-:Y:S04]  /*67e0*/  STL.64 [R1+0xcd0], R26 ;  /* 0x000cd01a01007387 */ /* 0x0001e80000100a00 */
[----:B0-----:R-:W2:Y:S01]  /*67f0*/  LDL.LU.64 R26, [R1+0x1870] ;  /* 0x00187000011a7983 */ /* 0x001ea20000300a00 */
[----:B------:R-:W-:-:S05]  /*6800*/  LEA R4, R0, R19, 0x1 ;  /* 0x0000001300047211 */ /* 0x000fca00078e08ff */
[----:B------:R-:W-:Y:S01]  /*6810*/  IMAD R4, R0, 0x2, R4 ;  /* 0x0000000200047824 */ /* 0x000fe200078e0204 */
[----:B------:R-:W-:-:S04]  /*6820*/  LEA R8, P3, R10, R2, 0x1 ;  /* 0x000000020a087211 */ /* 0x000fc800078608ff */
[----:B------:R-:W-:Y:S02]  /*6830*/  LEA R4, R0, R4, 0x1 ;  /* 0x0000000400047211 */ /* 0x000fe400078e08ff */
[----:B------:R-:W-:Y:S02]  /*6840*/  MOV R29, R18 ;  /* 0x00000012001d7202 */ /* 0x000fe40000000f00 */
[----:B------:R-:W-:Y:S01]  /*6850*/  LEA.HI.X.SX32 R9, R10, R3, 0x1, P3 ;  /* 0x000000030a097211 */ /* 0x000fe200018f0eff */
[C---:B------:R-:W-:Y:S01]  /*6860*/  IMAD R4, R0.reuse, 0x2, R4 ;  /* 0x0000000200047824 */ /* 0x040fe200078e0204 */
[C---:B------:R-:W-:Y:S01]  /*6870*/  LEA R18, R0.reuse, R17, 0x1 ;  /* 0x0000001100127211 */ /* 0x040fe200078e08ff */
[----:B------:R-:W-:Y:S02]  /*6880*/  IMAD.MOV.U32 R11, RZ, RZ, R19 ;  /* 0x000000ffff0b7224 */ /* 0x000fe400078e0013 */
[----:B------:R0:W-:Y:S01]  /*6890*/  STL.64 [R1+0xcc8], R8 ;  /* 0x000cc80801007387 */ /* 0x0001e20000100a00 */
[----:B------:R-:W-:Y:S01]  /*68a0*/  LEA R19, R0, R18, 0x1 ;  /* 0x0000001200137211 */ /* 0x000fe200078e08ff */
[----:B------:R-:W-:-:S02]  /*68b0*/  IMAD.MOV.U32 R14, RZ, RZ, R20 ;  /* 0x000000ffff0e7224 */ /* 0x000fc400078e0014 */
[----:B------:R1:W-:Y:S01]  /*68c0*/  STL.64 [R1+0x1868], R4 ;  /* 0x0018680401007387 */ /* 0x0003e20000100a00 */
[----:B------:R-:W-:-:S03]  /*68d0*/  IMAD.MOV.U32 R16, RZ, RZ, R12 ;  /* 0x000000ffff107224 */ /* 0x000fc600078e000c */
[----:B0-----:R-:W2:Y:S01]  /*68e0*/  LDL.LU R8, [R1+0x9c] ;  /* 0x00009c0001087983 */ /* 0x001ea20000300800 */
[----:B------:R-:W-:Y:S02]  /*68f0*/  MOV R9, R25 ;  /* 0x0000001900097202 */ /* 0x000fe40000000f00 */
[----:B-1----:R-:W-:-:S04]  /*6900*/  LEA R4, P3, R23, R2, 0x1 ;  /* 0x0000000217047211 */ /* 0x002fc800078608ff */
[----:B------:R-:W-:Y:S02]  /*6910*/  LEA.HI.X.SX32 R5, R23, R3, 0x1, P3 ;  /* 0x0000000317057211 */ /* 0x000fe400018f0eff */
[----:B---3--:R-:W-:Y:S02]  /*6920*/  LEA R12, P2, R22, R2, 0x1 ;  /* 0x00000002160c7211 */ /* 0x008fe400078408ff */
[----:B----4-:R-:W-:Y:S02]  /*6930*/  MOV R17, R6 ;  /* 0x0000000600117202 */ /* 0x010fe40000000f00 */
[----:B------:R-:W3:Y:S04]  /*6940*/  LDL.LU R6, [R1+0x94] ;  /* 0x0000940001067983 */ /* 0x000ee80000300800 */
[----:B------:R-:W4:Y:S04]  /*6950*/  LDL.LU R25, [R1+0x90] ;  /* 0x0000900001197983 */ /* 0x000f280000300800 */
[----:B------:R0:W-:Y:S01]  /*6960*/  STL.64 [R1+0x17d0], R18 ;  /* 0x0017d01201007387 */ /* 0x0001e20000100a00 */
[----:B--2---:R-:W-:Y:S01]  /*6970*/  IMAD.MOV.U32 R10, RZ, RZ, R27 ;  /* 0x000000ffff0a7224 */ /* 0x004fe200078e001b */
[----:B------:R-:W-:Y:S01]  /*6980*/  MOV R20, R26 ;  /* 0x0000001a00147202 */ /* 0x000fe20000000f00 */
[----:B------:R-:W-:Y:S01]  /*6990*/  IMAD.MOV.U32 R27, RZ, RZ, R13 ;  /* 0x000000ffff1b7224 */ /* 0x000fe200078e000d */
[----:B------:R-:W-:-:S02]  /*69a0*/  LEA R26, P1, R15, R2, 0x1 ;  /* 0x000000020f1a7211 */ /* 0x000fc400078208ff */
[----:B------:R-:W-:Y:S01]  /*69b0*/  MOV R13, R24 ;  /* 0x00000018000d7202 */ /* 0x000fe20000000f00 */
[----:B0-----:R-:W-:Y:S01]  /*69c0*/  IMAD.MOV.U32 R18, RZ, RZ, R27 ;  /* 0x000000ffff127224 */ /* 0x001fe200078e001b */
[----:B------:R-:W-:Y:S01]  /*69d0*/  LEA.HI.X.SX32 R27, R15, R3, 0x1, P1 ;  /* 0x000000030f1b7211 */ /* 0x000fe200008f0eff */
[----:B------:R-:W-:Y:S01]  /*69e0*/  IMAD R24, R0, 0x2, R19 ;  /* 0x0000000200187824 */ /* 0x000fe200078e0213 */
[----:B------:R-:W-:Y:S02]  /*69f0*/  MOV R19, R13 ;  /* 0x0000000d00137202 */ /* 0x000fe40000000f00 */
[----:B------:R-:W-:Y:S01]  /*6a00*/  LEA.HI.X.SX32 R13, R22, R3, 0x1, P2 ;  /* 0x00000003160d7211 */ /* 0x000fe200010f0eff */
[----:B------:R0:W-:Y:S04]  /*6a10*/  STL.64 [R1+0xcc0], R26 ;  /* 0x000cc01a01007387 */ /* 0x0001e80000100a00 */
[----:B------:R-:W2:Y:S04]  /*6a20*/  LDL.LU R15, [R1+0xb4] ;  /* 0x0000b400010f7983 */ /* 0x000ea80000300800 */
[----:B------:R-:W-:Y:S04]  /*6a30*/  STL.64 [R1+0xcb8], R12 ;  /* 0x000cb80c01007387 */ /* 0x000fe80000100a00 */
[----:B------:R1:W-:Y:S01]  /*6a40*/  STL.64 [R1+0xcb0], R4 ;  /* 0x000cb00401007387 */ /* 0x0003e20000100a00 */
[----:B0-----:R-:W-:-:S02]  /*6a50*/  LEA R26, P2, R18, R2, 0x1 ;  /* 0x00000002121a7211 */ /* 0x001fc400078408ff */
[----:B-1----:R-:W-:-:S04]  /*6a60*/  LEA R4, P1, R19, R2, 0x1 ;  /* 0x0000000213047211 */ /* 0x002fc800078208ff */
[-C--:B------:R-:W-:Y:S02]  /*6a70*/  LEA.HI.X.SX32 R5, R19, R3.reuse, 0x1, P1 ;  /* 0x0000000313057211 */ /* 0x080fe400008f0eff */
[----:B------:R-:W-:-:S03]  /*6a80*/  LEA.HI.X.SX32 R27, R18, R3, 0x1, P2 ;  /* 0x00000003121b7211 */ /* 0x000fc600010f0eff */
[----:B------:R0:W-:Y:S04]  /*6a90*/  STL.64 [R1+0xca8], R4 ;  /* 0x000ca80401007387 */ /* 0x0001e80000100a00 */
[----:B0-----:R-:W2:Y:S04]  /*6aa0*/  LDL.LU.64 R4, [R1+0x1868] ;  /* 0x0018680001047983 */ /* 0x001ea80000300a00 */
[----:B------:R-:W-:Y:S04]  /*6ab0*/  STL [R1+0x1858], R17 ;  /* 0x0018581101007387 */ /* 0x000fe80000100800 */
[----:B------:R-:W2:Y:S04]  /*6ac0*/  LDL.LU R19, [R1+0xb8] ;  /* 0x0000b80001137983 */ /* 0x000ea80000300800 */
[----:B------:R0:W-:Y:S04]  /*6ad0*/  STL.64 [R1+0xca0], R26 ;  /* 0x000ca01a01007387 */ /* 0x0001e80000100a00 */
[----:B0-----:R-:W2:Y:S01]  /*6ae0*/  LDL.LU.64 R26, [R1+0x1860] ;  /* 0x00186000011a7983 */ /* 0x001ea20000300a00 */
[----:B------:R-:W-:-:S02]  /*6af0*/  LEA R12, P3, R16, R2, 0x1 ;  /* 0x00000002100c7211 */ /* 0x000fc400078608ff */
[----:B------:R-:W-:Y:S02]  /*6b00*/  LEA R23, R0, R24, 0x1 ;  /* 0x0000001800177211 */ /* 0x000fe400078e08ff */
[----:B------:R-:W-:-:S03]  /*6b10*/  LEA.HI.X.SX32 R13, R16, R3, 0x1, P3 ;  /* 0x00000003100d7211 */ /* 0x000fc600018f0eff */
[----:B------:R-:W-:Y:S02]  /*6b20*/  IMAD R22, R0, 0x2, R23 ;  /* 0x0000000200167824 */ /* 0x000fe400078e0217 */
[----:B------:R0:W-:Y:S01]  /*6b30*/  STL.64 [R1+0xc98], R12 ;  /* 0x000c980c01007387 */ /* 0x0001e20000100a00 */
[----:B------:R-:W-:-:S04]  /*6b40*/  LEA R16, P1, R8, R2, 0x1 ;  /* 0x0000000208107211 */ /* 0x000fc800078208ff */
[----:B------:R-:W-:Y:S02]  /*6b50*/  LEA.HI.X.SX32 R17, R8, R3, 0x1, P1 ;  /* 0x0000000308117211 */ /* 0x000fe400008f0eff */
[----:B0-----:R-:W-:Y:S01]  /*6b60*/  MOV R13, R10 ;  /* 0x0000000a000d7202 */ /* 0x001fe20000000f00 */
[----:B------:R-:W-:-:S05]  /*6b70*/  IMAD.MOV.U32 R12, RZ, RZ, R20 ;  /* 0x000000ffff0c7224 */ /* 0x000fca00078e0014 */
[----:B------:R-:W-:Y:S04]  /*6b80*/  STL.64 [R1+0x1850], R12 ;  /* 0x0018500c01007387 */ /* 0x000fe80000100a00 */
[----:B------:R-:W-:Y:S01]  /*6b90*/  STL.64 [R1+0x17d8], R22 ;  /* 0x0017d81601007387 */ /* 0x000fe20000100a00 */
[----:B------:R-:W-:-:S03]  /*6ba0*/  MOV R10, R21 ;  /* 0x00000015000a7202 */ /* 0x000fc60000000f00 */
[----:B------:R0:W-:Y:S04]  /*6bb0*/  STL.64 [R1+0xc90], R16 ;  /* 0x000c901001007387 */ /* 0x0001e80000100a00 */
[----:B0-----:R-:W3:Y:S04]  /*6bc0*/  LDL.LU R17, [R1+0x1858] ;  /* 0x0018580001117983 */ /* 0x001ee80000300800 */
[----:B------:R-:W3:Y:S01]  /*6bd0*/  LDL.LU R8, [R1+0xc8] ;  /* 0x0000c80001087983 */ /* 0x000ee20000300800 */
[----:B----4-:R-:W-:-:S04]  /*6be0*/  LEA R12, P3, R25, R2, 0x1 ;  /* 0x00000002190c7211 */ /* 0x010fc800078608ff */
[----:B------:R-:W-:Y:S01]  /*6bf0*/  LEA.HI.X.SX32 R13, R25, R3, 0x1, P3 ;  /* 0x00000003190d7211 */ /* 0x000fe200018f0eff */
[----:B--2---:R-:W-:Y:S02]  /*6c00*/  IMAD.MOV.U32 R20, RZ, RZ, R27 ;  /* 0x000000ffff147224 */ /* 0x004fe400078e001b */
[----:B------:R-:W-:Y:S01]  /*6c10*/  IMAD R27, R0, 0x2, R22 ;  /* 0x00000002001b7824 */ /* 0x000fe200078e0216 */
[----:B---3--:R-:W-:-:S04]  /*6c20*/  LEA R22, P2, R6, R2, 0x1 ;  /* 0x0000000206167211 */ /* 0x008fc800078408ff */
[----:B------:R-:W-:Y:S02]  /*6c30*/  LEA.HI.X.SX32 R23, R6, R3, 0x1, P2 ;  /* 0x0000000306177211 */ /* 0x000fe400010f0eff */
[----:B------:R-:W2:Y:S01]  /*6c40*/  LDL.LU R6, [R1+0xc4] ;  /* 0x0000c40001067983 */ /* 0x000ea20000300800 */
[----:B------:R-:W-:Y:S02]  /*6c50*/  MOV R21, R26 ;  /* 0x0000001a00157202 */ /* 0x000fe40000000f00 */
[C---:B------:R-:W-:Y:S01]  /*6c60*/  LEA R26, R0.reuse, R27, 0x1 ;  /* 0x0000001b001a7211 */ /* 0x040fe200078e08ff */
[----:B------:R-:W-:Y:S04]  /*6c70*/  STL.64 [R1+0xc88], R22 ;  /* 0x000c881601007387 */ /* 0x000fe80000100a00 */
[----:B------:R-:W3:Y:S04]  /*6c80*/  LDL.LU R18, [R1+0xe0] ;  /* 0x0000e00001127983 */ /* 0x000ee80000300800 */
[----:B------:R0:W-:Y:S01]  /*6c90*/  STL.64 [R1+0xc80], R12 ;  /* 0x000c800c01007387 */ /* 0x0001e20000100a00 */
[----:B------:R-:W-:-:S03]  /*6ca0*/  IMAD R25, R0, 0x2, R26 ;  /* 0x0000000200197824 */ /* 0x000fc600078e021a */
[----:B------:R1:W-:Y:S01]  /*6cb0*/  STL.64 [R1+0x17b8], R26 ;  /* 0x0017b81a01007387 */ /* 0x0003e20000100a00 */
[----:B0-----:R-:W-:Y:S01]  /*6cc0*/  IMAD.MOV.U32 R13, RZ, RZ, R14 ;  /* 0x000000ffff0d7224 */ /* 0x001fe200078e000e */
[-C--:B------:R-:W-:Y:S02]  /*6cd0*/  LEA R12, P1, R14, R2.reuse, 0x1 ;  /* 0x000000020e0c7211 */ /* 0x080fe400078208ff */
[----:B-1----:R-:W4:Y:S02]  /*6ce0*/  LDL.LU R27, [R1+0xe4] ;  /* 0x0000e400011b7983 */ /* 0x002f240000300800 */
[----:B------:R-:W-:Y:S02]  /*6cf0*/  LEA.HI.X.SX32 R13, R13, R3, 0x1, P1 ;  /* 0x000000030d0d7211 */ /* 0x000fe400008f0eff */
[----:B------:R-:W-:Y:S01]  /*6d00*/  LEA R14, R0, R25, 0x1 ;  /* 0x00000019000e7211 */ /* 0x000fe200078e08ff */
[----:B------:R0:W-:Y:S04]  /*6d10*/  STL.64 [R1+0x17e0], R24 ;  /* 0x0017e01801007387 */ /* 0x0001e80000100a00 */
[----:B0-----:R-:W2:Y:S04]  /*6d20*/  LDL.LU R25, [R1+0xcc] ;  /* 0x0000cc0001197983 */ /* 0x001ea80000300800 */
[----:B------:R0:W-:Y:S04]  /*6d30*/  STL.64 [R1+0xc78], R12 ;  /* 0x000c780c01007387 */ /* 0x0001e80000100a00 */
[----:B0-----:R-:W3:Y:S01]  /*6d40*/  LDL.LU.64 R12, [R1+0x1850] ;  /* 0x00185000010c7983 */ /* 0x001ee20000300a00 */
[----:B------:R-:W-:-:S02]  /*6d50*/  LEA R22, P2, R19, R2, 0x1 ;  /* 0x0000000213167211 */ /* 0x000fc400078408ff */
[-C--:B------:R-:W-:Y:S01]  /*6d60*/  LEA R16, P3, R15, R2.reuse, 0x1 ;  /* 0x000000020f107211 */ /* 0x080fe200078608ff */
[----:B------:R-:W-:Y:S01]  /*6d70*/  IMAD R24, R0, 0x2, R14 ;  /* 0x0000000200187824 */ /* 0x000fe200078e020e */
[----:B------:R-:W-:Y:S02]  /*6d80*/  MOV R26, R17 ;  /* 0x00000011001a7202 */ /* 0x000fe40000000f00 */
[-C--:B------:R-:W-:Y:S02]  /*6d90*/  LEA.HI.X.SX32 R23, R19, R3.reuse, 0x1, P2 ;  /* 0x0000000313177211 */ /* 0x080fe400010f0eff */
[----:B------:R-:W-:Y:S02]  /*6da0*/  LEA.HI.X.SX32 R17, R15, R3, 0x1, P3 ;  /* 0x000000030f117211 */ /* 0x000fe400018f0eff */
[----:B------:R-:W-:Y:S01]  /*6db0*/  MOV R14, R9 ;  /* 0x00000009000e7202 */ /* 0x000fe20000000f00 */
[----:B------:R-:W-:Y:S04]  /*6dc0*/  STL.64 [R1+0xc70], R22 ;  /* 0x000c701601007387 */ /* 0x000fe80000100a00 */
[----:B------:R0:W-:Y:S02]  /*6dd0*/  STL.64 [R1+0xc68], R16 ;  /* 0x000c681001007387 */ /* 0x0001e40000100a00 */
[----:B0-----:R-:W-:-:S04]  /*6de0*/  LEA R16, P2, R8, R2, 0x1 ;  /* 0x0000000208107211 */ /* 0x001fc800078408ff */
[----:B------:R-:W-:Y:S01]  /*6df0*/  LEA.HI.X.SX32 R17, R8, R3, 0x1, P2 ;  /* 0x0000000308117211 */ /* 0x000fe200010f0eff */
[----:B------:R-:W-:Y:S01]  /*6e00*/  IMAD.MOV.U32 R8, RZ, RZ, R7 ;  /* 0x000000ffff087224 */ /* 0x000fe200078e0007 */
[----:B------:R-:W-:Y:S02]  /*6e10*/  MOV R7, R4 ;  /* 0x0000000400077202 */ /* 0x000fe40000000f00 */
[----:B--2---:R-:W-:Y:S01]  /*6e20*/  LEA R22, P1, R25, R2, 0x1 ;  /* 0x0000000219167211 */ /* 0x004fe200078208ff */
[----:B---3--:R-:W-:-:S05]  /*6e30*/  IMAD.MOV.U32 R15, RZ, RZ, R13 ;  /* 0x000000ffff0f7224 */ /* 0x008fca00078e000d */
[----:B------:R0:W-:Y:S04]  /*6e40*/  STL.64 [R1+0x1848], R14 ;  /* 0x0018480e01007387 */ /* 0x0001e80000100a00 */
[----:B------:R-:W2:Y:S04]  /*6e50*/  LDL.LU R9, [R1+0xf8] ;  /* 0x0000f80001097983 */ /* 0x000ea80000300800 */
[----:B------:R-:W3:Y:S01]  /*6e60*/  LDL.LU R13, [R1+0xf0] ;  /* 0x0000f000010d7983 */ /* 0x000ee20000300800 */
[----:B------:R-:W-:Y:S02]  /*6e70*/  LEA.HI.X.SX32 R23, R25, R3, 0x1, P1 ;  /* 0x0000000319177211 */ /* 0x000fe400008f0eff */
[----:B0-----:R-:W-:Y:S01]  /*6e80*/  LEA R14, P3, R6, R2, 0x1 ;  /* 0x00000002060e7211 */ /* 0x001fe200078608ff */
[----:B------:R0:W-:Y:S01]  /*6e90*/  STL.64 [R1+0xc58], R16 ;  /* 0x000c581001007387 */ /* 0x0001e20000100a00 */
[----:B------:R-:W-:-:S02]  /*6ea0*/  MOV R19, R12 ;  /* 0x0000000c00137202 */ /* 0x000fc40000000f00 */
[----:B------:R-:W-:Y:S01]  /*6eb0*/  LEA.HI.X.SX32 R15, R6, R3, 0x1, P3 ;  /* 0x00000003060f7211 */ /* 0x000fe200018f0eff */
[----:B------:R-:W-:Y:S01]  /*6ec0*/  IMAD.MOV.U32 R12, RZ, RZ, R29 ;  /* 0x000000ffff0c7224 */ /* 0x000fe200078e001d */
[C---:B------:R-:W-:Y:S01]  /*6ed0*/  LEA R29, R0.reuse, R24, 0x1 ;  /* 0x00000018001d7211 */ /* 0x040fe200078e08ff */
[----:B0-----:R-:W3:Y:S04]  /*6ee0*/  LDL.LU R17, [R1+0x114] ;  /* 0x0001140001117983 */ /* 0x001ee80000300800 */
[----:B------:R-:W-:Y:S01]  /*6ef0*/  STL.64 [R1+0xc60], R22 ;  /* 0x000c601601007387 */ /* 0x000fe20000100a00 */
[----:B------:R-:W-:-:S03]  /*6f00*/  IMAD R6, R0, 0x2, R29 ;  /* 0x0000000200067824 */ /* 0x000fc600078e021d */
[----:B------:R0:W-:Y:S04]  /*6f10*/  STL.64 [R1+0xc50], R14 ;  /* 0x000c500e01007387 */ /* 0x0001e80000100a00 */
[----:B------:R-:W3:Y:S04]  /*6f20*/  LDL.LU R16, [R1+0x11c] ;  /* 0x00011c0001107983 */ /* 0x000ee80000300800 */
[----:B------:R-:W3:Y:S01]  /*6f30*/  LDL.LU R4, [R1+0x118] ;  /* 0x0001180001047983 */ /* 0x000ee20000300800 */
[-C--:B----4-:R-:W-:Y:S02]  /*6f40*/  LEA R24, P2, R27, R2.reuse, 0x1 ;  /* 0x000000021b187211 */ /* 0x090fe400078408ff */
[-C--:B0-----:R-:W-:Y:S01]  /*6f50*/  LEA R14, P1, R26, R2.reuse, 0x1 ;  /* 0x000000021a0e7211 */ /* 0x081fe200078208ff */
[----:B------:R0:W-:Y:S01]  /*6f60*/  STL [R1+0x10], R6 ;  /* 0x0000100601007387 */ /* 0x0001e20000100800 */
[----:B------:R-:W-:-:S02]  /*6f70*/  LEA R22, P3, R18, R2, 0x1 ;  /* 0x0000000212167211 */ /* 0x000fc400078608ff */
[-C--:B------:R-:W-:Y:S02]  /*6f80*/  LEA.HI.X.SX32 R15, R26, R3.reuse, 0x1, P1 ;  /* 0x000000031a0f7211 */ /* 0x080fe400008f0eff */
[-C--:B------:R-:W-:Y:S02]  /*6f90*/  LEA.HI.X.SX32 R25, R27, R3.reuse, 0x1, P2 ;  /* 0x000000031b197211 */ /* 0x080fe400010f0eff */
[----:B------:R-:W-:Y:S02]  /*6fa0*/  LEA.HI.X.SX32 R23, R18, R3, 0x1, P3 ;  /* 0x0000000312177211 */ /* 0x000fe400018f0eff */
[C---:B0-----:R-:W-:Y:S01]  /*6fb0*/  LEA R6, R0.reuse, R6, 0x1 ;  /* 0x0000000600067211 */ /* 0x041fe200078e08ff */
[----:B------:R0:W-:Y:S04]  /*6fc0*/  STL.64 [R1+0xc48], R14 ;  /* 0x000c480e01007387 */ /* 0x0001e80000100a00 */
[----:B0-----:R-:W4:Y:S04]  /*6fd0*/  LDL.LU.64 R14, [R1+0x1848] ;  /* 0x00184800010e7983 */ /* 0x001f280000300a00 */
[----:B------:R0:W-:Y:S04]  /*6fe0*/  STL [R1+0xc], R6 ;  /* 0x00000c0601007387 */ /* 0x0001e80000100800 */
[----:B------:R1:W-:Y:S04]  /*6ff0*/  STL.64 [R1+0xc40], R24 ;  /* 0x000c401801007387 */ /* 0x0003e80000100a00 */
[----:B------:R3:W-:Y:S04]  /*7000*/  STL.64 [R1+0xc38], R22 ;  /* 0x000c381601007387 */ /* 0x0007e80000100a00 */
[----:B------:R-:W4:Y:S01]  /*7010*/  LDL.LU R18, [R1+0x110] ;  /* 0x0001100001127983 */ /* 0x000f220000300800 */
[----:B0-----:R-:W-:Y:S01]  /*7020*/  IMAD R6, R0, 0x2, R6 ;  /* 0x0000000200067824 */ /* 0x001fe200078e0206 */
[----:B-1----:R-:W-:-:S04]  /*7030*/  LEA R24, P2, R19, R2, 0x1 ;  /* 0x0000000213187211 */ /* 0x002fc800078408ff */
[----:B------:R-:W-:Y:S02]  /*7040*/  LEA R6, R0, R6, 0x1 ;  /* 0x0000000600067211 */ /* 0x000fe400078e08ff */
[-C--:B------:R-:W-:Y:S02]  /*7050*/  LEA.HI.X.SX32 R25, R19, R3.reuse, 0x1, P2 ;  /* 0x0000000313197211 */ /* 0x080fe400010f0eff */
[-C--:B--2---:R-:W-:Y:S02]  /*7060*/  LEA R26, P1, R9, R2.reuse, 0x1 ;  /* 0x00000002091a7211 */ /* 0x084fe400078208ff */
[----:B---3--:R-:W-:Y:S02]  /*7070*/  LEA R22, P3, R13, R2, 0x1 ;  /* 0x000000020d167211 */ /* 0x008fe400078608ff */
[-C--:B------:R-:W-:Y:S02]  /*7080*/  LEA.HI.X.SX32 R27, R9, R3.reuse, 0x1, P1 ;  /* 0x00000003091b7211 */ /* 0x080fe400008f0eff */
[----:B------:R-:W2:Y:S01]  /*7090*/  LDL.LU R9, [R1+0x12c] ;  /* 0x00012c0001097983 */ /* 0x000ea20000300800 */
[----:B------:R-:W-:-:S03]  /*70a0*/  LEA.HI.X.SX32 R23, R13, R3, 0x1, P3 ;  /* 0x000000030d177211 */ /* 0x000fc600018f0eff */
[----:B------:R-:W-:Y:S04]  /*70b0*/  STL [R1+0x1c], R6 ;  /* 0x00001c0601007387 */ /* 0x000fe80000100800 */
[----:B------:R-:W-:Y:S04]  /*70c0*/  STL.64 [R1+0xc30], R26 ;  /* 0x000c301a01007387 */ /* 0x000fe80000100a00 */
[----:B------:R-:W-:Y:S04]  /*70d0*/  STL.64 [R1+0xc28], R24 ;  /* 0x000c281801007387 */ /* 0x000fe80000100a00 */
[----:B------:R-:W-:Y:S04]  /*70e0*/  STL.64 [R1+0x1840], R28 ;  /* 0x0018401c01007387 */ /* 0x000fe80000100a00 */
[----:B------:R0:W-:Y:S04]  /*70f0*/  STL.64 [R1+0xc20], R22 ;  /* 0x000c201601007387 */ /* 0x0001e80000100a00 */
[----:B0-----:R-:W3:Y:S01]  /*7100*/  LDL.LU R22, [R1+0x13c] ;  /* 0x00013c0001167983 */ /* 0x001ee20000300800 */
[----:B------:R-:W-:-:S03]  /*7110*/  LEA R23, R0, R6, 0x1 ;  /* 0x0000000600177211 */ /* 0x000fc600078e08ff */
[----:B------:R-:W3:Y:S01]  /*7120*/  LDL.LU R19, [R1+0x138] ;  /* 0x0001380001137983 */ /* 0x000ee20000300800 */
[-C--:B------:R-:W-:Y:S02]  /*7130*/  LEA R24, P2, R4, R2.reuse, 0x1 ;  /* 0x0000000204187211 */ /* 0x080fe400078408ff */
[----:B------:R-:W-:Y:S01]  /*7140*/  LEA R28, P1, R16, R2, 0x1 ;  /* 0x00000002101c7211 */ /* 0x000fe200078208ff */
[----:B------:R-:W-:Y:S01]  /*7150*/  STL [R1+0x18], R23 ;  /* 0x0000181701007387 */ /* 0x000fe20000100800 */
[----:B------:R-:W-:-:S03]  /*7160*/  LEA.HI.X.SX32 R25, R4, R3, 0x1, P2 ;  /* 0x0000000304197211 */ /* 0x000fc600010f0eff */
[----:B------:R-:W3:Y:S01]  /*7170*/  LDL.LU R4, [R1+0x134] ;  /* 0x0001340001047983 */ /* 0x000ee20000300800 */
[CC--:B------:R-:W-:Y:S01]  /*7180*/  LEA R6, P3, R17.reuse, R2.reuse, 0x1 ;  /* 0x0000000211067211 */ /* 0x0c0fe200078608ff */
[----:B------:R-:W-:Y:S01]  /*7190*/  IMAD.MOV.U32 R13, RZ, RZ, R8 ;  /* 0x000000ffff0d7224 */ /* 0x000fe200078e0008 */
[-C--:B------:R-:W-:Y:S01]  /*71a0*/  LEA.HI.X.SX32 R29, R16, R3.reuse, 0x1, P1 ;  /* 0x00000003101d7211 */ /* 0x080fe200008f0eff */
[----:B------:R-:W-:Y:S01]  /*71b0*/  IMAD.MOV.U32 R8, RZ, RZ, R7 ;  /* 0x000000ffff087224 */ /* 0x000fe200078e0007 */
[----:B------:R-:W-:Y:S02]  /*71c0*/  LEA.HI.X.SX32 R7, R17, R3, 0x1, P3 ;  /* 0x0000000311077211 */ /* 0x000fe400018f0eff */
[----:B------:R-:W-:Y:S01]  /*71d0*/  LEA R27, R0, R23, 0x1 ;  /* 0x00000017001b7211 */ /* 0x000fe200078e08ff */
[----:B------:R4:W-:Y:S04]  /*71e0*/  STL.64 [R1+0xc18], R28 ;  /* 0x000c181c01007387 */ /* 0x0009e80000100a00 */
[----:B------:R-:W-:Y:S04]  /*71f0*/  STL.64 [R1+0xc10], R24 ;  /* 0x000c101801007387 */ /* 0x000fe80000100a00 */
[----:B------:R0:W-:Y:S01]  /*7200*/  STL.64 [R1+0xc08], R6 ;  /* 0x000c080601007387 */ /* 0x0001e20000100a00 */
[----:B----4-:R-:W-:Y:S01]  /*7210*/  LEA R28, P1, R18, R2, 0x1 ;  /* 0x00000002121c7211 */ /* 0x010fe200078208ff */
[----:B0-----:R-:W-:-:S03]  /*7220*/  IMAD R6, R0, 0x2, R27 ;  /* 0x0000000200067824 */ /* 0x001fc600078e021b */
[----:B------:R-:W-:Y:S02]  /*7230*/  LEA.HI.X.SX32 R29, R18, R3, 0x1, P1 ;  /* 0x00000003121d7211 */ /* 0x000fe400008f0eff */
[----:B------:R-:W-:Y:S04]  /*7240*/  STL [R1+0x28], R6 ;  /* 0x0000280601007387 */ /* 0x000fe80000100800 */
[----:B------:R-:W4:Y:S04]  /*7250*/  LDL.LU R7, [R1+0x120] ;  /* 0x0001200001077983 */ /* 0x000f280000300800 */
[----:B------:R0:W-:Y:S04]  /*7260*/  STL.64 [R1+0xc00], R28 ;  /* 0x000c001c01007387 */ /* 0x0001e80000100a00 */
[----:B0-----:R-:W4:Y:S04]  /*7270*/  LDL.LU.64 R28, [R1+0x1840] ;  /* 0x00184000011c7983 */ /* 0x001f280000300a00 */
[----:B------:R-:W4:Y:S04]  /*7280*/  LDL.LU R23, [R1+0x140] ;  /* 0x0001400001177983 */ /* 0x000f280000300800 */
[----:B------:R-:W4:Y:S01]  /*7290*/  LDL.LU R18, [R1+0x124] ;  /* 0x0001240001127983 */ /* 0x000f220000300800 */
[----:B------:R-:W-:-:S02]  /*72a0*/  LEA R24, P2, R14, R2, 0x1 ;  /* 0x000000020e187211 */ /* 0x000fc400078408ff */
[----:B------:R-:W-:Y:S02]  /*72b0*/  LEA R16, P3, R12, R2, 0x1 ;  /* 0x000000020c107211 */ /* 0x000fe400078608ff */
[----:B------:R-:W-:Y:S02]  /*72c0*/  LEA R6, R0, R6, 0x1 ;  /* 0x0000000600067211 */ /* 0x000fe400078e08ff */
[-C--:B------:R-:W-:Y:S02]  /*72d0*/  LEA.HI.X.SX32 R25, R14, R3.reuse, 0x1, P2 ;  /* 0x000000030e197211 */ /* 0x080fe400010f0eff */
[----:B------:R-:W-:Y:S01]  /*72e0*/  LEA.HI.X.SX32 R17, R12, R3, 0x1, P3 ;  /* 0x000000030c117211 */ /* 0x000fe200018f0eff */
[C---:B------:R-:W-:Y:S02]  /*72f0*/  IMAD R6, R0.reuse, 0x2, R6 ;  /* 0x0000000200067824 */ /* 0x040fe400078e0206 */
[----:B------:R-:W-:Y:S04]  /*7300*/  STL.64 [R1+0xbf8], R24 ;  /* 0x000bf81801007387 */ /* 0x000fe80000100a00 */
[----:B------:R-:W-:Y:S01]  /*7310*/  STL.64 [R1+0xbf0], R16 ;  /* 0x000bf01001007387 */ /* 0x000fe20000100a00 */
[----:B------:R-:W-:Y:S01]  /*7320*/  IMAD R6, R0, 0x2, R6 ;  /* 0x0000000200067824 */ /* 0x000fe200078e0206 */
[----:B------:R-:W-:-:S04]  /*7330*/  MOV R14, R13 ;  /* 0x0000000d000e7202 */ /* 0x000fc80000000f00 */
[----:B------:R0:W-:Y:S02]  /*7340*/  STL [R1+0x34], R6 ;  /* 0x0000340601007387 */ /* 0x0001e40000100800 */
[----:B0-----:R-:W-:Y:S01]  /*7350*/  IMAD R6, R0, 0x2, R6 ;  /* 0x0000000200067824 */ /* 0x001fe200078e0206 */
[----:B--2---:R-:W-:-:S04]  /*7360*/  LEA R12, P3, R9, R2, 0x1 ;  /* 0x00000002090c7211 */ /* 0x004fc800078608ff */
[-C--:B------:R-:W-:Y:S02]  /*7370*/  LEA.HI.X.SX32 R13, R9, R3.reuse, 0x1, P3 ;  /* 0x00000003090d7211 */ /* 0x080fe400018f0eff */
[CC--:B---3--:R-:W-:Y:S02]  /*7380*/  LEA R24, P1, R22.reuse, R2.reuse, 0x1 ;  /* 0x0000000216187211 */ /* 0x0c8fe400078208ff */
[C---:B------:R-:W-:Y:S02]  /*7390*/  LEA R16, P2, R19.reuse, R2, 0x1 ;  /* 0x0000000213107211 */ /* 0x040fe400078408ff */
[-C--:B------:R-:W-:Y:S02]  /*73a0*/  LEA.HI.X.SX32 R25, R22, R3.reuse, 0x1, P1 ;  /* 0x0000000316197211 */ /* 0x080fe400008f0eff */
[----:B------:R-:W-:-:S03]  /*73b0*/  LEA.HI.X.SX32 R17, R19, R3, 0x1, P2 ;  /* 0x0000000313117211 */ /* 0x000fc600010f0eff */
[----:B------:R0:W-:Y:S04]  /*73c0*/  STL.64 [R1+0xbe8], R24 ;  /* 0x000be81801007387 */ /* 0x0001e80000100a00 */
[----:B------:R1:W-:Y:S04]  /*73d0*/  STL.64 [R1+0xbe0], R16 ;  /* 0x000be01001007387 */ /* 0x0003e80000100a00 */
[----:B------:R-:W2:Y:S01]  /*73e0*/  LDL.LU R9, [R1+0xdc] ;  /* 0x0000dc0001097983 */ /* 0x000ea20000300800 */
[CC--:B0-----:R-:W-:Y:S02]  /*73f0*/  LEA R24, P1, R4.reuse, R2.reuse, 0x1 ;  /* 0x0000000204187211 */ /* 0x0c1fe400078208ff */
[----:B-1----:R-:W-:Y:S01]  /*7400*/  LEA R16, P2, R15, R2, 0x1 ;  /* 0x000000020f107211 */ /* 0x002fe200078408ff */
[----:B------:R0:W-:Y:S01]  /*7410*/  STL.64 [R1+0xbd8], R12 ;  /* 0x000bd80c01007387 */ /* 0x0001e20000100a00 */
[----:B------:R-:W-:-:S02]  /*7420*/  LEA.HI.X.SX32 R25, R4, R3, 0x1, P1 ;  /* 0x0000000304197211 */ /* 0x000fc400008f0eff */
[----:B------:R-:W-:Y:S01]  /*7430*/  LEA.HI.X.SX32 R17, R15, R3, 0x1, P2 ;  /* 0x000000030f117211 */ /* 0x000fe200010f0eff */
[----:B------:R-:W-:Y:S04]  /*7440*/  STL [R1+0x30], R6 ;  /* 0x0000300601007387 */ /* 0x000fe80000100800 */
[----:B------:R-:W-:Y:S01]  /*7450*/  STL.64 [R1+0xbd0], R24 ;  /* 0x000bd01801007387 */ /* 0x000fe20000100a00 */
[----:B0-----:R-:W-:-:S03]  /*7460*/  LEA R12, P3, R11, R2, 0x1 ;  /* 0x000000020b0c7211 */ /* 0x001fc600078608ff */
[----:B------:R-:W-:Y:S01]  /*7470*/  STL.64 [R1+0xbc8], R16 ;  /* 0x000bc81001007387 */ /* 0x000fe20000100a00 */
[----:B------:R-:W-:-:S03]  /*7480*/  LEA.HI.X.SX32 R13, R11, R3, 0x1, P3 ;  /* 0x000000030b0d7211 */ /* 0x000fc600018f0eff */
[----:B------:R-:W3:Y:S04]  /*7490*/  LDL.LU R11, [R1+0xd0] ;  /* 0x0000d000010b7983 */ /* 0x000ee80000300800 */
[----:B------:R4:W-:Y:S04]  /*74a0*/  STL.64 [R1+0xbc0], R12 ;  /* 0x000bc00c01007387 */ /* 0x0009e80000100a00 */
[----:B------:R-:W3:Y:S01]  /*74b0*/  LDL.LU R26, [R1+0xc0] ;  /* 0x0000c000011a7983 */ /* 0x000ee20000300800 */
[-C--:B----4-:R-:W-:Y:S02]  /*74c0*/  LEA R12, P3, R7, R2.reuse, 0x1 ;  /* 0x00000002070c7211 */ /* 0x090fe400078608ff */
[----:B------:R-:W-:-:S02]  /*74d0*/  LEA R24, P1, R23, R2, 0x1 ;  /* 0x0000000217187211 */ /* 0x000fc400078208ff */
[C---:B------:R-:W-:Y:S02]  /*74e0*/  LEA R16, P2, R18.reuse, R2, 0x1 ;  /* 0x0000000212107211 */ /* 0x040fe400078408ff */
[-C--:B------:R-:W-:Y:S02]  /*74f0*/  LEA.HI.X.SX32 R25, R23, R3.reuse, 0x1, P1 ;  /* 0x0000000317197211 */ /* 0x080fe400008f0eff */
[-C--:B------:R-:W-:Y:S01]  /*7500*/  LEA.HI.X.SX32 R17, R18, R3.reuse, 0x1, P2 ;  /* 0x0000000312117211 */ /* 0x080fe200010f0eff */
[----:B------:R-:W-:Y:S02]  /*7510*/  IMAD.MOV.U32 R23, RZ, RZ, R14 ;  /* 0x000000ffff177224 */ /* 0x000fe400078e000e */
[----:B------:R-:W-:Y:S01]  /*7520*/  STL.64 [R1+0xbb8], R24 ;  /* 0x000bb81801007387 */ /* 0x000fe20000100a00 */
[----:B------:R-:W-:-:S03]  /*7530*/  LEA.HI.X.SX32 R13, R7, R3, 0x1, P3 ;  /* 0x00000003070d7211 */ /* 0x000fc600018f0eff */
[----:B------:R0:W-:Y:S04]  /*7540*/  STL.64 [R1+0xbb0], R16 ;  /* 0x000bb01001007387 */ /* 0x0001e80000100a00 */
[----:B------:R-:W4:Y:S04]  /*7550*/  LDL.LU R14, [R1+0xa4] ;  /* 0x0000a400010e7983 */ /* 0x000f280000300800 */
[----:B------:R-:W4:Y:S01]  /*7560*/  LDL.LU R7, [R1+0xa0] ;  /* 0x0000a00001077983 */ /* 0x000f220000300800 */
[----:B------:R-:W-:-:S05]  /*7570*/  LEA R6, R0, R6, 0x1 ;  /* 0x0000000600067211 */ /* 0x000fca00078e08ff */
[----:B------:R-:W-:Y:S01]  /*7580*/  IMAD R15, R0, 0x2, R6 ;  /* 0x00000002000f7824 */ /* 0x000fe200078e0206 */
[----:B------:R-:W-:Y:S01]  /*7590*/  MOV R19, R10 ;  /* 0x0000000a00137202 */ /* 0x000fe20000000f00 */
[----:B0-----:R-:W-:Y:S01]  /*75a0*/  IMAD.MOV.U32 R17, RZ, RZ, R8 ;  /* 0x000000ffff117224 */ /* 0x001fe200078e0008 */
[-C--:B------:R-:W-:Y:S02]  /*75b0*/  LEA R16, P1, R8, R2.reuse, 0x1 ;  /* 0x0000000208107211 */ /* 0x080fe400078208ff */
[C---:B------:R-:W-:Y:S01]  /*75c0*/  LEA R22, R0.reuse, R15, 0x1 ;  /* 0x0000000f00167211 */ /* 0x040fe200078e08ff */
[----:B------:R0:W-:Y:S01]  /*75d0*/  STL.64 [R1+0xba8], R12 ;  /* 0x000ba80c01007387 */ /* 0x0001e20000100a00 */
[----:B------:R-:W-:Y:S02]  /*75e0*/  LEA R24, P2, R19, R2, 0x1 ;  /* 0x0000000213187211 */ /* 0x000fe400078408ff */
[----:B------:R-:W-:Y:S02]  /*75f0*/  LEA R18, R0, R22, 0x1 ;  /* 0x0000001600127211 */ /* 0x000fe400078e08ff */
[----:B------:R-:W-:-:S02]  /*7600*/  LEA.HI.X.SX32 R17, R17, R3, 0x1, P1 ;  /* 0x0000000311117211 */ /* 0x000fc400008f0eff */
[----:B------:R-:W-:Y:S02]  /*7610*/  LEA R8, R0, R18, 0x1 ;  /* 0x0000001200087211 */ /* 0x000fe400078e08ff */
[-C--:B------:R-:W-:Y:S02]  /*7620*/  LEA.HI.X.SX32 R25, R19, R3.reuse, 0x1, P2 ;  /* 0x0000000313197211 */ /* 0x080fe400010f0eff */
[CC--:B0-----:R-:W-:Y:S01]  /*7630*/  LEA R12, P3, R20.reuse, R2.reuse, 0x1 ;  /* 0x00000002140c7211 */ /* 0x0c1fe200078608ff */
[----:B------:R0:W-:Y:S03]  /*7640*/  STL.64 [R1+0xba0], R16 ;  /* 0x000ba01001007387 */ /* 0x0001e60000100a00 */
[----:B------:R-:W-:Y:S02]  /*7650*/  LEA.HI.X.SX32 R13, R20, R3, 0x1, P3 ;  /* 0x00000003140d7211 */ /* 0x000fe400018f0eff */
[----:B------:R-:W-:Y:S01]  /*7660*/  LEA R20, P3, R28, R2, 0x1 ;  /* 0x000000021c147211 */ /* 0x000fe200078608ff */
[----:B0-----:R-:W4:Y:S04]  /*7670*/  LDL.LU.64 R16, [R1+0x1838] ;  /* 0x0018380001107983 */ /* 0x001f280000300a00 */
[----:B------:R-:W-:Y:S04]  /*7680*/  STL [R1+0x5c], R8 ;  /* 0x00005c0801007387 */ /* 0x000fe80000100800 */
[----:B------:R-:W-:Y:S04]  /*7690*/  STL.64 [R1+0xb98], R24 ;  /* 0x000b981801007387 */ /* 0x000fe80000100a00 */
[----:B------:R0:W-:Y:S01]  /*76a0*/  STL.64 [R1+0xb90], R12 ;  /* 0x000b900c01007387 */ /* 0x0001e20000100a00 */
[C---:B------:R-:W-:Y:S01]  /*76b0*/  IMAD R19, R0.reuse, 0x2, R8 ;  /* 0x0000000200137824 */ /* 0x040fe200078e0208 */
[C---:B------:R-:W-:Y:S01]  /*76c0*/  LEA R4, R0.reuse, R28, 0x1 ;  /* 0x0000001c00047211 */ /* 0x040fe200078e08ff */
[----:B------:R-:W-:Y:S01]  /*76d0*/  IMAD R10, R0, 0x2, R28 ;  /* 0x00000002000a7824 */ /* 0x000fe200078e021c */
[----:B0-----:R-:W-:-:S02]  /*76e0*/  LEA R12, P1, R21, R2, 0x1 ;  /* 0x00000002150c7211 */ /* 0x001fc400078208ff */
[----:B------:R-:W-:Y:S02]  /*76f0*/  MOV R13, R21 ;  /* 0x00000015000d7202 */ /* 0x000fe40000000f00 */
[-C--:B------:R-:W-:Y:S02]  /*7700*/  LEA.HI.X.SX32 R21, R28, R3.reuse, 0x1, P3 ;  /* 0x000000031c157211 */ /* 0x080fe400018f0eff */
[----:B------:R-:W-:Y:S01]  /*7710*/  LEA.HI.X.SX32 R13, R13, R3, 0x1, P1 ;  /* 0x000000030d0d7211 */ /* 0x000fe200008f0eff */
[C---:B------:R-:W-:Y:S01]  /*7720*/  IMAD R8, R0.reuse, 0x2, R19 ;  /* 0x0000000200087824 */ /* 0x040fe200078e0213 */
[----:B------:R-:W-:-:S03]  /*7730*/  LEA R10, R0, R10, 0x1 ;  /* 0x0000000a000a7211 */ /* 0x000fc600078e08ff */
[----:B------:R0:W-:Y:S01]  /*7740*/  STL.64 [R1+0xb88], R12 ;  /* 0x000b880c01007387 */ /* 0x0001e20000100a00 */
[C---:B------:R-:W-:Y:S01]  /*7750*/  LEA R28, R0.reuse, R8, 0x1 ;  /* 0x00000008001c7211 */ /* 0x040fe200078e08ff */
[----:B------:R-:W-:Y:S02]  /*7760*/  IMAD R10, R0, 0x2, R10 ;  /* 0x00000002000a7824 */ /* 0x000fe400078e020a */
[----:B0-----:R-:W4:Y:S04]  /*7770*/  LDL.LU.64 R12, [R1+0x1830] ;  /* 0x00183000010c7983 */ /* 0x001f280000300a00 */
[----:B------:R0:W-:Y:S01]  /*7780*/  STL.64 [R1+0xb78], R20 ;  /* 0x000b781401007387 */ /* 0x0001e20000100a00 */
[-C--:B------:R-:W-:Y:S01]  /*7790*/  LEA R8, P3, R10, R2.reuse, 0x1 ;  /* 0x000000020a087211 */ /* 0x080fe200078608ff */
[----:B0-----:R-:W-:Y:S01]  /*77a0*/  IMAD.MOV.U32 R21, RZ, RZ, R4 ;  /* 0x000000ffff157224 */ /* 0x001fe200078e0004 */
[----:B------:R-:W-:-:S02]  /*77b0*/  LEA R20, P1, R4, R2, 0x1 ;  /* 0x0000000204147211 */ /* 0x000fc400078208ff */
[----:B------:R-:W-:Y:S02]  /*77c0*/  LEA R4, R0, R28, 0x1 ;  /* 0x0000001c00047211 */ /* 0x000fe400078e08ff */
[----:B------:R-:W-:-:S03]  /*77d0*/  LEA.HI.X.SX32 R21, R21, R3, 0x1, P1 ;  /* 0x0000000315157211 */ /* 0x000fc600008f0eff */
[----:B------:R-:W-:-:S05]  /*77e0*/  IMAD R4, R0, 0x2, R4 ;  /* 0x0000000200047824 */ /* 0x000fca00078e0204 */
[----:B------:R-:W-:Y:S02]  /*77f0*/  LEA R4, R0, R4, 0x1 ;  /* 0x0000000400047211 */ /* 0x000fe400078e08ff */
[----:B--2---:R-:W-:-:S04]  /*7800*/  LEA R24, P2, R9, R2, 0x1 ;  /* 0x0000000209187211 */ /* 0x004fc800078408ff */
[----:B------:R-:W-:-:S05]  /*7810*/  LEA.HI.X.SX32 R25, R9, R3, 0x1, P2 ;  /* 0x0000000309197211 */ /* 0x000fca00010f0eff */
[----:B------:R-:W-:Y:S01]  /*7820*/  STL.64 [R1+0xb80], R24 ;  /* 0x000b801801007387 */ /* 0x000fe20000100a00 */
[----:B------:R-:W-:-:S03]  /*7830*/  LEA.HI.X.SX32 R9, R10, R3, 0x1, P3 ;  /* 0x000000030a097211 */ /* 0x000fc600018f0eff */
[----:B------:R0:W-:Y:S04]  /*7840*/  STL.64 [R1+0xb70], R20 ;  /* 0x000b701401007387 */ /* 0x0001e80000100a00 */
[----:B0-----:R-:W2:Y:S01]  /*7850*/  LDL.LU.64 R20, [R1+0x1828] ;  /* 0x0018280001147983 */ /* 0x001ea20000300a00 */
[----:B---3--:R-:W-:-:S04]  /*7860*/  LEA R24, P2, R11, R2, 0x1 ;  /* 0x000000020b187211 */ /* 0x008fc800078408ff */
[----:B------:R-:W-:Y:S02]  /*7870*/  LEA.HI.X.SX32 R25, R11, R3, 0x1, P2 ;  /* 0x000000030b197211 */ /* 0x000fe400010f0eff */
[----:B------:R-:W-:-:S03]  /*7880*/  LEA R10, P2, R23, R2, 0x1 ;  /* 0x00000002170a7211 */ /* 0x000fc600078408ff */
[----:B------:R0:W-:Y:S01]  /*7890*/  STL.64 [R1+0xb68], R24 ;  /* 0x000b681801007387 */ /* 0x0001e20000100a00 */
[----:B------:R-:W-:-:S03]  /*78a0*/  LEA.HI.X.SX32 R11, R23, R3, 0x1, P2 ;  /* 0x00000003170b7211 */ /* 0x000fc600010f0eff */
[----:B------:R1:W-:Y:S01]  /*78b0*/  STL.64 [R1+0xb60], R8 ;  /* 0x000b600801007387 */ /* 0x0003e20000100a00 */
[----:B0-----:R-:W-:-:S04]  /*78c0*/  LEA R24, P1, R26, R2, 0x1 ;  /* 0x000000021a187211 */ /* 0x001fc800078208ff */
[----:B------:R-:W-:Y:S01]  /*78d0*/  LEA.HI.X.SX32 R25, R26, R3, 0x1, P1 ;  /* 0x000000031a197211 */ /* 0x000fe200008f0eff */
[----:B------:R-:W-:Y:S01]  /*78e0*/  STL [R1+0x88], R4 ;  /* 0x0000880401007387 */ /* 0x000fe20000100800 */
[----:B-1----:R-:W-:-:S03]  /*78f0*/  LEA R8, P3, R5, R2, 0x1 ;  /* 0x0000000205087211 */ /* 0x002fc600078608ff */
[----:B------:R-:W-:Y:S01]  /*7900*/  STL.64 [R1+0xb58], R24 ;  /* 0x000b581801007387 */ /* 0x000fe20000100a00 */
[----:B------:R-:W-:-:S03]  /*7910*/  IMAD R23, R0, 0x2, R4 ;  /* 0x0000000200177824 */ /* 0x000fc600078e0204 */
[----:B------:R4:W-:Y:S01]  /*7920*/  STL.64 [R1+0xb50], R10 ;  /* 0x000b500a01007387 */ /* 0x0009e20000100a00 */
[-C--:B------:R-:W-:Y:S02]  /*7930*/  LEA.HI.X.SX32 R9, R5, R3.reuse, 0x1, P3 ;  /* 0x0000000305097211 */ /* 0x080fe400018f0eff */
[CC--:B----4-:R-:W-:Y:S02]  /*7940*/  LEA R10, P1, R14.reuse, R2.reuse, 0x1 ;  /* 0x000000020e0a7211 */ /* 0x0d0fe400078208ff */
[C---:B------:R-:W-:Y:S02]  /*7950*/  LEA R4, P2, R7.reuse, R2, 0x1 ;  /* 0x0000000207047211 */ /* 0x040fe400078408ff */
[-C--:B------:R-:W-:Y:S02]  /*7960*/  LEA.HI.X.SX32 R11, R14, R3.reuse, 0x1, P1 ;  /* 0x000000030e0b7211 */ /* 0x080fe400008f0eff */
[----:B------:R-:W-:Y:S01]  /*7970*/  LEA.HI.X.SX32 R5, R7, R3, 0x1, P2 ;  /* 0x0000000307057211 */ /* 0x000fe200010f0eff */
[----:B------:R-:W-:Y:S04]  /*7980*/  STL.64 [R1+0xb48], R8 ;  /* 0x000b480801007387 */ /* 0x000fe80000100a00 */
[----:B------:R0:W-:Y:S04]  /*7990*/  STL.64 [R1+0xb40], R10 ;  /* 0x000b400a01007387 */ /* 0x0001e80000100a00 */
[----:B0-----:R0:W3:Y:S04]  /*79a0*/  LDL.LU R11, [R1+0x1820] ;  /* 0x00182000010b7983 */ /* 0x0010e80000300800 */
[----:B------:R1:W-:Y:S04]  /*79b0*/  STL.64 [R1+0xb38], R4 ;  /* 0x000b380401007387 */ /* 0x0003e80000100a00 */
[----:B-1----:R-:W4:Y:S01]  /*79c0*/  LDL.LU.64 R4, [R1+0x1818] ;  /* 0x0018180001047983 */ /* 0x002f220000300a00 */
[----:B------:R-:W-:-:S05]  /*79d0*/  LEA R24, R0, R23, 0x1 ;  /* 0x0000001700187211 */ /* 0x000fca00078e08ff */
[----:B------:R-:W-:-:S05]  /*79e0*/  IMAD R23, R0, 0x2, R24 ;  /* 0x0000000200177824 */ /* 0x000fca00078e0218 */
[C---:B------:R-:W-:Y:S02]  /*79f0*/  LEA R14, R0.reuse, R23, 0x1 ;  /* 0x00000017000e7211 */ /* 0x040fe400078e08ff */
[----:B--2---:R-:W-:Y:S01]  /*7a00*/  LEA R8, P3, R21, R2, 0x1 ;  /* 0x0000000215087211 */ /* 0x004fe200078608ff */
[----:B------:R-:W-:-:S03]  /*7a10*/  IMAD R26, R0, 0x2, R21 ;  /* 0x00000002001a7824 */ /* 0x000fc600078e0215 */
[----:B------:R-:W-:Y:S02]  /*7a20*/  LEA.HI.X.SX32 R9, R21, R3, 0x1, P3 ;  /* 0x0000000315097211 */ /* 0x000fe400018f0eff */
[----:B------:R-:W-:-:S03]  /*7a30*/  MOV R21, R6 ;  /* 0x0000000600157202 */ /* 0x000fc60000000f00 */
[----:B------:R1:W-:Y:S01]  /*7a40*/  STL.64 [R1+0xb30], R8 ;  /* 0x000b300801007387 */ /* 0x0003e20000100a00 */
[----:B------:R-:W-:-:S04]  /*7a50*/  LEA R6, P2, R20, R2, 0x1 ;  /* 0x0000000214067211 */ /* 0x000fc800078408ff */
[----:B------:R-:W-:Y:S02]  /*7a60*/  LEA.HI.X.SX32 R7, R20, R3, 0x1, P2 ;  /* 0x0000000314077211 */ /* 0x000fe400010f0eff */
[----:B-1----:R-:W-:-:S04]  /*7a70*/  LEA R8, P1, R26, R2, 0x1 ;  /* 0x000000021a087211 */ /* 0x002fc800078208ff */
[----:B------:R-:W-:Y:S02]  /*7a80*/  LEA.HI.X.SX32 R9, R26, R3, 0x1, P1 ;  /* 0x000000031a097211 */ /* 0x000fe400008f0eff */
[----:B----4-:R-:W-:-:S05]  /*7a90*/  LEA R10, P3, R4, R2, 0x1 ;  /* 0x00000002040a7211 */ /* 0x010fca00078608ff */
[----:B------:R3:W-:Y:S04]  /*7aa0*/  STL [R1+0xb18], R10 ;  /* 0x000b180a01007387 */ /* 0x0007e80000100800 */
[----:B---3--:R-:W2:Y:S04]  /*7ab0*/  LDL.LU.64 R10, [R1+0x1810] ;  /* 0x00181000010a7983 */ /* 0x008ea80000300a00 */
[----:B------:R1:W-:Y:S04]  /*7ac0*/  STL.64 [R1+0xb28], R8 ;  /* 0x000b280801007387 */ /* 0x0003e80000100a00 */
[----:B-1----:R-:W3:Y:S04]  /*7ad0*/  LDL.LU.64 R8, [R1+0x1808] ;  /* 0x0018080001087983 */ /* 0x002ee80000300a00 */
[----:B------:R1:W-:Y:S04]  /*7ae0*/  STL.64 [R1+0xb20], R6 ;  /* 0x000b200601007387 */ /* 0x0003e80000100a00 */
[----:B-1----:R-:W4:Y:S04]  /*7af0*/  LDL.LU.64 R6, [R1+0x1800] ;  /* 0x0018000001067983 */ /* 0x002f280000300a00 */
[----:B------:R-:W-:Y:S04]  /*7b00*/  STL [R1+0x90], R14 ;  /* 0x0000900e01007387 */ /* 0x000fe80000100800 */
[----:B------:R1:W-:Y:S04]  /*7b10*/  STL.64 [R1+0x17f8], R28 ;  /* 0x0017f81c01007387 */ /* 0x0003e80000100a00 */
[----:B-1----:R0:W2:Y:S01]  /*7b20*/  LDL.64 R28, [R1+0xb18] ;  /* 0x000b1800011c7983 */ /* 0x0020a20000100a00 */
[----:B------:R-:W-:-:S03]  /*7b30*/  LEA R26, R0, R14, 0x1 ;  /* 0x0000000e001a7211 */ /* 0x000fc600078e08ff */
[----:B------:R4:W-:Y:S01]  /*7b40*/  STL.64 [R1+0x17f0], R16 ;  /* 0x0017f01001007387 */ /* 0x0009e20000100a00 */
[----:B------:R-:W-:Y:S01]  /*7b50*/  IMAD.MOV.U32 R20, RZ, RZ, R15 ;  /* 0x000000ffff147224 */ /* 0x000fe200078e000f */
[----:B----4-:R-:W-:-:S04]  /*7b60*/  LEA R16, P2, R6, R2, 0x1 ;  /* 0x0000000206107211 */ /* 0x010fc800078408ff */
[-C--:B------:R-:W-:Y:S02]  /*7b70*/  LEA.HI.X.SX32 R17, R6, R3.reuse, 0x1, P2 ;  /* 0x0000000306117211 */ /* 0x080fe400010f0eff */
[----:B--2---:R-:W-:Y:S02]  /*7b80*/  LEA.HI.X.SX32 R29, R4, R3, 0x1, P3 ;  /* 0x00000003041d7211 */ /* 0x004fe400018f0eff */
[----:B------:R-:W-:-:S03]  /*7b90*/  LEA R28, P1, R5, R2, 0x1 ;  /* 0x00000002051c7211 */ /* 0x000fc600078208ff */
[----:B------:R1:W-:Y:S01]  /*7ba0*/  STL [R1+0xb1c], R29 ;  /* 0x000b1c1d01007387 */ /* 0x0003e20000100800 */
[----:B------:R-:W-:Y:S01]  /*7bb0*/  IMAD R4, R0, 0x2, R26 ;  /* 0x0000000200047824 */ /* 0x000fe200078e021a */
[----:B------:R-:W-:Y:S02]  /*7bc0*/  LEA R14, P3, R7, R2, 0x1 ;  /* 0x00000002070e7211 */ /* 0x000fe400078608ff */
[-C--:B-1----:R-:W-:Y:S02]  /*7bd0*/  LEA.HI.X.SX32 R29, R5, R3.reuse, 0x1, P1 ;  /* 0x00000003051d7211 */ /* 0x082fe400008f0eff */
[----:B------:R-:W-:-:S03]  /*7be0*/  LEA.HI.X.SX32 R15, R7, R3, 0x1, P3 ;  /* 0x00000003070f7211 */ /* 0x000fc600018f0eff */
[----:B------:R1:W-:Y:S01]  /*7bf0*/  STL.64 [R1+0xb10], R28 ;  /* 0x000b101c01007387 */ /* 0x0003e20000100a00 */
[----:B------:R-:W-:Y:S02]  /*7c00*/  MOV R5, R24 ;  /* 0x0000001800057202 */ /* 0x000fe40000000f00 */
[----:B---3--:R-:W-:Y:S01]  /*7c10*/  LEA R24, P2, R9, R2, 0x1 ;  /* 0x0000000209187211 */ /* 0x008fe200078408ff */
[----:B-1----:R-:W2:Y:S04]  /*7c20*/  LDL.LU.64 R28, [R1+0x17f8] ;  /* 0x0017f800011c7983 */ /* 0x002ea80000300a00 */
[----:B------:R1:W-:Y:S04]  /*7c30*/  STL [R1+0x8c], R4 ;  /* 0x00008c0401007387 */ /* 0x0003e80000100800 */
[----:B------:R3:W-:Y:S01]  /*7c40*/  STL.64 [R1+0xb08], R16 ;  /* 0x000b081001007387 */ /* 0x0007e20000100a00 */
[----:B-1----:R-:W-:-:S03]  /*7c50*/  IMAD R4, R0, 0x2, R4 ;  /* 0x0000000200047824 */ /* 0x002fc600078e0204 */
[----:B------:R1:W-:Y:S01]  /*7c60*/  STL.64 [R1+0xb00], R14 ;  /* 0x000b000e01007387 */ /* 0x0003e20000100a00 */
[----:B---3--:R-:W-:-:S03]  /*7c70*/  LEA R16, P1, R8, R2, 0x1 ;  /* 0x0000000208107211 */ /* 0x008fc600078208ff */
[----:B------:R3:W-:Y:S01]  /*7c80*/  STL [R1+0x6c], R4 ;  /* 0x00006c0401007387 */ /* 0x0007e20000100800 */
[-C--:B------:R-:W-:Y:S02]  /*7c90*/  LEA.HI.X.SX32 R17, R8, R3.reuse, 0x1, P1 ;  /* 0x0000000308117211 */ /* 0x080fe400008f0eff */
[-C--:B-1----:R-:W-:Y:S02]  /*7ca0*/  LEA R14, P3, R10, R2.reuse, 0x1 ;  /* 0x000000020a0e7211 */ /* 0x082fe400078608ff */
[-C--:B------:R-:W-:Y:S01]  /*7cb0*/  LEA.HI.X.SX32 R25, R9, R3.reuse, 0x1, P2 ;  /* 0x0000000309197211 */ /* 0x080fe200010f0eff */
[----:B---3--:R-:W-:Y:S01]  /*7cc0*/  IMAD R4, R0, 0x2, R4 ;  /* 0x0000000200047824 */ /* 0x008fe200078e0204 */
[----:B------:R-:W-:Y:S01]  /*7cd0*/  LEA.HI.X.SX32 R15, R10, R3, 0x1, P3 ;  /* 0x000000030a0f7211 */ /* 0x000fe200018f0eff */
[----:B------:R1:W-:Y:S04]  /*7ce0*/  STL.64 [R1+0xaf8], R16 ;  /* 0x000af81001007387 */ /* 0x0003e80000100a00 */
[----:B-1----:R-:W3:Y:S04]  /*7cf0*/  LDL.LU.64 R16, [R1+0x17f0] ;  /* 0x0017f00001107983 */ /* 0x002ee80000300a00 */
[----:B------:R1:W-:Y:S04]  /*7d00*/  STL [R1+0x68], R4 ;  /* 0x0000680401007387 */ /* 0x0003e80000100800 */
[----:B------:R-:W-:Y:S04]  /*7d10*/  STL.64 [R1+0xaf0], R24 ;  /* 0x000af01801007387 */ /* 0x000fe80000100a00 */
[----:B------:R4:W-:Y:S01]  /*7d20*/  STL.64 [R1+0xae8], R14 ;  /* 0x000ae80e01007387 */ /* 0x0009e20000100a00 */
[----:B-1----:R-:W-:Y:S01]  /*7d30*/  IMAD R4, R0, 0x2, R4 ;  /* 0x0000000200047824 */ /* 0x002fe200078e0204 */
[----:B----4-:R-:W-:-:S04]  /*7d40*/  LEA R14, P1, R11, R2, 0x1 ;  /* 0x000000020b0e7211 */ /* 0x010fc800078208ff */
[----:B------:R-:W-:Y:S01]  /*7d50*/  LEA.HI.X.SX32 R15, R11, R3, 0x1, P1 ;  /* 0x000000030b0f7211 */ /* 0x000fe200008f0eff */
[----:B------:R-:W-:Y:S04]  /*7d60*/  STL [R1+0x64], R4 ;  /* 0x0000640401007387 */ /* 0x000fe80000100800 */
[----:B------:R1:W-:Y:S04]  /*7d70*/  STL.64 [R1+0xae0], R14 ;  /* 0x000ae00e01007387 */ /* 0x0003e80000100a00 */
[----:B-1----:R-:W4:Y:S01]  /*7d80*/  LDL.LU.64 R14, [R1+0x17e8] ;  /* 0x0017e800010e7983 */ /* 0x002f220000300a00 */
[----:B------:R-:W-:-:S02]  /*7d90*/  MOV R7, R20 ;  /* 0x0000001400077202 */ /* 0x000fc40000000f00 */
[----:B------:R-:W-:Y:S02]  /*7da0*/  LEA R24, P2, R12, R2, 0x1 ;  /* 0x000000020c187211 */ /* 0x000fe400078408ff */
[----:B------:R-:W-:Y:S02]  /*7db0*/  MOV R20, R18 ;  /* 0x0000001200147202 */ /* 0x000fe40000000f00 */
[----:B------:R-:W-:Y:S02]  /*7dc0*/  LEA R18, P3, R13, R2, 0x1 ;  /* 0x000000020d127211 */ /* 0x000fe400078608ff */
[----:B------:R-:W-:Y:S01]  /*7dd0*/  LEA R4, R0, R4, 0x1 ;  /* 0x0000000400047211 */ /* 0x000fe200078e08ff */
[----:B------:R-:W-:Y:S01]  /*7de0*/  IMAD.MOV.U32 R9, RZ, RZ, R19 ;  /* 0x000000ffff097224 */ /* 0x000fe200078e0013 */
[----:B------:R-:W-:Y:S02]  /*7df0*/  LEA.HI.X.SX32 R25, R12, R3, 0x1, P2 ;  /* 0x000000030c197211 */ /* 0x000fe400010f0eff */
[----:B------:R-:W-:-:S02]  /*7e00*/  LEA R6, R0, R19, 0x1 ;  /* 0x0000001300067211 */ /* 0x000fc400078e08ff */
[----:B------:R-:W-:Y:S01]  /*7e10*/  LEA.HI.X.SX32 R19, R13, R3, 0x1, P3 ;  /* 0x000000030d137211 */ /* 0x000fe200018f0eff */
[----:B------:R1:W-:Y:S01]  /*7e20*/  STL [R1+0x60], R4 ;  /* 0x0000600401007387 */ /* 0x0003e20000100800 */
[----:B------:R-:W-:-:S03]  /*7e30*/  MOV R12, R22 ;  /* 0x00000016000c7202 */ /* 0x000fc60000000f00 */
[----:B------:R0:W-:Y:S01]  /*7e40*/  STL.64 [R1+0xad8], R24 ;  /* 0x000ad81801007387 */ /* 0x0001e20000100a00 */
[----:B------:R-:W-:Y:S01]  /*7e50*/  MOV R8, R6 ;  /* 0x0000000600087202 */ /* 0x000fe20000000f00 */
[----:B------:R-:W-:Y:S02]  /*7e60*/  IMAD.MOV.U32 R6, RZ, RZ, R5 ;  /* 0x000000ffff067224 */ /* 0x000fe400078e0005 */
[----:B------:R-:W-:Y:S02]  /*7e70*/  IMAD.MOV.U32 R5, RZ, RZ, R23 ;  /* 0x000000ffff057224 */ /* 0x000fe400078e0017 */
[----:B-1----:R-:W-:Y:S01]  /*7e80*/  IMAD R4, R0, 0x2, R4 ;  /* 0x0000000200047824 */ /* 0x002fe200078e0204 */
[----:B0-----:R-:W2:Y:S04]  /*7e90*/  LDL.LU.64 R24, [R1+0x17e0] ;  /* 0x0017e00001187983 */ /* 0x001ea80000300a00 */
[----:B------:R0:W-:Y:S04]  /*7ea0*/  STL.64 [R1+0xad0], R18 ;  /* 0x000ad01201007387 */ /* 0x0001e80000100a00 */
[----:B------:R-:W-:Y:S01]  /*7eb0*/  STL [R1+0x40], R4 ;  /* 0x0000400401007387 */ /* 0x000fe20000100800 */
[----:B----4-:R-:W-:-:S02]  /*7ec0*/  LEA R22, P1, R14, R2, 0x1 ;  /* 0x000000020e167211 */ /* 0x010fc400078208ff */
[C---:B0-----:R-:W-:Y:S02]  /*7ed0*/  LEA R18, P2, R15.reuse, R2, 0x1 ;  /* 0x000000020f127211 */ /* 0x041fe400078408ff */
[-C--:B------:R-:W-:Y:S02]  /*7ee0*/  LEA.HI.X.SX32 R23, R14, R3.reuse, 0x1, P1 ;  /* 0x000000030e177211 */ /* 0x080fe400008f0eff */
[----:B------:R-:W-:-:S03]  /*7ef0*/  LEA.HI.X.SX32 R19, R15, R3, 0x1, P2 ;  /* 0x000000030f137211 */ /* 0x000fc600010f0eff */
[----:B------:R0:W-:Y:S04]  /*7f00*/  STL.64 [R1+0xac8], R22 ;  /* 0x000ac81601007387 */ /* 0x0001e80000100a00 */
[----:B0-----:R-:W4:Y:S04]  /*7f10*/  LDL.LU.64 R22, [R1+0x17d8] ;  /* 0x0017d80001167983 */ /* 0x001f280000300a00 */
[----:B------:R0:W-:Y:S04]  /*7f20*/  STL.64 [R1+0xac0], R18 ;  /* 0x000ac01201007387 */ /* 0x0001e80000100a00 */
[----:B0-----:R-:W4:Y:S01]  /*7f30*/  LDL.LU.64 R18, [R1+0x17d0] ;  /* 0x0017d00001127983 */ /* 0x001f220000300a00 */
[----:B---3--:R-:W-:-:S02]  /*7f40*/  LEA R10, P3, R16, R2, 0x1 ;  /* 0x00000002100a7211 */ /* 0x008fc400078608ff */
[----:B------:R-:W-:Y:S02]  /*7f50*/  LEA R4, R0, R4, 0x1 ;  /* 0x0000000400047211 */ /* 0x000fe400078e08ff */
[----:B------:R-:W-:-:S03]  /*7f60*/  LEA.HI.X.SX32 R11, R16, R3, 0x1, P3 ;  /* 0x00000003100b7211 */ /* 0x000fc600018f0eff */
[----:B------:R0:W-:Y:S04]  /*7f70*/  STL [R1+0x50], R4 ;  /* 0x0000500401007387 */ /* 0x0001e80000100800 */
[----:B------:R1:W-:Y:S01]  /*7f80*/  STL.64 [R1+0xab8], R10 ;  /* 0x000ab80a01007387 */ /* 0x0003e20000100a00 */
[C---:B0-----:R-:W-:Y:S01]  /*7f90*/  IMAD R4, R0.reuse, 0x2, R4 ;  /* 0x0000000200047824 */ /* 0x041fe200078e0204 */
[----:B-1----:R-:W-:Y:S01]  /*7fa0*/  MOV R10, R9 ;  /* 0x00000009000a7202 */ /* 0x002fe20000000f00 */
[----:B------:R-:W-:Y:S01]  /*7fb0*/  IMAD.MOV.U32 R11, RZ, RZ, R8 ;  /* 0x000000ffff0b7224 */ /* 0x000fe200078e0008 */
[----:B------:R-:W-:-:S04]  /*7fc0*/  LEA R8, R0, R27, 0x1 ;  /* 0x0000001b00087211 */ /* 0x000fc800078e08ff */
[----:B------:R-:W-:Y:S04]  /*7fd0*/  STL.64 [R1+0x17c0], R10 ;  /* 0x0017c00a01007387 */ /* 0x000fe80000100a00 */
[----:B------:R-:W-:Y:S04]  /*7fe0*/  STL [R1+0x3c], R4 ;  /* 0x00003c0401007387 */ /* 0x000fe80000100800 */
[----:B--2---:R0:W-:Y:S01]  /*7ff0*/  STL.64 [R1+0x17c8], R28 ;  /* 0x0017c81c01007387 */ /* 0x0041e20000100a00 */
[C---:B------:R-:W-:Y:S01]  /*8000*/  IMAD R8, R0.reuse, 0x2, R8 ;  /* 0x0000000200087824 */ /* 0x040fe200078e0208 */
[----:B------:R-:W-:-:S02]  /*8010*/  LEA R9, R0, R27, 0x1 ;  /* 0x0000001b00097211 */ /* 0x000fc400078e08ff */
[----:B0-----:R-:W-:Y:S01]  /*8020*/  LEA R28, P1, R17, R2, 0x1 ;  /* 0x00000002111c7211 */ /* 0x001fe200078208ff */
[----:B------:R-:W-:-:S03]  /*8030*/  IMAD R4, R0, 0x2, R4 ;  /* 0x0000000200047824 */ /* 0x000fc600078e0204 */
[----:B------:R-:W-:Y:S02]  /*8040*/  LEA.HI.X.SX32 R29, R17, R3, 0x1, P1 ;  /* 0x00000003111d7211 */ /* 0x000fe400008f0eff */
[----:B------:R-:W-:-:S03]  /*8050*/  LEA R8, R0, R8, 0x1 ;  /* 0x0000000800087211 */ /* 0x000fc600078e08ff */
[----:B------:R0:W-:Y:S01]  /*8060*/  STL.64 [R1+0xab0], R28 ;  /* 0x000ab01c01007387 */ /* 0x0001e20000100a00 */
[----:B------:R-:W-:Y:S01]  /*8070*/  IMAD R9, R0, 0x2, R9 ;  /* 0x0000000200097824 */ /* 0x000fe200078e0209 */
[----:B------:R-:W-:Y:S02]  /*8080*/  MOV R14, R8 ;  /* 0x00000008000e7202 */ /* 0x000fe40000000f00 */
[----:B------:R-:W-:Y:S01]  /*8090*/  MOV R13, R26 ;  /* 0x0000001a000d7202 */ /* 0x000fe20000000f00 */
[----:B------:R-:W-:Y:S01]  /*80a0*/  IMAD.MOV.U32 R16, RZ, RZ, R9 ;  /* 0x000000ffff107224 */ /* 0x000fe200078e0009 */
[----:B0-----:R-:W2:Y:S04]  /*80b0*/  LDL.LU.64 R28, [R1+0x17c8] ;  /* 0x0017c800011c7983 */ /* 0x001ea80000300a00 */
[----:B------:R-:W-:Y:S01]  /*80c0*/  STL [R1+0x38], R4 ;  /* 0x0000380401007387 */ /* 0x000fe20000100800 */
[----:B------:R-:W-:Y:S01]  /*80d0*/  IMAD.MOV.U32 R15, RZ, RZ, R27 ;  /* 0x000000ffff0f7224 */ /* 0x000fe200078e001b */
[----:B----4-:R-:W-:-:S04]  /*80e0*/  LEA R10, P2, R18, R2, 0x1 ;  /* 0x00000002120a7211 */ /* 0x010fc800078408ff */
[----:B------:R-:W-:Y:S02]  /*80f0*/  LEA.HI.X.SX32 R11, R18, R3, 0x1, P2 ;  /* 0x00000003120b7211 */ /* 0x000fe400010f0eff */
[----:B------:R-:W-:-:S03]  /*8100*/  LEA R8, P3, R19, R2, 0x1 ;  /* 0x0000000213087211 */ /* 0x000fc600078608ff */
[----:B------:R0:W-:Y:S01]  /*8110*/  STL.64 [R1+0xaa8], R10 ;  /* 0x000aa80a01007387 */ /* 0x0001e20000100a00 */
[-C--:B------:R-:W-:Y:S02]  /*8120*/  LEA R26, P2, R23, R2.reuse, 0x1 ;  /* 0x00000002171a7211 */ /* 0x080fe400078408ff */
[-C--:B------:R-:W-:Y:S02]  /*8130*/  LEA.HI.X.SX32 R9, R19, R3.reuse, 0x1, P3 ;  /* 0x0000000313097211 */ /* 0x080fe400018f0eff */
[----:B------:R-:W-:Y:S02]  /*8140*/  LEA.HI.X.SX32 R27, R23, R3, 0x1, P2 ;  /* 0x00000003171b7211 */ /* 0x000fe400010f0eff */
[----:B0-----:R-:W-:-:S04]  /*8150*/  LEA R10, P1, R24, R2, 0x1 ;  /* 0x00000002180a7211 */ /* 0x001fc800078208ff */
[----:B------:R-:W-:Y:S01]  /*8160*/  LEA.HI.X.SX32 R11, R24, R3, 0x1, P1 ;  /* 0x00000003180b7211 */ /* 0x000fe200008f0eff */
[----:B------:R-:W-:Y:S04]  /*8170*/  STL.64 [R1+0xaa0], R8 ;  /* 0x000aa00801007387 */ /* 0x000fe80000100a00 */
[----:B------:R0:W-:Y:S04]  /*8180*/  STL.64 [R1+0xa98], R10 ;  /* 0x000a980a01007387 */ /* 0x0001e80000100a00 */
[----:B0-----:R-:W3:Y:S04]  /*8190*/  LDL.LU.64 R10, [R1+0x17c0] ;  /* 0x0017c000010a7983 */ /* 0x001ee80000300a00 */
[----:B------:R0:W-:Y:S04]  /*81a0*/  STL.64 [R1+0xa90], R26 ;  /* 0x000a901a01007387 */ /* 0x0001e80000100a00 */
[----:B0-----:R-:W4:Y:S01]  /*81b0*/  LDL.LU.64 R26, [R1+0x17b8] ;  /* 0x0017b800011a7983 */ /* 0x001f220000300a00 */
[----:B------:R-:W-:-:S02]  /*81c0*/  MOV R17, R12 ;  /* 0x0000000c00117202 */ /* 0x000fc40000000f00 */
[----:B------:R-:W-:Y:S01]  /*81d0*/  MOV R8, R5 ;  /* 0x0000000500087202 */ /* 0x000fe20000000f00 */
[C---:B--2---:R-:W-:Y:S01]  /*81e0*/  IMAD R12, R0.reuse, 0x2, R29 ;  /* 0x00000002000c7824 */ /* 0x044fe200078e021d */
[----:B------:R-:W-:-:S04]  /*81f0*/  LEA R9, R0, R25, 0x1 ;  /* 0x0000001900097211 */ /* 0x000fc800078e08ff */
[----:B------:R-:W-:Y:S02]  /*8200*/  LEA R12, R0, R12, 0x1 ;  /* 0x0000000c000c7211 */ /* 0x000fe400078e08ff */
[----:B------:R-:W-:-:S03]  /*8210*/  LEA R18, P3, R22, R2, 0x1 ;  /* 0x0000000216127211 */ /* 0x000fc600078608ff */
[C---:B------:R-:W-:Y:S01]  /*8220*/  IMAD R12, R0.reuse, 0x2, R12 ;  /* 0x00000002000c7824 */ /* 0x040fe200078e020c */
[----:B------:R-:W-:Y:S01]  /*8230*/  STL.64 [R1+0x17a8], R8 ;  /* 0x0017a80801007387 */ /* 0x000fe20000100a00 */
[----:B------:R-:W-:Y:S01]  /*8240*/  IMAD R4, R0, 0x2, R4 ;  /* 0x0000000200047824 */ /* 0x000fe200078e0204 */
[----:B------:R-:W-:Y:S02]  /*8250*/  LEA.HI.X.SX32 R19, R22, R3, 0x1, P3 ;  /* 0x0000000316137211 */ /* 0x000fe400018f0eff */
[----:B------:R-:W-:Y:S01]  /*8260*/  STL.64 [R1+0x17b0], R12 ;  /* 0x0017b00c01007387 */ /* 0x000fe20000100a00 */
[----:B------:R-:W-:Y:S01]  /*8270*/  IMAD R5, R0, 0x2, R4 ;  /* 0x0000000200057824 */ /* 0x000fe200078e0204 */
[----:B------:R-:W-:Y:S02]  /*8280*/  MOV R22, R17 ;  /* 0x0000001100167202 */ /* 0x000fe40000000f00 */
[----:B------:R0:W-:Y:S04]  /*8290*/  STL.64 [R1+0xa88], R18 ;  /* 0x000a881201007387 */ /* 0x0001e80000100a00 */
[----:B------:R-:W2:Y:S04]  /*82a0*/  LDL.LU R17, [R1+0xc] ;  /* 0x00000c0001117983 */ /* 0x000ea80000300800 */
[----:B------:R1:W-:Y:S01]  /*82b0*/  STL.64 [R1+0x1780], R4 ;  /* 0x0017800401007387 */ /* 0x0003e20000100a00 */
[----:B0-----:R-:W-:-:S04]  /*82c0*/  LEA R18, P3, R25, R2, 0x1 ;  /* 0x0000000219127211 */ /* 0x001fc800078608ff */
[-C--:B------:R-:W-:Y:S01]  /*82d0*/  LEA.HI.X.SX32 R19, R25, R3.reuse, 0x1, P3 ;  /* 0x0000000319137211 */ /* 0x080fe200018f0eff */
[----:B-1----:R-:W2:Y:S01]  /*82e0*/  LDL.LU R4, [R1+0x10] ;  /* 0x0000100001047983 */ /* 0x002ea20000300800 */
[CC--:B----4-:R-:W-:Y:S02]  /*82f0*/  LEA R12, P1, R27.reuse, R2.reuse, 0x1 ;  /* 0x000000021b0c7211 */ /* 0x0d0fe400078208ff */
[C---:B------:R-:W-:Y:S02]  /*8300*/  LEA R8, P2, R26.reuse, R2, 0x1 ;  /* 0x000000021a087211 */ /* 0x040fe400078408ff */
[-C--:B------:R-:W-:Y:S02]  /*8310*/  LEA.HI.X.SX32 R13, R27, R3.reuse, 0x1, P1 ;  /* 0x000000031b0d7211 */ /* 0x080fe400008f0eff */
[----:B------:R-:W-:-:S03]  /*8320*/  LEA.HI.X.SX32 R9, R26, R3, 0x1, P2 ;  /* 0x000000031a097211 */ /* 0x000fc600010f0eff */
[----:B------:R0:W-:Y:S04]  /*8330*/  STL.64 [R1+0xa80], R12 ;  /* 0x000a800c01007387 */ /* 0x0001e80000100a00 */
[----:B0-----:R-:W4:Y:S04]  /*8340*/  LDL.LU.64 R12, [R1+0x17b0] ;  /* 0x0017b000010c7983 */ /* 0x001f280000300a00 */
[----:B------:R0:W-:Y:S04]  /*8350*/  STL.64 [R1+0xa78], R8 ;  /* 0x000a780801007387 */ /* 0x0001e80000100a00 */
[----:B0-----:R-:W2:Y:S04]  /*8360*/  LDL.LU.64 R8, [R1+0x17a8] ;  /* 0x0017a80001087983 */ /* 0x001ea80000300a00 */
[----:B------:R0:W-:Y:S04]  /*8370*/  STL.64 [R1+0xa70], R18 ;  /* 0x000a701201007387 */ /* 0x0001e80000100a00 */
[----:B0-----:R-:W2:Y:S01]  /*8380*/  LDL.LU R19, [R1+0x18] ;  /* 0x0000180001137983 */ /* 0x001ea20000300800 */
[----:B------:R-:W-:-:S02]  /*8390*/  IMAD.MOV.U32 R23, RZ, RZ, R16 ;  /* 0x000000ffff177224 */ /* 0x000fc400078e0010 */
[C---:B------:R-:W-:Y:S01]  /*83a0*/  IMAD R16, R0.reuse, 0x2, R25 ;  /* 0x0000000200107824 */ /* 0x040fe200078e0219 */
[----:B------:R-:W-:Y:S01]  /*83b0*/  MOV R24, R14 ;  /* 0x0000000e00187202 */ /* 0x000fe20000000f00 */
[----:B------:R-:W-:Y:S01]  /*83c0*/  IMAD.MOV.U32 R14, RZ, RZ, R6 ;  /* 0x000000ffff0e7224 */ /* 0x000fe200078e0006 */
[C---:B------:R-:W-:Y:S02]  /*83d0*/  LEA R6, R0.reuse, R5, 0x1 ;  /* 0x0000000500067211 */ /* 0x040fe400078e08ff */
[C---:B------:R-:W-:Y:S01]  /*83e0*/  LEA R16, R0.reuse, R16, 0x1 ;  /* 0x0000001000107211 */ /* 0x040fe200078e08ff */
[----:B------:R-:W-:Y:S01]  /*83f0*/  IMAD.MOV.U32 R5, RZ, RZ, R7 ;  /* 0x000000ffff057224 */ /* 0x000fe200078e0007 */
[----:B------:R-:W-:-:S03]  /*8400*/  LEA R7, R0, R6, 0x1 ;  /* 0x0000000600077211 */ /* 0x000fc600078e08ff */
[----:B------:R-:W-:Y:S01]  /*8410*/  IMAD.MOV.U32 R25, RZ, RZ, R16 ;  /* 0x000000ffff197224 */ /* 0x000fe200078e0010 */
[----:B------:R-:W-:-:S04]  /*8420*/  LEA R18, P3, R29, R2, 0x1 ;  /* 0x000000021d127211 */ /* 0x000fc800078608ff */
[----:B------:R-:W-:-:S04]  /*8430*/  LEA R26, P2, R25, R2, 0x1 ;  /* 0x00000002191a7211 */ /* 0x000fc800078408ff */
[----:B------:R-:W-:Y:S01]  /*8440*/  LEA.HI.X.SX32 R27, R25, R3, 0x1, P2 ;  /* 0x00000003191b7211 */ /* 0x000fe200010f0eff */
[----:B------:R-:W-:Y:S01]  /*8450*/  IMAD.MOV.U32 R25, RZ, RZ, R23 ;  /* 0x000000ffff197224 */ /* 0x000fe200078e0017 */
[----:B---3--:R-:W-:Y:S02]  /*8460*/  MOV R23, R10 ;  /* 0x0000000a00177202 */ /* 0x008fe40000000f00 */
[----:B----4-:R-:W-:Y:S01]  /*8470*/  MOV R16, R13 ;  /* 0x0000000d00107202 */ /* 0x010fe20000000f00 */
[----:B--2---:R-:W-:Y:S01]  /*8480*/  IMAD.MOV.U32 R13, RZ, RZ, R8 ;  /* 0x000000ffff0d7224 */ /* 0x004fe200078e0008 */
[----:B------:R-:W-:Y:S01]  /*8490*/  LEA R8, R0, R7, 0x1 ;  /* 0x0000000700087211 */ /* 0x000fe200078e08ff */
[----:B------:R-:W-:Y:S04]  /*84a0*/  STL [R1+0x17a0], R19 ;  /* 0x0017a01301007387 */ /* 0x000fe80000100800 */
[----:B------:R0:W-:Y:S02]  /*84b0*/  STL.64 [R1+0x1788], R6 ;  /* 0x0017880601007387 */ /* 0x0001e40000100a00 */
[----:B0-----:R-:W-:Y:S01]  /*84c0*/  IMAD.MOV.U32 R7, RZ, RZ, R9 ;  /* 0x000000ffff077224 */ /* 0x001fe200078e0009 */
[----:B------:R-:W-:-:S04]  /*84d0*/  LEA R6, P1, R9, R2, 0x1 ;  /* 0x0000000209067211 */ /* 0x000fc800078208ff */
[-C--:B------:R-:W-:Y:S01]  /*84e0*/  LEA.HI.X.SX32 R7, R7, R3.reuse, 0x1, P1 ;  /* 0x0000000307077211 */ /* 0x080fe200008f0eff */
[----:B------:R0:W-:Y:S01]  /*84f0*/  STL.64 [R1+0xa60], R26 ;  /* 0x000a601a01007387 */ /* 0x0001e20000100a00 */
[----:B------:R-:W-:-:S03]  /*8500*/  LEA.HI.X.SX32 R19, R29, R3, 0x1, P3 ;  /* 0x000000031d137211 */ /* 0x000fc600018f0eff */
[----:B------:R-:W-:Y:S04]  /*8510*/  STL.64 [R1+0xa68], R6 ;  /* 0x000a680601007387 */ /* 0x000fe80000100a00 */
[----:B------:R-:W2:Y:S01]  /*8520*/  LDL.LU R29, [R1+0x1c] ;  /* 0x00001c00011d7983 */ /* 0x000ea20000300800 */
[----:B0-----:R-:W-:-:S03]  /*8530*/  IMAD.MOV.U32 R26, RZ, RZ, R5 ;  /* 0x000000ffff1a7224 */ /* 0x001fc600078e0005 */
[----:B------:R-:W3:Y:S04]  /*8540*/  LDL.LU R5, [R1+0x28] ;  /* 0x0000280001057983 */ /* 0x000ee80000300800 */
[----:B------:R0:W-:Y:S01]  /*8550*/  STL.64 [R1+0xa58], R18 ;  /* 0x000a581201007387 */ /* 0x0001e20000100a00 */
[----:B------:R-:W-:Y:S02]  /*8560*/  LEA R9, R0, R8, 0x1 ;  /* 0x0000000800097211 */ /* 0x000fe400078e08ff */
[----:B0-----:R-:W-:-:S04]  /*8570*/  LEA R18, P1, R4, R2, 0x1 ;  /* 0x0000000204127211 */ /* 0x001fc800078208ff */
[----:B------:R-:W-:Y:S01]  /*8580*/  LEA.HI.X.SX32 R19, R4, R3, 0x1, P1 ;  /* 0x0000000304137211 */ /* 0x000fe200008f0eff */
[----:B------:R-:W-:Y:S04]  /*8590*/  STL.64 [R1+0x1798], R8 ;  /* 0x0017980801007387 */ /* 0x000fe80000100a00 */
[----:B------:R0:W-:Y:S04]  /*85a0*/  STL.64 [R1+0xa50], R18 ;  /* 0x000a501201007387 */ /* 0x0001e80000100a00 */
[----:B0-----:R-:W4:Y:S01]  /*85b0*/  LDL.LU R19, [R1+0x17a0] ;  /* 0x0017a00001137983 */ /* 0x001f220000300800 */
[----:B------:R-:W-:Y:S01]  /*85c0*/  LEA R8, P2, R17, R2, 0x1 ;  /* 0x0000000211087211 */ /* 0x000fe200078408ff */
[----:B------:R-:W-:-:S03]  /*85d0*/  IMAD R10, R0, 0x2, R9 ;  /* 0x00000002000a7824 */ /* 0x000fc600078e0209 */
[----:B------:R-:W-:-:S05]  /*85e0*/  LEA.HI.X.SX32 R9, R17, R3, 0x1, P2 ;  /* 0x0000000311097211 */ /* 0x000fca00010f0eff */
[----:B------:R-:W-:Y:S04]  /*85f0*/  STL.64 [R1+0xa48], R8 ;  /* 0x000a480801007387 */ /* 0x000fe80000100a00 */
[----:B------:R-:W3:Y:S04]  /*8600*/  LDL.LU R4, [R1+0x34] ;  /* 0x0000340001047983 */ /* 0x000ee80000300800 */
[----:B------:R-:W3:Y:S01]  /*8610*/  LDL.LU R18, [R1+0x30] ;  /* 0x0000300001127983 */ /* 0x000ee20000300800 */
[----:B------:R-:W-:Y:S02]  /*8620*/  LEA R6, P3, R12, R2, 0x1 ;  /* 0x000000020c067211 */ /* 0x000fe400078608ff */
[----:B------:R-:W-:-:S02]  /*8630*/  MOV R27, R22 ;  /* 0x00000016001b7202 */ /* 0x000fc40000000f00 */
[----:B------:R-:W-:Y:S01]  /*8640*/  MOV R22, R24 ;  /* 0x0000001800167202 */ /* 0x000fe20000000f00 */
[----:B------:R-:W-:Y:S01]  /*8650*/  IMAD.MOV.U32 R24, RZ, RZ, R11 ;  /* 0x000000ffff187224 */ /* 0x000fe200078e000b */
[----:B------:R-:W-:Y:S02]  /*8660*/  LEA.HI.X.SX32 R7, R12, R3, 0x1, P3 ;  /* 0x000000030c077211 */ /* 0x000fe400018f0eff */
[----:B------:R-:W-:-:S03]  /*8670*/  LEA R11, R0, R10, 0x1 ;  /* 0x0000000a000b7211 */ /* 0x000fc600078e08ff */
[----:B------:R0:W-:Y:S04]  /*8680*/  STL.64 [R1+0xa40], R6 ;  /* 0x000a400601007387 */ /* 0x0001e80000100a00 */
[----:B------:R2:W-:Y:S01]  /*8690*/  STL.64 [R1+0x1778], R10 ;  /* 0x0017780a01007387 */ /* 0x0005e20000100a00 */
[----:B------:R-:W-:Y:S02]  /*86a0*/  IMAD R12, R0, 0x2, R11 ;  /* 0x00000002000c7824 */ /* 0x000fe400078e020b */
[----:B------:R-:W-:Y:S01]  /*86b0*/  IMAD.MOV.U32 R17, RZ, RZ, R16 ;  /* 0x000000ffff117224 */ /* 0x000fe200078e0010 */
[----:B0-----:R-:W-:Y:S02]  /*86c0*/  LEA R6, P3, R15, R2, 0x1 ;  /* 0x000000020f067211 */ /* 0x001fe400078608ff */
[----:B------:R-:W-:-:S02]  /*86d0*/  MOV R16, R13 ;  /* 0x0000000d00107202 */ /* 0x000fc40000000f00 */
[----:B------:R-:W-:Y:S02]  /*86e0*/  LEA.HI.X.SX32 R7, R15, R3, 0x1, P3 ;  /* 0x000000030f077211 */ /* 0x000fe400018f0eff */
[----:B------:R-:W-:Y:S02]  /*86f0*/  LEA R13, R0, R12, 0x1 ;  /* 0x0000000c000d7211 */ /* 0x000fe400078e08ff */
[----:B--2---:R-:W-:-:S04]  /*8700*/  LEA R10, P1, R29, R2, 0x1 ;  /* 0x000000021d0a7211 */ /* 0x004fc800078208ff */
[----:B------:R-:W-:-:S05]  /*8710*/  LEA.HI.X.SX32 R11, R29, R3, 0x1, P1 ;  /* 0x000000031d0b7211 */ /* 0x000fca00008f0eff */
[----:B------:R0:W-:Y:S01]  /*8720*/  STL.64 [R1+0xa38], R10 ;  /* 0x000a380a01007387 */ /* 0x0001e20000100a00 */
[----:B------:R-:W-:Y:S02]  /*8730*/  MOV R29, R23 ;  /* 0x00000017001d7202 */ /* 0x000fe40000000f00 */
[----:B------:R-:W-:-:S05]  /*8740*/  LEA R23, R0, R28, 0x1 ;  /* 0x0000001c00177211 */ /* 0x000fca00078e08ff */
[----:B------:R-:W-:Y:S01]  /*8750*/  IMAD R23, R0, 0x2, R23 ;  /* 0x0000000200177824 */ /* 0x000fe200078e0217 */
[----:B----4-:R-:W-:-:S04]  /*8760*/  LEA R8, P2, R19, R2, 0x1 ;  /* 0x0000000213087211 */ /* 0x010fc800078408ff */
[----:B------:R-:W-:Y:S01]  /*8770*/  LEA.HI.X.SX32 R9, R19, R3, 0x1, P2 ;  /* 0x0000000313097211 */ /* 0x000fe200010f0eff */
[----:B------:R-:W-:Y:S01]  /*8780*/  IMAD.MOV.U32 R19, RZ, RZ, R14 ;  /* 0x000000ffff137224 */ /* 0x000fe200078e000e */
[----:B0-----:R-:W-:-:S03]  /*8790*/  LEA R10, P2, R25, R2, 0x1 ;  /* 0x00000002190a7211 */ /* 0x001fc600078408ff */
[----:B------:R3:W-:Y:S01]  /*87a0*/  STL.64 [R1+0xa30], R8 ;  /* 0x000a300801007387 */ /* 0x0007e20000100a00 */
[----:B------:R-:W-:-:S03]  /*87b0*/  LEA R14, R0, R13, 0x1 ;  /* 0x0000000d000e7211 */ /* 0x000fc600078e08ff */
[----:B------:R0:W-:Y:S01]  /*87c0*/  STL.64 [R1+0xa28], R6 ;  /* 0x000a280601007387 */ /* 0x0001e20000100a00 */
[-C--:B------:R-:W-:Y:S02]  /*87d0*/  LEA.HI.X.SX32 R11, R25, R3.reuse, 0x1, P2 ;  /* 0x00000003190b7211 */ /* 0x080fe400010f0eff */
[CC--:B---3--:R-:W-:Y:S02]  /*87e0*/  LEA R8, P1, R5.reuse, R2.reuse, 0x1 ;  /* 0x0000000205087211 */ /* 0x0c8fe400078208ff */
[----:B0-----:R-:W-:Y:S02]  /*87f0*/  LEA R6, P3, R22, R2, 0x1 ;  /* 0x0000000216067211 */ /* 0x001fe400078608ff */
[-C--:B------:R-:W-:Y:S01]  /*8800*/  LEA.HI.X.SX32 R9, R5, R3.reuse, 0x1, P1 ;  /* 0x0000000305097211 */ /* 0x080fe200008f0eff */
[----:B------:R-:W-:Y:S01]  /*8810*/  IMAD R15, R0, 0x2, R14 ;  /* 0x00000002000f7824 */ /* 0x000fe200078e020e */
[----:B------:R-:W-:-:S03]  /*8820*/  LEA.HI.X.SX32 R7, R22, R3, 0x1, P3 ;  /* 0x0000000316077211 */ /* 0x000fc600018f0eff */
[----:B------:R0:W-:Y:S01]  /*8830*/  STL.64 [R1+0xa20], R8 ;  /* 0x000a200801007387 */ /* 0x0001e20000100a00 */
[----:B------:R-:W-:Y:S01]  /*8840*/  IMAD.MOV.U32 R5, RZ, RZ, R24 ;  /* 0x000000ffff057224 */ /* 0x000fe200078e0018 */
[C---:B------:R-:W-:Y:S01]  /*8850*/  LEA R24, R0.reuse, R28, 0x1 ;  /* 0x0000001c00187211 */ /* 0x040fe200078e08ff */
[----:B------:R-:W-:Y:S01]  /*8860*/  IMAD.MOV.U32 R22, RZ, RZ, R23 ;  /* 0x000000ffff167224 */ /* 0x000fe200078e0017 */
[----:B------:R-:W-:Y:S01]  /*8870*/  MOV R23, R16 ;  /* 0x0000001000177202 */ /* 0x000fe20000000f00 */
[----:B------:R-:W-:Y:S01]  /*8880*/  IMAD R16, R0, 0x2, R15 ;  /* 0x0000000200107824 */ /* 0x000fe200078e020f */
[----:B0-----:R-:W2:Y:S04]  /*8890*/  LDL.LU.64 R8, [R1+0x1798] ;  /* 0x0017980001087983 */ /* 0x001ea80000300a00 */
[----:B------:R0:W-:Y:S04]  /*88a0*/  STL.64 [R1+0xa18], R10 ;  /* 0x000a180a01007387 */ /* 0x0001e80000100a00 */
[----:B------:R-:W-:Y:S04]  /*88b0*/  STL.64 [R1+0xa10], R6 ;  /* 0x000a100601007387 */ /* 0x000fe80000100a00 */
[----:B------:R1:W-:Y:S01]  /*88c0*/  STL.64 [R1+0x1770], R14 ;  /* 0x0017700e01007387 */ /* 0x0003e20000100a00 */
[----:B------:R-:W-:Y:S01]  /*88d0*/  MOV R25, R24 ;  /* 0x0000001800197202 */ /* 0x000fe20000000f00 */
[----:B------:R-:W-:Y:S01]  /*88e0*/  IMAD.MOV.U32 R24, RZ, RZ, R17 ;  /* 0x000000ffff187224 */ /* 0x000fe200078e0011 */
[----:B0-----:R-:W-:-:S02]  /*88f0*/  LEA R10, P2, R18, R2, 0x1 ;  /* 0x00000002120a7211 */ /* 0x001fc400078408ff */
[----:B------:R-:W-:Y:S02]  /*8900*/  LEA R17, R0, R16, 0x1 ;  /* 0x0000001000117211 */ /* 0x000fe400078e08ff */
[----:B-1----:R-:W-:Y:S02]  /*8910*/  LEA R14, P1, R4, R2, 0x1 ;  /* 0x00000002040e7211 */ /* 0x002fe400078208ff */
[-C--:B------:R-:W-:Y:S02]  /*8920*/  LEA.HI.X.SX32 R11, R18, R3.reuse, 0x1, P2 ;  /* 0x00000003120b7211 */ /* 0x080fe400010f0eff */
[----:B------:R-:W-:Y:S01]  /*8930*/  LEA.HI.X.SX32 R15, R4, R3, 0x1, P1 ;  /* 0x00000003040f7211 */ /* 0x000fe200008f0eff */
[----:B------:R-:W-:-:S04]  /*8940*/  IMAD R18, R0, 0x2, R17 ;  /* 0x0000000200127824 */ /* 0x000fc800078e0211 */
[----:B------:R-:W-:Y:S04]  /*8950*/  STL.64 [R1+0xa08], R14 ;  /* 0x000a080e01007387 */ /* 0x000fe80000100a00 */
[----:B------:R0:W-:Y:S04]  /*8960*/  STL.64 [R1+0x1758], R16 ;  /* 0x0017581001007387 */ /* 0x0001e80000100a00 */
[----:B------:R1:W-:Y:S04]  /*8970*/  STL.64 [R1+0xa00], R10 ;  /* 0x000a000a01007387 */ /* 0x0003e80000100a00 */
[----:B0-----:R-:W3:Y:S01]  /*8980*/  LDL.LU R17, [R1+0x5c] ;  /* 0x00005c0001117983 */ /* 0x001ee20000300800 */
[----:B------:R-:W-:Y:S01]  /*8990*/  IMAD R4, R0, 0x2, R28 ;  /* 0x0000000200047824 */ /* 0x000fe200078e021c */
[----:B------:R-:W-:-:S02]  /*89a0*/  LEA R6, P3, R21, R2, 0x1 ;  /* 0x0000000215067211 */ /* 0x000fc400078608ff */
[----:B------:R-:W-:Y:S02]  /*89b0*/  LEA R14, P1, R26, R2, 0x1 ;  /* 0x000000021a0e7211 */ /* 0x000fe400078208ff */
[-C--:B------:R-:W-:Y:S02]  /*89c0*/  LEA.HI.X.SX32 R7, R21, R3.reuse, 0x1, P3 ;  /* 0x0000000315077211 */ /* 0x080fe400018f0eff */
[----:B------:R-:W-:Y:S02]  /*89d0*/  LEA R4, R0, R4, 0x1 ;  /* 0x0000000400047211 */ /* 0x000fe400078e08ff */
[C---:B-1----:R-:W-:Y:S01]  /*89e0*/  LEA R10, P2, R27.reuse, R2, 0x1 ;  /* 0x000000021b0a7211 */ /* 0x042fe200078408ff */
[----:B------:R0:W-:Y:S01]  /*89f0*/  STL.64 [R1+0x9f8], R6 ;  /* 0x0009f80601007387 */ /* 0x0001e20000100a00 */
[-C--:B------:R-:W-:Y:S01]  /*8a00*/  LEA.HI.X.SX32 R15, R26, R3.reuse, 0x1, P1 ;  /* 0x000000031a0f7211 */ /* 0x080fe200008f0eff */
[C---:B------:R-:W-:Y:S01]  /*8a10*/  IMAD R4, R0.reuse, 0x2, R4 ;  /* 0x0000000200047824 */ /* 0x040fe200078e0204 */
[----:B------:R-:W-:Y:S01]  /*8a20*/  LEA.HI.X.SX32 R11, R27, R3, 0x1, P2 ;  /* 0x000000031b0b7211 */ /* 0x000fe200010f0eff */
[----:B------:R-:W4:Y:S01]  /*8a30*/  LDL.LU R26, [R1+0x88] ;  /* 0x00008800011a7983 */ /* 0x000f220000300800 */
[----:B------:R-:W-:-:S02]  /*8a40*/  LEA R21, R0, R18, 0x1 ;  /* 0x0000001200157211 */ /* 0x000fc400078e08ff */
[----:B------:R-:W-:Y:S01]  /*8a50*/  LEA R4, R0, R4, 0x1 ;  /* 0x0000000400047211 */ /* 0x000fe200078e08ff */
[----:B------:R-:W-:Y:S01]  /*8a60*/  STL.64 [R1+0x9f0], R14 ;  /* 0x0009f00e01007387 */ /* 0x000fe20000100a00 */
[----:B0-----:R-:W-:-:S03]  /*8a70*/  LEA R6, P3, R20, R2, 0x1 ;  /* 0x0000000214067211 */ /* 0x001fc600078608ff */
[----:B------:R0:W-:Y:S01]  /*8a80*/  STL.64 [R1+0x9e8], R10 ;  /* 0x0009e80a01007387 */ /* 0x0001e20000100a00 */
[----:B------:R-:W-:Y:S01]  /*8a90*/  LEA.HI.X.SX32 R7, R20, R3, 0x1, P3 ;  /* 0x0000000314077211 */ /* 0x000fe200018f0eff */
[----:B------:R-:W-:Y:S02]  /*8aa0*/  IMAD R20, R0, 0x2, R21 ;  /* 0x0000000200147824 */ /* 0x000fe400078e0215 */
[----:B------:R-:W-:Y:S01]  /*8ab0*/  IMAD.MOV.U32 R27, RZ, RZ, R4 ;  /* 0x000000ffff1b7224 */ /* 0x000fe200078e0004 */
[----:B------:R-:W-:Y:S01]  /*8ac0*/  MOV R4, R19 ;  /* 0x0000001300047202 */ /* 0x000fe20000000f00 */
[----:B------:R1:W-:Y:S01]  /*8ad0*/  STL.64 [R1+0x9e0], R6 ;  /* 0x0009e00601007387 */ /* 0x0003e20000100a00 */
[----:B0-----:R-:W-:-:S03]  /*8ae0*/  LEA R10, P2, R29, R2, 0x1 ;  /* 0x000000021d0a7211 */ /* 0x001fc600078408ff */
[----:B------:R-:W-:Y:S01]  /*8af0*/  STL.64 [R1+0x1750], R20 ;  /* 0x0017501401007387 */ /* 0x000fe20000100a00 */
[----:B------:R-:W-:Y:S02]  /*8b00*/  LEA R19, R0, R20, 0x1 ;  /* 0x0000001400137211 */ /* 0x000fe400078e08ff */
[----:B------:R-:W-:Y:S02]  /*8b10*/  LEA.HI.X.SX32 R11, R29, R3, 0x1, P2 ;  /* 0x000000031d0b7211 */ /* 0x000fe400010f0eff */
[----:B-1----:R-:W-:-:S04]  /*8b20*/  LEA R6, P3, R5, R2, 0x1 ;  /* 0x0000000205067211 */ /* 0x002fc800078608ff */
[----:B------:R-:W-:Y:S02]  /*8b30*/  LEA.HI.X.SX32 R7, R5, R3, 0x1, P3 ;  /* 0x0000000305077211 */ /* 0x000fe400018f0eff */
[----:B---3--:R-:W-:-:S04]  /*8b40*/  LEA R14, P1, R17, R2, 0x1 ;  /* 0x00000002110e7211 */ /* 0x008fc800078208ff */
[----:B------:R-:W-:-:S05]  /*8b50*/  LEA.HI.X.SX32 R15, R17, R3, 0x1, P1 ;  /* 0x00000003110f7211 */ /* 0x000fca00008f0eff */
[----:B------:R-:W-:Y:S01]  /*8b60*/  STL.64 [R1+0x9d8], R14 ;  /* 0x0009d80e01007387 */ /* 0x000fe20000100a00 */
[----:B------:R-:W-:-:S03]  /*8b70*/  LEA R16, P1, R28, R2, 0x1 ;  /* 0x000000021c107211 */ /* 0x000fc600078208ff */
[----:B------:R0:W-:Y:S01]  /*8b80*/  STL.64 [R1+0x9d0], R10 ;  /* 0x0009d00a01007387 */ /* 0x0001e20000100a00 */
[----:B------:R-:W-:-:S03]  /*8b90*/  LEA.HI.X.SX32 R17, R28, R3, 0x1, P1 ;  /* 0x000000031c117211 */ /* 0x000fc600008f0eff */
[----:B------:R1:W-:Y:S01]  /*8ba0*/  STL.64 [R1+0x9c8], R6 ;  /* 0x0009c80601007387 */ /* 0x0003e20000100a00 */
[----:B0-----:R-:W-:Y:S01]  /*8bb0*/  MOV R10, R24 ;  /* 0x00000018000a7202 */ /* 0x001fe20000000f00 */
[----:B------:R-:W-:Y:S02]  /*8bc0*/  IMAD R24, R0, 0x2, R19 ;  /* 0x0000000200187824 */ /* 0x000fe400078e0213 */
[----:B------:R-:W-:Y:S04]  /*8bd0*/  STL.64 [R1+0x1760], R18 ;  /* 0x0017601201007387 */ /* 0x000fe80000100a00 */
[----:B------:R0:W-:Y:S04]  /*8be0*/  STL [R1+0x1768], R24 ;  /* 0x0017681801007387 */ /* 0x0001e80000100800 */
[----:B------:R-:W3:Y:S01]  /*8bf0*/  LDL.LU R28, [R1+0x1790] ;  /* 0x00179000011c7983 */ /* 0x000ee20000300800 */
[----:B------:R-:W-:-:S02]  /*8c00*/  LEA R14, P2, R25, R2, 0x1 ;  /* 0x00000002190e7211 */ /* 0x000fc400078408ff */
[----:B-1----:R-:W-:Y:S01]  /*8c10*/  LEA R6, P3, R22, R2, 0x1 ;  /* 0x0000000216067211 */ /* 0x002fe200078608ff */
[----:B------:R-:W2:Y:S01]  /*8c20*/  LDL.LU R20, [R1+0x6c] ;  /* 0x00006c0001147983 */ /* 0x000ea20000300800 */
[-C--:B------:R-:W-:Y:S01]  /*8c30*/  LEA.HI.X.SX32 R15, R25, R3.reuse, 0x1, P2 ;  /* 0x00000003190f7211 */ /* 0x080fe200010f0eff */
[----:B------:R-:W-:Y:S01]  /*8c40*/  IMAD.MOV.U32 R5, RZ, RZ, R23 ;  /* 0x000000ffff057224 */ /* 0x000fe200078e0017 */
[----:B------:R-:W-:Y:S01]  /*8c50*/  LEA R23, R0, R24, 0x1 ;  /* 0x0000001800177211 */ /* 0x000fe200078e08ff */
[----:B------:R-:W2:Y:S01]  /*8c60*/  LDL.LU R21, [R1+0x68] ;  /* 0x0000680001157983 */ /* 0x000ea20000300800 */
[----:B------:R-:W-:-:S03]  /*8c70*/  LEA.HI.X.SX32 R7, R22, R3, 0x1, P3 ;  /* 0x0000000316077211 */ /* 0x000fc600018f0eff */
[----:B------:R1:W-:Y:S04]  /*8c80*/  STL.64 [R1+0x9c0], R16 ;  /* 0x0009c01001007387 */ /* 0x0003e80000100a00 */
[----:B0-----:R-:W2:Y:S04]  /*8c90*/  LDL.LU R24, [R1+0x64] ;  /* 0x0000640001187983 */ /* 0x001ea80000300800 */
[----:B------:R-:W2:Y:S04]  /*8ca0*/  LDL.LU R18, [R1+0x60] ;  /* 0x0000600001127983 */ /* 0x000ea80000300800 */
[----:B------:R0:W-:Y:S04]  /*8cb0*/  STL.64 [R1+0x9b8], R14 ;  /* 0x0009b80e01007387 */ /* 0x0001e80000100a00 */
[----:B------:R-:W2:Y:S01]  /*8cc0*/  LDL.LU R11, [R1+0x40] ;  /* 0x00004000010b7983 */ /* 0x000ea20000300800 */
[----:B-1----:R-:W-:-:S03]  /*8cd0*/  LEA R16, P2, R27, R2, 0x1 ;  /* 0x000000021b107211 */ /* 0x002fc600078408ff */
[----:B------:R4:W-:Y:S01]  /*8ce0*/  STL.64 [R1+0x9b0], R6 ;  /* 0x0009b00601007387 */ /* 0x0009e20000100a00 */
[----:B------:R-:W-:Y:S01]  /*8cf0*/  IMAD R22, R0, 0x2, R23 ;  /* 0x0000000200167824 */ /* 0x000fe200078e0217 */
[----:B------:R-:W-:Y:S02]  /*8d00*/  LEA.HI.X.SX32 R17, R27, R3, 0x1, P2 ;  /* 0x000000031b117211 */ /* 0x000fe400010f0eff */
[-C--:B0-----:R-:W-:Y:S02]  /*8d10*/  LEA R14, P3, R4, R2.reuse, 0x1 ;  /* 0x00000002040e7211 */ /* 0x081fe400078608ff */
[----:B----4-:R-:W-:-:S04]  /*8d20*/  LEA R6, P1, R26, R2, 0x1 ;  /* 0x000000021a067211 */ /* 0x010fc800078208ff */
[----:B------:R-:W-:Y:S01]  /*8d30*/  LEA.HI.X.SX32 R7, R26, R3, 0x1, P1 ;  /* 0x000000031a077211 */ /* 0x000fe200008f0eff */
[----:B------:R-:W-:Y:S01]  /*8d40*/  STL.64 [R1+0x1740], R22 ;  /* 0x0017401601007387 */ /* 0x000fe20000100a00 */
[----:B------:R-:W-:-:S03]  /*8d50*/  LEA R29, R0, R22, 0x1 ;  /* 0x00000016001d7211 */ /* 0x000fc600078e08ff */
[----:B------:R0:W-:Y:S01]  /*8d60*/  STL.64 [R1+0x9a8], R6 ;  /* 0x0009a80601007387 */ /* 0x0001e20000100a00 */
[----:B------:R-:W-:Y:S01]  /*8d70*/  LEA.HI.X.SX32 R15, R4, R3, 0x1, P3 ;  /* 0x00000003040f7211 */ /* 0x000fe200018f0eff */
[----:B------:R-:W-:Y:S02]  /*8d80*/  IMAD R27, R0, 0x2, R29 ;  /* 0x00000002001b7824 */ /* 0x000fe400078e021d */
[----:B0-----:R-:W4:Y:S04]  /*8d90*/  LDL.LU.64 R6, [R1+0x1788] ;  /* 0x0017880001067983 */ /* 0x001f280000300a00 */
[----:B------:R0:W-:Y:S04]  /*8da0*/  STL.64 [R1+0x9a0], R16 ;  /* 0x0009a01001007387 */ /* 0x0001e80000100a00 */
[----:B0-----:R-:W2:Y:S04]  /*8db0*/  LDL.LU R16, [R1+0x50] ;  /* 0x0000500001107983 */ /* 0x001ea80000300800 */
[----:B------:R-:W2:Y:S04]  /*8dc0*/  LDL.LU R17, [R1+0x3c] ;  /* 0x00003c0001117983 */ /* 0x000ea80000300800 */
[----:B------:R-:W2:Y:S04]  /*8dd0*/  LDL.LU R25, [R1+0x38] ;  /* 0x0000380001197983 */ /* 0x000ea80000300800 */
[----:B---3--:R0:W-:Y:S04]  /*8de0*/  STL.64 [R1+0x1730], R28 ;  /* 0x0017301c01007387 */ /* 0x0081e80000100a00 */
[----:B------:R1:W-:Y:S04]  /*8df0*/  STL.64 [R1+0x998], R14 ;  /* 0x0009980e01007387 */ /* 0x0003e80000100a00 */
[----:B0-----:R-:W3:Y:S01]  /*8e00*/  LDL.LU R29, [R1+0x90] ;  /* 0x00009000011d7983 */ /* 0x001ee20000300800 */
[----:B------:R-:W-:-:S04]  /*8e10*/  MOV R28, R5 ;  /* 0x00000005001c7202 */ /* 0x000fc80000000f00 */
[----:B------:R-:W-:Y:S01]  /*8e20*/  LEA R4, P1, R28, R2, 0x1 ;  /* 0x000000021c047211 */ /* 0x000fe200078208ff */
[----:B------:R-:W-:-:S03]  /*8e30*/  IMAD R26, R0, 0x2, R27 ;  /* 0x00000002001a7824 */ /* 0x000fc600078e021b */
[----:B------:R-:W-:Y:S02]  /*8e40*/  LEA.HI.X.SX32 R5, R28, R3, 0x1, P1 ;  /* 0x000000031c057211 */ /* 0x000fe400008f0eff */
[----:B-1----:R-:W-:-:S03]  /*8e50*/  LEA R14, P3, R10, R2, 0x1 ;  /* 0x000000020a0e7211 */ /* 0x002fc600078608ff */
[----:B------:R0:W-:Y:S01]  /*8e60*/  STL.64 [R1+0x990], R4 ;  /* 0x0009900401007387 */ /* 0x0001e20000100a00 */
[----:B------:R-:W-:Y:S02]  /*8e70*/  LEA.HI.X.SX32 R15, R10, R3, 0x1, P3 ;  /* 0x000000030a0f7211 */ /* 0x000fe400018f0eff */
[----:B------:R-:W-:Y:S01]  /*8e80*/  LEA R10, R0, R26, 0x1 ;  /* 0x0000001a000a7211 */ /* 0x000fe200078e08ff */
[----:B0-----:R-:W4:Y:S04]  /*8e90*/  LDL.LU.64 R4, [R1+0x1780] ;  /* 0x0017800001047983 */ /* 0x001f280000300a00 */
[----:B------:R0:W-:Y:S01]  /*8ea0*/  STL.64 [R1+0x1748], R26 ;  /* 0x0017481a01007387 */ /* 0x0001e20000100a00 */
[----:B---3--:R-:W-:-:S04]  /*8eb0*/  LEA R22, P2, R29, R2, 0x1 ;  /* 0x000000021d167211 */ /* 0x008fc800078408ff */
[----:B------:R-:W-:-:S05]  /*8ec0*/  LEA.HI.X.SX32 R23, R29, R3, 0x1, P2 ;  /* 0x000000031d177211 */ /* 0x000fca00010f0eff */
[----:B------:R2:W-:Y:S04]  /*8ed0*/  STL.64 [R1+0x988], R22 ;  /* 0x0009881601007387 */ /* 0x0005e80000100a00 */
[----:B0-----:R-:W3:Y:S04]  /*8ee0*/  LDL.LU R26, [R1+0x8c] ;  /* 0x00008c00011a7983 */ /* 0x001ee80000300800 */
[----:B------:R0:W-:Y:S01]  /*8ef0*/  STL.64 [R1+0x980], R14 ;  /* 0x0009800e01007387 */ /* 0x0001e20000100a00 */
[----:B--2---:R-:W-:-:S03]  /*8f00*/  LEA R22, P2, R20, R2, 0x1 ;  /* 0x0000000214167211 */ /* 0x004fc600078408ff */
[----:B------:R1:W-:Y:S01]  /*8f10*/  STL [R1+0x18], R10 ;  /* 0x0000180a01007387 */ /* 0x0003e20000100800 */
[----:B------:R-:W-:Y:S02]  /*8f20*/  LEA.HI.X.SX32 R23, R20, R3, 0x1, P2 ;  /* 0x0000000314177211 */ /* 0x000fe400010f0eff */
[----:B0-----:R-:W-:Y:S01]  /*8f30*/  LEA R14, P3, R21, R2, 0x1 ;  /* 0x00000002150e7211 */ /* 0x001fe200078608ff */
[----:B-1----:R-:W-:-:S03]  /*8f40*/  IMAD R10, R0, 0x2, R10 ;  /* 0x00000002000a7824 */ /* 0x002fc600078e020a */
[-C--:B------:R-:W-:Y:S02]  /*8f50*/  LEA.HI.X.SX32 R15, R21, R3.reuse, 0x1, P3 ;  /* 0x00000003150f7211 */ /* 0x080fe400018f0eff */
[CC--:B------:R-:W-:Y:S01]  /*8f60*/  LEA R20, P2, R18.reuse, R2.reuse, 0x1 ;  /* 0x0000000212147211 */ /* 0x0c0fe200078408ff */
[----:B------:R-:W-:Y:S03]  /*8f70*/  STL [R1+0x14], R10 ;  /* 0x0000140a01007387 */ /* 0x000fe60000100800 */
[----:B------:R-:W-:Y:S02]  /*8f80*/  LEA.HI.X.SX32 R21, R18, R3, 0x1, P2 ;  /* 0x0000000312157211 */ /* 0x000fe400010f0eff */
[----:B---3--:R-:W-:-:S04]  /*8f90*/  LEA R28, P1, R26, R2, 0x1 ;  /* 0x000000021a1c7211 */ /* 0x008fc800078208ff */
[----:B------:R-:W-:-:S05]  /*8fa0*/  LEA.HI.X.SX32 R29, R26, R3, 0x1, P1 ;  /* 0x000000031a1d7211 */ /* 0x000fca00008f0eff */
[----:B------:R0:W-:Y:S04]  /*8fb0*/  STL.64 [R1+0x978], R28 ;  /* 0x0009781c01007387 */ /* 0x0001e80000100a00 */
[----:B------:R1:W-:Y:S04]  /*8fc0*/  STL.64 [R1+0x970], R22 ;  /* 0x0009701601007387 */ /* 0x0003e80000100a00 */
[----:B------:R2:W-:Y:S01]  /*8fd0*/  STL.64 [R1+0x968], R14 ;  /* 0x0009680e01007387 */ /* 0x0005e20000100a00 */
[----:B0-----:R-:W-:Y:S02]  /*8fe0*/  LEA R28, R0, R10, 0x1 ;  /* 0x0000000a001c7211 */ /* 0x001fe400078e08ff */
[----:B-1----:R-:W-:-:S02]  /*8ff0*/  LEA R22, P1, R24, R2, 0x1 ;  /* 0x0000000218167211 */ /* 0x002fc400078208ff */
[C---:B--2---:R-:W-:Y:S02]  /*9000*/  LEA R14, P3, R11.reuse, R2, 0x1 ;  /* 0x000000020b0e7211 */ /* 0x044fe400078608ff */
[-C--:B------:R-:W-:Y:S01]  /*9010*/  LEA.HI.X.SX32 R23, R24, R3.reuse, 0x1, P1 ;  /* 0x0000000318177211 */ /* 0x080fe200008f0eff */
[C---:B------:R-:W-:Y:S01]  /*9020*/  IMAD R10, R0.reuse, 0x2, R28 ;  /* 0x00000002000a7824 */ /* 0x040fe200078e021c */
[----:B------:R-:W-:Y:S01]  /*9030*/  LEA.HI.X.SX32 R15, R11, R3, 0x1, P3 ;  /* 0x000000030b0f7211 */ /* 0x000fe200018f0eff */
[----:B------:R0:W-:Y:S04]  /*9040*/  STL.64 [R1+0x958], R20 ;  /* 0x0009581401007387 */ /* 0x0001e80000100a00 */
[----:B------:R1:W-:Y:S04]  /*9050*/  STL.64 [R1+0x960], R22 ;  /* 0x0009601601007387 */ /* 0x0003e80000100a00 */
[----:B------:R2:W-:Y:S01]  /*9060*/  STL.64 [R1+0x950], R14 ;  /* 0x0009500e01007387 */ /* 0x0005e20000100a00 */
[----:B0-----:R-:W-:-:S02]  /*9070*/  LEA R20, R0, R10, 0x1 ;  /* 0x0000000a00147211 */ /* 0x001fc400078e08ff */
[-C--:B------:R-:W-:Y:S02]  /*9080*/  LEA R10, P3, R25, R2.reuse, 0x1 ;  /* 0x00000002190a7211 */ /* 0x080fe400078608ff */
[CC--:B-1----:R-:W-:Y:S02]  /*9090*/  LEA R22, P1, R16.reuse, R2.reuse, 0x1 ;  /* 0x0000000210167211 */ /* 0x0c2fe400078208ff */
[CC--:B--2---:R-:W-:Y:S02]  /*90a0*/  LEA R14, P2, R17.reuse, R2.reuse, 0x1 ;  /* 0x00000002110e7211 */ /* 0x0c4fe400078408ff */
[-C--:B------:R-:W-:Y:S02]  /*90b0*/  LEA.HI.X.SX32 R23, R16, R3.reuse, 0x1, P1 ;  /* 0x0000000310177211 */ /* 0x080fe400008f0eff */
[-C--:B------:R-:W-:Y:S02]  /*90c0*/  LEA.HI.X.SX32 R15, R17, R3.reuse, 0x1, P2 ;  /* 0x00000003110f7211 */ /* 0x080fe400010f0eff */
[----:B------:R-:W-:Y:S01]  /*90d0*/  LEA.HI.X.SX32 R11, R25, R3, 0x1, P3 ;  /* 0x00000003190b7211 */ /* 0x000fe200018f0eff */
[----:B------:R-:W-:Y:S01]  /*90e0*/  STL.64 [R1+0x948], R22 ;  /* 0x0009481601007387 */ /* 0x000fe20000100a00 */
[----:B----4-:R-:W-:-:S03]  /*90f0*/  LEA R24, P1, R4, R2, 0x1 ;  /* 0x0000000204187211 */ /* 0x010fc600078208ff */
[----:B------:R-:W-:Y:S04]  /*9100*/  STL.64 [R1+0x940], R14 ;  /* 0x0009400e01007387 */ /* 0x000fe80000100a00 */
[----:B------:R0:W-:Y:S01]  /*9110*/  STL.64 [R1+0x938], R10 ;  /* 0x0009380a01007387 */ /* 0x0001e20000100a00 */
[----:B------:R-:W-:Y:S02]  /*9120*/  LEA.HI.X.SX32 R25, R4, R3, 0x1, P1 ;  /* 0x0000000304197211 */ /* 0x000fe400008f0eff */
[----:B0-----:R-:W-:-:S04]  /*9130*/  LEA R10, P3, R6, R2, 0x1 ;  /* 0x00000002060a7211 */ /* 0x001fc800078608ff */
[----:B------:R-:W-:Y:S01]  /*9140*/  LEA.HI.X.SX32 R11, R6, R3, 0x1, P3 ;  /* 0x00000003060b7211 */ /* 0x000fe200018f0eff */
[----:B------:R-:W-:Y:S01]  /*9150*/  STL.64 [R1+0x930], R24 ;  /* 0x0009301801007387 */ /* 0x000fe20000100a00 */
[----:B------:R-:W-:-:S03]  /*9160*/  LEA R14, P2, R5, R2, 0x1 ;  /* 0x00000002050e7211 */ /* 0x000fc600078408ff */
[----:B------:R0:W-:Y:S01]  /*9170*/  STL.64 [R1+0x920], R10 ;  /* 0x0009200a01007387 */ /* 0x0001e20000100a00 */
[----:B------:R-:W-:Y:S02]  /*9180*/  LEA.HI.X.SX32 R15, R5, R3, 0x1, P2 ;  /* 0x00000003050f7211 */ /* 0x000fe400010f0eff */
[----:B0-----:R-:W-:-:S04]  /*9190*/  LEA R10, P1, R7, R2, 0x1 ;  /* 0x00000002070a7211 */ /* 0x001fc800078208ff */
[----:B------:R-:W-:Y:S01]  /*91a0*/  LEA.HI.X.SX32 R11, R7, R3, 0x1, P1 ;  /* 0x00000003070b7211 */ /* 0x000fe200008f0eff */
[----:B------:R-:W-:Y:S04]  /*91b0*/  STL.64 [R1+0x928], R14 ;  /* 0x0009280e01007387 */ /* 0x000fe80000100a00 */
[----:B------:R0:W-:Y:S04]  /*91c0*/  STL.64 [R1+0x918], R10 ;  /* 0x0009180a01007387 */ /* 0x0001e80000100a00 */
[----:B0-----:R-:W2:Y:S01]  /*91d0*/  LDL.LU.64 R10, [R1+0x1778] ;  /* 0x00177800010a7983 */ /* 0x001ea20000300a00 */
[----:B------:R-:W-:-:S04]  /*91e0*/  LEA R14, P3, R9, R2, 0x1 ;  /* 0x00000002090e7211 */ /* 0x000fc800078608ff */
[----:B------:R-:W-:Y:S02]  /*91f0*/  LEA.HI.X.SX32 R15, R9, R3, 0x1, P3 ;  /* 0x00000003090f7211 */ /* 0x000fe400018f0eff */
[----:B------:R-:W-:-:S03]  /*9200*/  LEA R24, P2, R8, R2, 0x1 ;  /* 0x0000000208187211 */ /* 0x000fc600078408ff */
[----:B------:R2:W-:Y:S01]  /*9210*/  STL.64 [R1+0x908], R14 ;  /* 0x0009080e01007387 */ /* 0x0005e20000100a00 */
[----:B------:R-:W-:-:S05]  /*9220*/  LEA.HI.X.SX32 R25, R8, R3, 0x1, P2 ;  /* 0x0000000308197211 */ /* 0x000fca00010f0eff */
[----:B------:R-:W-:Y:S01]  /*9230*/  STL.64 [R1+0x910], R24 ;  /* 0x0009101801007387 */ /* 0x000fe20000100a00 */
[----:B--2---:R-:W-:-:S04]  /*9240*/  LEA R14, P1, R10, R2, 0x1 ;  /* 0x000000020a0e7211 */ /* 0x004fc800078208ff */
[----:B------:R-:W-:-:S05]  /*9250*/  LEA.HI.X.SX32 R15, R10, R3, 0x1, P1 ;  /* 0x000000030a0f7211 */ /* 0x000fca00008f0eff */
[----:B------:R0:W-:Y:S04]  /*9260*/  STL.64 [R1+0x900], R14 ;  /* 0x0009000e01007387 */ /* 0x0001e80000100a00 */
[----:B0-----:R-:W2:Y:S01]  /*9270*/  LDL.LU.64 R14, [R1+0x1770] ;  /* 0x00177000010e7983 */ /* 0x001ea20000300a00 */
[----:B------:R-:W-:Y:S01]  /*9280*/  IMAD R21, R0, 0x2, R20 ;  /* 0x0000000200157824 */ /* 0x000fe200078e0214 */
[----:B------:R-:W-:-:S04]  /*9290*/  LEA R24, P2, R11, R2, 0x1 ;  /* 0x000000020b187211 */ /* 0x000fc800078408ff */
[----:B------:R-:W-:Y:S02]  /*92a0*/  LEA R22, R0, R21, 0x1 ;  /* 0x0000001500167211 */ /* 0x000fe400078e08ff */
[-C--:B------:R-:W-:Y:S02]  /*92b0*/  LEA.HI.X.SX32 R25, R11, R3.reuse, 0x1, P2 ;  /* 0x000000030b197211 */ /* 0x080fe400010f0eff */
[----:B------:R-:W-:Y:S01]  /*92c0*/  LEA R8, P3, R12, R2, 0x1 ;  /* 0x000000020c087211 */ /* 0x000fe200078608ff */
[----:B------:R-:W-:Y:S02]  /*92d0*/  IMAD R16, R0, 0x2, R22 ;  /* 0x0000000200107824 */ /* 0x000fe400078e0216 */
[----:B------:R0:W-:Y:S01]  /*92e0*/  STL.64 [R1+0x8f8], R24 ;  /* 0x0008f81801007387 */ /* 0x0001e20000100a00 */
[----:B------:R-:W-:Y:S02]  /*92f0*/  LEA.HI.X.SX32 R9, R12, R3, 0x1, P3 ;  /* 0x000000030c097211 */ /* 0x000fe400018f0eff */
[----:B------:R-:W-:-:S02]  /*9300*/  LEA R5, R0, R16, 0x1 ;  /* 0x0000001000057211 */ /* 0x000fc400078e08ff */
[----:B------:R-:W-:Y:S02]  /*9310*/  MOV R11, R16 ;  /* 0x00000010000b7202 */ /* 0x000fe40000000f00 */
[----:B0-----:R-:W-:-:S04]  /*9320*/  LEA R24, P1, R13, R2, 0x1 ;  /* 0x000000020d187211 */ /* 0x001fc800078208ff */
[----:B------:R-:W-:Y:S01]  /*9330*/  LEA.HI.X.SX32 R25, R13, R3, 0x1, P1 ;  /* 0x000000030d197211 */ /* 0x000fe200008f0eff */
[----:B------:R-:W-:Y:S01]  /*9340*/  STL.64 [R1+0x8f0], R8 ;  /* 0x0008f00801007387 */ /* 0x000fe20000100a00 */
[----:B------:R-:W-:-:S03]  /*9350*/  MOV R13, R19 ;  /* 0x00000013000d7202 */ /* 0x000fc60000000f00 */
[----:B------:R0:W-:Y:S04]  /*9360*/  STL.64 [R1+0x8e8], R24 ;  /* 0x0008e81801007387 */ /* 0x0001e80000100a00 */
[----:B0-----:R-:W3:Y:S01]  /*9370*/  LDL.LU R24, [R1+0x1768] ;  /* 0x0017680001187983 */ /* 0x001ee20000300800 */
[CC--:B--2---:R-:W-:Y:S02]  /*9380*/  LEA R16, P2, R14.reuse, R2.reuse, 0x1 ;  /* 0x000000020e107211 */ /* 0x0c4fe400078408ff */
[----:B------:R-:W-:Y:S02]  /*9390*/  LEA R18, P3, R15, R2, 0x1 ;  /* 0x000000020f127211 */ /* 0x000fe400078608ff */
[----:B------:R-:W-:-:S03]  /*93a0*/  LEA.HI.X.SX32 R17, R14, R3, 0x1, P2 ;  /* 0x000000030e117211 */ /* 0x000fc600010f0eff */
[----:B------:R0:W-:Y:S01]  /*93b0*/  STL [R1+0x8d8], R18 ;  /* 0x0008d81201007387 */ /* 0x0001e20000100800 */
[----:B------:R-:W-:-:S03]  /*93c0*/  IMAD.MOV.U32 R12, RZ, RZ, R18 ;  /* 0x000000ffff0c7224 */ /* 0x000fc600078e0012 */
[----:B0-----:R-:W2:Y:S04]  /*93d0*/  LDL.LU.64 R18, [R1+0x1760] ;  /* 0x0017600001127983 */ /* 0x001ea80000300a00 */
[----:B------:R0:W-:Y:S04]  /*93e0*/  STL.64 [R1+0x8e0], R16 ;  /* 0x0008e01001007387 */ /* 0x0001e80000100a00 */
[----:B0-----:R-:W4:Y:S01]  /*93f0*/  LDL.LU.64 R16, [R1+0x1758] ;  /* 0x0017580001107983 */ /* 0x001f220000300a00 */
[----:B------:R-:W-:-:S05]  /*9400*/  IMAD R4, R0, 0x2, R5 ;  /* 0x0000000200047824 */ /* 0x000fca00078e0205 */
[----:B------:R-:W-:-:S05]  /*9410*/  LEA R29, R0, R4, 0x1 ;  /* 0x00000004001d7211 */ /* 0x000fca00078e08ff */
[----:B------:R-:W-:Y:S01]  /*9420*/  IMAD R6, R0, 0x2, R29 ;  /* 0x0000000200067824 */ /* 0x000fe200078e021d */
[----:B------:R-:W-:-:S03]  /*9430*/  MOV R12, R20 ;  /* 0x00000014000c7202 */ /* 0x000fc60000000f00 */
[----:B------:R-:W-:Y:S01]  /*9440*/  IMAD R7, R0, 0x2, R6 ;  /* 0x0000000200077824 */ /* 0x000fe200078e0206 */
[----:B------:R-:W-:Y:S01]  /*9450*/  LEA.HI.X.SX32 R13, R15, R3, 0x1, P3 ;  /* 0x000000030f0d7211 */ /* 0x000fe200018f0eff */
[----:B------:R-:W-:-:S03]  /*9460*/  IMAD.MOV.U32 R9, RZ, RZ, R21 ;  /* 0x000000ffff097224 */ /* 0x000fc600078e0015 */
[----:B------:R-:W-:Y:S01]  /*9470*/  LEA R8, R0, R7, 0x1 ;  /* 0x0000000700087211 */ /* 0x000fe200078e08ff */
[----:B------:R-:W-:Y:S04]  /*9480*/  STL [R1+0x8dc], R13 ;  /* 0x0008dc0d01007387 */ /* 0x000fe80000100800 */
[----:B------:R-:W-:Y:S01]  /*9490*/  STL.64 [R1+0x1738], R8 ;  /* 0x0017380801007387 */ /* 0x000fe20000100a00 */
[----:B----4-:R-:W-:-:S04]  /*94a0*/  LEA R20, P1, R16, R2, 0x1 ;  /* 0x0000000210147211 */ /* 0x010fc800078208ff */
[----:B------:R-:W-:-:S05]  /*94b0*/  LEA.HI.X.SX32 R21, R16, R3, 0x1, P1 ;  /* 0x0000000310157211 */ /* 0x000fca00008f0eff */
[----:B------:R0:W-:Y:S04]  /*94c0*/  STL.64 [R1+0x8d0], R20 ;  /* 0x0008d01401007387 */ /* 0x0001e80000100a00 */
[----:B0-----:R-:W4:Y:S01]  /*94d0*/  LDL.LU.64 R20, [R1+0x1750] ;  /* 0x0017500001147983 */ /* 0x001f220000300a00 */
[----:B------:R-:W-:Y:S01]  /*94e0*/  IMAD R4, R0, 0x2, R8 ;  /* 0x0000000200047824 */ /* 0x000fe200078e0208 */
[-C--:B------:R-:W-:Y:S02]  /*94f0*/  LEA R8, P2, R17, R2.reuse, 0x1 ;  /* 0x0000000211087211 */ /* 0x080fe400078408ff */
[----:B--2---:R-:W-:Y:S02]  /*9500*/  LEA R14, P3, R18, R2, 0x1 ;  /* 0x00000002120e7211 */ /* 0x004fe400078608ff */
[----:B------:R-:W-:-:S02]  /*9510*/  LEA R25, R0, R4, 0x1 ;  /* 0x0000000400197211 */ /* 0x000fc400078e08ff */
[-C--:B------:R-:W-:Y:S01]  /*9520*/  LEA.HI.X.SX32 R9, R17, R3.reuse, 0x1, P2 ;  /* 0x0000000311097211 */ /* 0x080fe200010f0eff */
[----:B------:R-:W-:Y:S01]  /*9530*/  IMAD.MOV.U32 R17, RZ, RZ, R22 ;  /* 0x000000ffff117224 */ /* 0x000fe200078e0016 */
[----:B------:R-:W-:Y:S02]  /*9540*/  LEA.HI.X.SX32 R15, R18, R3, 0x1, P3 ;  /* 0x00000003120f7211 */ /* 0x000fe400018f0eff */
[C---:B------:R-:W-:Y:S01]  /*9550*/  LEA R16, R0.reuse, R25, 0x1 ;  /* 0x0000001900107211 */ /* 0x040fe200078e08ff */
[----:B------:R0:W-:Y:S04]  /*9560*/  STL.64 [R1+0x8c8], R8 ;  /* 0x0008c80801007387 */ /* 0x0001e80000100a00 */
[----:B------:R1:W-:Y:S04]  /*9570*/  STL.64 [R1+0x8c0], R14 ;  /* 0x0008c00e01007387 */ /* 0x0003e80000100a00 */
[----:B------:R2:W-:Y:S01]  /*9580*/  STL.64 [R1+0x1728], R16 ;  /* 0x0017281001007387 */ /* 0x0005e20000100a00 */
[----:B0-----:R-:W-:Y:S01]  /*9590*/  LEA R8, P3, R19, R2, 0x1 ;  /* 0x0000000213087211 */ /* 0x001fe200078608ff */
[----:B-1----:R-:W-:-:S02]  /*95a0*/  IMAD R15, R0, 0x2, R16 ;  /* 0x00000002000f7824 */ /* 0x002fc400078e0210 */
[----:B--2---:R-:W-:Y:S01]  /*95b0*/  IMAD.MOV.U32 R17, RZ, RZ, R27 ;  /* 0x000000ffff117224 */ /* 0x004fe200078e001b */
[-C--:B------:R-:W-:Y:S02]  /*95c0*/  LEA.HI.X.SX32 R9, R19, R3.reuse, 0x1, P3 ;  /* 0x0000000313097211 */ /* 0x080fe400018f0eff */
[CC--:B----4-:R-:W-:Y:S02]  /*95d0*/  LEA R22, P1, R21.reuse, R2.reuse, 0x1 ;  /* 0x0000000215167211 */ /* 0x0d0fe400078208ff */
[C---:B------:R-:W-:Y:S02]  /*95e0*/  LEA R26, P2, R20.reuse, R2, 0x1 ;  /* 0x00000002141a7211 */ /* 0x040fe400078408ff */
[-C--:B------:R-:W-:Y:S02]  /*95f0*/  LEA.HI.X.SX32 R23, R21, R3.reuse, 0x1, P1 ;  /* 0x0000000315177211 */ /* 0x080fe400008f0eff */
[----:B------:R-:W-:Y:S01]  /*9600*/  MOV R16, R26 ;  /* 0x0000001a00107202 */ /* 0x000fe20000000f00 */
[----:B------:R0:W-:Y:S01]  /*9610*/  STL [R1+0x8b0], R26 ;  /* 0x0008b01a01007387 */ /* 0x0001e20000100800 */
[----:B------:R-:W-:-:S03]  /*9620*/  LEA.HI.X.SX32 R17, R20, R3, 0x1, P2 ;  /* 0x0000000314117211 */ /* 0x000fc600010f0eff */
[----:B0-----:R-:W2:Y:S04]  /*9630*/  LDL.LU.64 R26, [R1+0x1748] ;  /* 0x00174800011a7983 */ /* 0x001ea80000300a00 */
[----:B------:R0:W-:Y:S04]  /*9640*/  STL.64 [R1+0x8b8], R22 ;  /* 0x0008b81601007387 */ /* 0x0001e80000100a00 */
[----:B0-----:R-:W4:Y:S04]  /*9650*/  LDL.LU.64 R22, [R1+0x1740] ;  /* 0x0017400001167983 */ /* 0x001f280000300a00 */
[----:B------:R-:W-:Y:S04]  /*9660*/  STL [R1+0x8b4], R17 ;  /* 0x0008b41101007387 */ /* 0x000fe80000100800 */
[----:B------:R3:W-:Y:S02]  /*9670*/  STL.64 [R1+0x8a8], R8 ;  /* 0x0008a80801007387 */ /* 0x0007e40000100a00 */
[----:B---3--:R-:W-:-:S04]  /*9680*/  LEA R8, P1, R24, R2, 0x1 ;  /* 0x0000000218087211 */ /* 0x008fc800078208ff */
[----:B------:R-:W-:-:S05]  /*9690*/  LEA.HI.X.SX32 R9, R24, R3, 0x1, P1 ;  /* 0x0000000318097211 */ /* 0x000fca00008f0eff */
[----:B------:R0:W-:Y:S04]  /*96a0*/  STL.64 [R1+0x8a0], R8 ;  /* 0x0008a00801007387 */ /* 0x0001e80000100a00 */
[----:B0-----:R-:W3:Y:S01]  /*96b0*/  LDL.LU.64 R8, [R1+0x1738] ;  /* 0x0017380001087983 */ /* 0x001ee20000300a00 */
[----:B------:R-:W-:Y:S02]  /*96c0*/  IMAD.MOV.U32 R20, RZ, RZ, R28 ;  /* 0x000000ffff147224 */ /* 0x000fe400078e001c */
[----:B------:R-:W-:Y:S02]  /*96d0*/  IMAD.MOV.U32 R14, RZ, RZ, R29 ;  /* 0x000000ffff0e7224 */ /* 0x000fe400078e001d */
[----:B------:R-:W-:-:S05]  /*96e0*/  IMAD.MOV.U32 R21, RZ, RZ, R11 ;  /* 0x000000ffff157224 */ /* 0x000fca00078e000b */
[----:B------:R-:W-:Y:S01]  /*96f0*/  MOV R24, R21 ;  /* 0x0000001500187202 */ /* 0x000fe20000000f00 */
[----:B------:R-:W-:Y:S01]  /*9700*/  IMAD.MOV.U32 R21, RZ, RZ, R12 ;  /* 0x000000ffff157224 */ /* 0x000fe200078e000c */
[----:B----4-:R-:W-:-:S04]  /*9710*/  LEA R28, P2, R23, R2, 0x1 ;  /* 0x00000002171c7211 */ /* 0x010fc800078408ff */
[----:B------:R-:W-:Y:S02]  /*9720*/  LEA.HI.X.SX32 R29, R23, R3, 0x1, P2 ;  /* 0x00000003171d7211 */ /* 0x000fe400010f0eff */
[----:B------:R-:W-:-:S03]  /*9730*/  LEA R16, P3, R22, R2, 0x1 ;  /* 0x0000000216107211 */ /* 0x000fc600078608ff */
[----:B------:R0:W-:Y:S01]  /*9740*/  STL.64 [R1+0x898], R28 ;  /* 0x0008981c01007387 */ /* 0x0001e20000100a00 */
[----:B------:R-:W-:-:S03]  /*9750*/  LEA.HI.X.SX32 R17, R22, R3, 0x1, P3 ;  /* 0x0000000316117211 */ /* 0x000fc600018f0eff */
[----:B0-----:R-:W4:Y:S04]  /*9760*/  LDL.LU.64 R28, [R1+0x1730] ;  /* 0x00173000011c7983 */ /* 0x001f280000300a00 */
[----:B------:R-:W-:Y:S04]  /*9770*/  STL.64 [R1+0x1718], R20 ;  /* 0x0017181401007387 */ /* 0x000fe80000100a00 */
[----:B---3--:R-:W-:Y:S04]  /*9780*/  STL.64 [R1+0x1720], R8 ;  /* 0x0017200801007387 */ /* 0x008fe80000100a00 */
[----:B------:R0:W-:Y:S04]  /*9790*/  STL.64 [R1+0x890], R16 ;  /* 0x0008901001007387 */ /* 0x0001e80000100a00 */
[----:B0-----:R-:W3:Y:S01]  /*97a0*/  LDL.LU.64 R16, [R1+0x1728] ;  /* 0x0017280001107983 */ /* 0x001ee20000300a00 */
[----:B------:R-:W-:-:S02]  /*97b0*/  LEA R18, R0, R15, 0x1 ;  /* 0x0000000f00127211 */ /* 0x000fc400078e08ff */
[----:B------:R-:W-:-:S03]  /*97c0*/  MOV R13, R6 ;  /* 0x00000006000d7202 */ /* 0x000fc60000000f00 */
[C---:B------:R-:W-:Y:S01]  /*97d0*/  IMAD R6, R0.reuse, 0x2, R18 ;  /* 0x0000000200067824 */ /* 0x040fe200078e0212 */
[CC--:B------:R-:W-:Y:S02]  /*97e0*/  LEA R10, R0.reuse, R5.reuse, 0x1 ;  /* 0x00000005000a7211 */ /* 0x0c0fe400078e08ff */
[----:B------:R-:W-:Y:S01]  /*97f0*/  MOV R12, R5 ;  /* 0x00000005000c7202 */ /* 0x000fe20000000f00 */
[----:B------:R-:W-:Y:S01]  /*9800*/  IMAD R5, R0, 0x2, R6 ;  /* 0x0000000200057824 */ /* 0x000fe200078e0206 */
[----:B--2---:R-:W-:-:S04]  /*9810*/  LEA R20, P2, R27, R2, 0x1 ;  /* 0x000000021b147211 */ /* 0x004fc800078408ff */
[----:B------:R-:W-:Y:S01]  /*9820*/  STL.64 [R1+0x1708], R4 ;  /* 0x0017080401007387 */ /* 0x000fe20000100a00 */
[-C--:B------:R-:W-:Y:S02]  /*9830*/  LEA.HI.X.SX32 R21, R27, R3.reuse, 0x1, P2 ;  /* 0x000000031b157211 */ /* 0x080fe400010f0eff */
[----:B------:R-:W-:Y:S02]  /*9840*/  LEA R22, P3, R26, R2, 0x1 ;  /* 0x000000021a167211 */ /* 0x000fe400078608ff */
[----:B------:R-:W-:Y:S02]  /*9850*/  MOV R11, R10 ;  /* 0x0000000a000b7202 */ /* 0x000fe40000000f00 */
[----:B------:R-:W-:Y:S02]  /*9860*/  LEA R10, R0, R26, 0x1 ;  /* 0x0000001a000a7211 */ /* 0x000fe400078e08ff */
[----:B------:R-:W-:Y:S02]  /*9870*/  LEA.HI.X.SX32 R23, R26, R3, 0x1, P3 ;  /* 0x000000031a177211 */ /* 0x000fe400018f0eff */
[----:B----4-:R-:W-:-:S04]  /*9880*/  LEA R8, P1, R29, R2, 0x1 ;  /* 0x000000021d087211 */ /* 0x010fc800078208ff */
[----:B------:R-:W-:Y:S01]  /*9890*/  LEA.HI.X.SX32 R9, R29, R3, 0x1, P1 ;  /* 0x000000031d097211 */ /* 0x000fe200008f0eff */
[----:B------:R-:W-:-:S04]  /*98a0*/  IMAD.MOV.U32 R29, RZ, RZ, R24 ;  /* 0x000000ffff1d7224 */ /* 0x000fc800078e0018 */
[----:B------:R0:W-:Y:S04]  /*98b0*/  STL.64 [R1+0x888], R8 ;  /* 0x0008880801007387 */ /* 0x0001e80000100a00 */
[----:B0-----:R-:W2:Y:S04]  /*98c0*/  LDL.LU.64 R8, [R1+0x1720] ;  /* 0x0017200001087983 */ /* 0x001ea80000300a00 */
[----:B------:R3:W-:Y:S02]  /*98d0*/  STL [R1+0x1700], R28 ;  /* 0x0017001c01007387 */ /* 0x0007e40000100800 */
[----:B---3--:R-:W-:-:S05]  /*98e0*/  MOV R28, R17 ;  /* 0x00000011001c7202 */ /* 0x008fca0000000f00 */
[----:B------:R-:W-:Y:S04]  /*98f0*/  STL.64 [R1+0x1710], R28 ;  /* 0x0017101c01007387 */ /* 0x000fe80000100a00 */
[----:B------:R0:W-:Y:S04]  /*9900*/  STL.64 [R1+0x880], R20 ;  /* 0x0008801401007387 */ /* 0x0001e80000100a00 */
[----:B0-----:R-:W3:Y:S04]  /*9910*/  LDL.LU.64 R20, [R1+0x1718] ;  /* 0x0017180001147983 */ /* 0x001ee80000300a00 */
[----:B------:R-:W4:Y:S04]  /*9920*/  LDL.LU R27, [R1+0x14] ;  /* 0x00001400011b7983 */ /* 0x000f280000300800 */
[----:B------:R-:W2:Y:S04]  /*9930*/  LDL.LU R26, [R1+0x18] ;  /* 0x00001800011a7983 */ /* 0x000ea80000300800 */
[----:B------:R-:W-:Y:S01]  /*9940*/  STL.64 [R1+0x878], R22 ;  /* 0x0008781601007387 */ /* 0x000fe20000100a00 */
[C---:B------:R-:W-:Y:S01]  /*9950*/  IMAD R10, R0.reuse, 0x2, R10 ;  /* 0x00000002000a7824 */ /* 0x040fe200078e020a */
[----:B------:R-:W-:-:S04]  /*9960*/  LEA R19, R0, R5, 0x1 ;  /* 0x0000000500137211 */ /* 0x000fc800078e08ff */
[----:B------:R-:W-:Y:S02]  /*9970*/  LEA R10, R0, R10, 0x1 ;  /* 0x0000000a000a7211 */ /* 0x000fe400078e08ff */
[----:B--2---:R-:W-:-:S04]  /*9980*/  LEA R28, P1, R26, R2, 0x1 ;  /* 0x000000021a1c7211 */ /* 0x004fc800078208ff */
[----:B------:R-:W-:-:S05]  /*9990*/  LEA.HI.X.SX32 R29, R26, R3, 0x1, P1 ;  /* 0x000000031a1d7211 */ /* 0x000fca00008f0eff */
[----:B------:R0:W-:Y:S04]  /*99a0*/  STL.64 [R1+0x870], R28 ;  /* 0x0008701c01007387 */ /* 0x0001e80000100a00 */
[----:B0-----:R-:W2:Y:S01]  /*99b0*/  LDL.LU.64 R28, [R1+0x1710] ;  /* 0x00171000011c7983 */ /* 0x001ea20000300a00 */
[CC--:B----4-:R-:W-:Y:S02]  /*99c0*/  LEA R22, P2, R27.reuse, R2.reuse, 0x1 ;  /* 0x000000021b167211 */ /* 0x0d0fe400078408ff */
[----:B---3--:R-:W-:Y:S01]  /*99d0*/  LEA R4, P3, R20, R2, 0x1 ;  /* 0x0000000214047211 */ /* 0x008fe200078608ff */
[----:B------:R-:W-:Y:S01]  /*99e0*/  IMAD R10, R0, 0x2, R10 ;  /* 0x00000002000a7824 */ /* 0x000fe200078e020a */
[-C--:B------:R-:W-:Y:S02]  /*99f0*/  LEA.HI.X.SX32 R23, R27, R3.reuse, 0x1, P2 ;  /* 0x000000031b177211 */ /* 0x080fe400010f0eff */
[----:B------:R-:W-:-:S02]  /*9a00*/  LEA.HI.X.SX32 R5, R20, R3, 0x1, P3 ;  /* 0x0000000314057211 */ /* 0x000fc400018f0eff */
[----:B------:R-:W-:Y:S01]  /*9a10*/  LEA R26, P1, R10, R2, 0x1 ;  /* 0x000000020a1a7211 */ /* 0x000fe200078208ff */
[----:B------:R-:W-:Y:S01]  /*9a20*/  STL.64 [R1+0x868], R22 ;  /* 0x0008681601007387 */ /* 0x000fe20000100a00 */
[----:B------:R-:W-:-:S03]  /*9a30*/  MOV R27, R10 ;  /* 0x0000000a001b7202 */ /* 0x000fc60000000f00 */
[----:B------:R0:W-:Y:S01]  /*9a40*/  STL.64 [R1+0x860], R4 ;  /* 0x0008600401007387 */ /* 0x0001e20000100a00 */
[----:B------:R-:W-:Y:S02]  /*9a50*/  LEA.HI.X.SX32 R27, R27, R3, 0x1, P1 ;  /* 0x000000031b1b7211 */ /* 0x000fe400008f0eff */
[----:B0-----:R-:W-:-:S04]  /*9a60*/  LEA R4, P3, R9, R2, 0x1 ;  /* 0x0000000209047211 */ /* 0x001fc800078608ff */
[----:B------:R-:W-:Y:S01]  /*9a70*/  LEA.HI.X.SX32 R5, R9, R3, 0x1, P3 ;  /* 0x0000000309057211 */ /* 0x000fe200018f0eff */
[----:B------:R-:W-:Y:S01]  /*9a80*/  STL.64 [R1+0x858], R26 ;  /* 0x0008581a01007387 */ /* 0x000fe20000100a00 */
        /* <DEDUP_REMOVED lines=8> */
[CC--:B------:R-:W-:Y:S02]  /*9b10*/  LEA R26, P2, R29.reuse, R2.reuse, 0x1 ;  /* 0x000000021d1a7211 */ /* 0x0c0fe400078408ff */
[-C--:B------:R-:W-:Y:S02]  /*9b20*/  LEA R22, P3, R12, R2.reuse, 0x1 ;  /* 0x000000020c167211 */ /* 0x080fe400078608ff */
[----:B------:R-:W-:Y:S01]  /*9b30*/  LEA.HI.X.SX32 R27, R29, R3, 0x1, P2 ;  /* 0x000000031d1b7211 */ /* 0x000fe200010f0eff */
[----:B------:R-:W-:Y:S01]  /*9b40*/  IMAD.MOV.U32 R29, RZ, RZ, R11 ;  /* 0x000000ffff1d7224 */ /* 0x000fe200078e000b */
[----:B------:R-:W-:-:S02]  /*9b50*/  LEA R28, P1, R11, R2, 0x1 ;  /* 0x000000020b1c7211 */ /* 0x000fc400078208ff */
[-C--:B------:R-:W-:Y:S02]  /*9b60*/  LEA.HI.X.SX32 R23, R12, R3.reuse, 0x1, P3 ;  /* 0x000000030c177211 */ /* 0x080fe400018f0eff */
[----:B------:R-:W-:Y:S01]  /*9b70*/  LEA.HI.X.SX32 R29, R29, R3, 0x1, P1 ;  /* 0x000000031d1d7211 */ /* 0x000fe200008f0eff */
[----:B------:R0:W-:Y:S01]  /*9b80*/  STL.64 [R1+0x838], R26 ;  /* 0x0008381a01007387 */ /* 0x0001e20000100a00 */
[----:B------:R-:W-:-:S03]  /*9b90*/  MOV R24, R7 ;  /* 0x0000000700187202 */ /* 0x000fc60000000f00 */
[----:B------:R1:W-:Y:S04]  /*9ba0*/  STL.64 [R1+0x830], R22 ;  /* 0x0008301601007387 */ /* 0x0003e80000100a00 */
[----:B------:R3:W-:Y:S01]  /*9bb0*/  STL.64 [R1+0x828], R28 ;  /* 0x0008281c01007387 */ /* 0x0007e20000100a00 */
[CC--:B0-----:R-:W-:Y:S02]  /*9bc0*/  LEA R26, P2, R14.reuse, R2.reuse, 0x1 ;  /* 0x000000020e1a7211 */ /* 0x0c1fe400078408ff */
[-C--:B-1----:R-:W-:Y:S01]  /*9bd0*/  LEA R22, P3, R13, R2.reuse, 0x1 ;  /* 0x000000020d167211 */ /* 0x082fe200078608ff */
[----:B------:R-:W-:Y:S01]  /*9be0*/  IMAD.MOV.U32 R17, RZ, RZ, R8 ;  /* 0x000000ffff117224 */ /* 0x000fe200078e0008 */
[----:B------:R-:W-:Y:S02]  /*9bf0*/  LEA.HI.X.SX32 R27, R14, R3, 0x1, P2 ;  /* 0x000000030e1b7211 */ /* 0x000fe400010f0eff */
[----:B---3--:R-:W-:-:S02]  /*9c00*/  LEA R28, P1, R24, R2, 0x1 ;  /* 0x00000002181c7211 */ /* 0x008fc400078208ff */
[-C--:B------:R-:W-:Y:S02]  /*9c10*/  LEA.HI.X.SX32 R23, R13, R3.reuse, 0x1, P3 ;  /* 0x000000030d177211 */ /* 0x080fe400018f0eff */
[----:B------:R-:W-:Y:S01]  /*9c20*/  LEA.HI.X.SX32 R29, R24, R3, 0x1, P1 ;  /* 0x00000003181d7211 */ /* 0x000fe200008f0eff */
[----:B------:R0:W-:Y:S04]  /*9c30*/  STL.64 [R1+0x820], R26 ;  /* 0x0008201a01007387 */ /* 0x0001e80000100a00 */
[----:B------:R-:W-:Y:S04]  /*9c40*/  STL.64 [R1+0x818], R22 ;  /* 0x0008181601007387 */ /* 0x000fe80000100a00 */
[----:B------:R1:W-:Y:S01]  /*9c50*/  STL.64 [R1+0x810], R28 ;  /* 0x0008101c01007387 */ /* 0x0003e20000100a00 */
[----:B0-----:R-:W-:-:S04]  /*9c60*/  LEA R26, P2, R17, R2, 0x1 ;  /* 0x00000002111a7211 */ /* 0x001fc800078408ff */
[----:B------:R-:W-:Y:S02]  /*9c70*/  LEA.HI.X.SX32 R27, R17, R3, 0x1, P2 ;  /* 0x00000003111b7211 */ /* 0x000fe400010f0eff */
[----:B-1----:R-:W-:-:S03]  /*9c80*/  LEA R28, P1, R25, R2, 0x1 ;  /* 0x00000002191c7211 */ /* 0x002fc600078208ff */
[----:B------:R0:W-:Y:S01]  /*9c90*/  STL.64 [R1+0x808], R26 ;  /* 0x0008081a01007387 */ /* 0x0001e20000100a00 */
[----:B------:R-:W-:Y:S01]  /*9ca0*/  LEA.HI.X.SX32 R29, R25, R3, 0x1, P1 ;  /* 0x00000003191d7211 */ /* 0x000fe200008f0eff */
[----:B------:R-:W-:-:S05]  /*9cb0*/  IMAD R8, R0, 0x2, R19 ;  /* 0x0000000200087824 */ /* 0x000fca00078e0213 */
[----:B------:R-:W-:-:S05]  /*9cc0*/  LEA R7, R0, R8, 0x1 ;  /* 0x0000000800077211 */ /* 0x000fca00078e08ff */
[----:B------:R-:W-:-:S04]  /*9cd0*/  IMAD R20, R0, 0x2, R7 ;  /* 0x0000000200147824 */ /* 0x000fc800078e0207 */
[----:B------:R-:W-:-:S05]  /*9ce0*/  IMAD R10, R0, 0x2, R20 ;  /* 0x00000002000a7824 */ /* 0x000fca00078e0214 */
[----:B------:R-:W-:-:S05]  /*9cf0*/  LEA R9, R0, R10, 0x1 ;  /* 0x0000000a00097211 */ /* 0x000fca00078e08ff */
[----:B------:R-:W-:-:S05]  /*9d00*/  IMAD R21, R0, 0x2, R9 ;  /* 0x0000000200157824 */ /* 0x000fca00078e0209 */
[----:B------:R-:W-:-:S04]  /*9d10*/  LEA R12, R0, R21, 0x1 ;  /* 0x00000015000c7211 */ /* 0x000fc800078e08ff */
[----:B------:R-:W-:-:S05]  /*9d20*/  LEA R11, R0, R12, 0x1 ;  /* 0x0000000c000b7211 */ /* 0x000fca00078e08ff */
[----:B------:R-:W-:Y:S01]  /*9d30*/  IMAD R14, R0, 0x2, R11 ;  /* 0x00000002000e7824 */ /* 0x000fe200078e020b */
[----:B0-----:R-:W-:-:S04]  /*9d40*/  LEA R26, P2, R16, R2, 0x1 ;  /* 0x00000002101a7211 */ /* 0x001fc800078408ff */
[----:B------:R-:W-:Y:S02]  /*9d50*/  LEA R13, R0, R14, 0x1 ;  /* 0x0000000e000d7211 */ /* 0x000fe400078e08ff */
[----:B------:R-:W-:Y:S02]  /*9d60*/  LEA.HI.X.SX32 R27, R16, R3, 0x1, P2 ;  /* 0x00000003101b7211 */ /* 0x000fe400010f0eff */
[----:B------:R-:W-:-:S04]  /*9d70*/  LEA R24, P2, R6, R2, 0x1 ;  /* 0x0000000206187211 */ /* 0x000fc800078408ff */
[----:B------:R-:W-:Y:S02]  /*9d80*/  LEA.HI.X.SX32 R25, R6, R3, 0x1, P2 ;  /* 0x0000000306197211 */ /* 0x000fe400010f0eff */
[----:B--2---:R-:W-:-:S04]  /*9d90*/  LEA R22, P3, R4, R2, 0x1 ;  /* 0x0000000204167211 */ /* 0x004fc800078608ff */
[----:B------:R-:W-:-:S05]  /*9da0*/  LEA.HI.X.SX32 R23, R4, R3, 0x1, P3 ;  /* 0x0000000304177211 */ /* 0x000fca00018f0eff */
[----:B------:R-:W-:Y:S04]  /*9db0*/  STL.64 [R1+0x800], R22 ;  /* 0x0008001601007387 */ /* 0x000fe80000100a00 */
[----:B------:R0:W-:Y:S04]  /*9dc0*/  STL.64 [R1+0x7f8], R28 ;  /* 0x0007f81c01007387 */ /* 0x0001e80000100a00 */
[----:B0-----:R-:W2:Y:S01]  /*9dd0*/  LDL.LU R28, [R1+0x1700] ;  /* 0x00170000011c7983 */ /* 0x001ea20000300800 */
[----:B------:R-:W-:Y:S01]  /*9de0*/  LEA R22, P3, R15, R2, 0x1 ;  /* 0x000000020f167211 */ /* 0x000fe200078608ff */
[----:B------:R-:W-:-:S03]  /*9df0*/  IMAD R4, R0, 0x2, R13 ;  /* 0x0000000200047824 */ /* 0x000fc600078e020d */
[----:B------:R-:W-:Y:S01]  /*9e00*/  LEA.HI.X.SX32 R23, R15, R3, 0x1, P3 ;  /* 0x000000030f177211 */ /* 0x000fe200018f0eff */
[----:B------:R0:W-:Y:S01]  /*9e10*/  STL.64 [R1+0x7f0], R26 ;  /* 0x0007f01a01007387 */ /* 0x0001e20000100a00 */
[----:B------:R-:W-:-:S03]  /*9e20*/  LEA R17, R0, R4, 0x1 ;  /* 0x0000000400117211 */ /* 0x000fc600078e08ff */
[----:B------:R1:W-:Y:S02]  /*9e30*/  STL.64 [R1+0x7e8], R22 ;  /* 0x0007e81601007387 */ /* 0x0003e40000100a00 */
[----:B------:R-:W-:Y:S01]  /*9e40*/  IMAD R15, R0, 0x2, R17 ;  /* 0x00000002000f7824 */ /* 0x000fe200078e0211 */
[CC--:B0-----:R-:W-:Y:S02]  /*9e50*/  LEA R26, P1, R18.reuse, R2.reuse, 0x1 ;  /* 0x00000002121a7211 */ /* 0x0c1fe400078208ff */
[C---:B-1----:R-:W-:Y:S02]  /*9e60*/  LEA R22, P3, R5.reuse, R2, 0x1 ;  /* 0x0000000205167211 */ /* 0x042fe400078608ff */
[-C--:B------:R-:W-:Y:S02]  /*9e70*/  LEA.HI.X.SX32 R27, R18, R3.reuse, 0x1, P1 ;  /* 0x00000003121b7211 */ /* 0x080fe400008f0eff */
[----:B------:R-:W-:Y:S02]  /*9e80*/  LEA.HI.X.SX32 R23, R5, R3, 0x1, P3 ;  /* 0x0000000305177211 */ /* 0x000fe400018f0eff */
[C---:B------:R-:W-:Y:S01]  /*9e90*/  LEA R16, R0.reuse, R15, 0x1 ;  /* 0x0000000f00107211 */ /* 0x040fe200078e08ff */
[----:B------:R0:W-:Y:S04]  /*9ea0*/  STL.64 [R1+0x7e0], R26 ;  /* 0x0007e01a01007387 */ /* 0x0001e80000100a00 */
[----:B------:R1:W-:Y:S01]  /*9eb0*/  STL.64 [R1+0x7d8], R24 ;  /* 0x0007d81801007387 */ /* 0x0003e20000100a00 */
[----:B------:R-:W-:-:S03]  /*9ec0*/  IMAD R5, R0, 0x2, R16 ;  /* 0x0000000200057824 */ /* 0x000fc600078e0210 */
[----:B------:R3:W-:Y:S01]  /*9ed0*/  STL.64 [R1+0x7d0], R22 ;  /* 0x0007d01601007387 */ /* 0x0007e20000100a00 */
[CC--:B0-----:R-:W-:Y:S02]  /*9ee0*/  LEA R26, P1, R19.reuse, R2.reuse, 0x1 ;  /* 0x00000002131a7211 */ /* 0x0c1fe400078208ff */
[CC--:B-1----:R-:W-:Y:S02]  /*9ef0*/  LEA R24, P2, R8.reuse, R2.reuse, 0x1 ;  /* 0x0000000208187211 */ /* 0x0c2fe400078408ff */
[-C--:B------:R-:W-:Y:S02]  /*9f00*/  LEA.HI.X.SX32 R27, R19, R3.reuse, 0x1, P1 ;  /* 0x00000003131b7211 */ /* 0x080fe400008f0eff */
[C---:B---3--:R-:W-:Y:S02]  /*9f10*/  LEA R22, P3, R7.reuse, R2, 0x1 ;  /* 0x0000000207167211 */ /* 0x048fe400078608ff */
[-C--:B------:R-:W-:Y:S02]  /*9f20*/  LEA.HI.X.SX32 R25, R8, R3.reuse, 0x1, P2 ;  /* 0x0000000308197211 */ /* 0x080fe400010f0eff */
[----:B------:R-:W-:Y:S01]  /*9f30*/  LEA.HI.X.SX32 R23, R7, R3, 0x1, P3 ;  /* 0x0000000307177211 */ /* 0x000fe200018f0eff */
[----:B------:R-:W-:Y:S01]  /*9f40*/  STL.64 [R1+0x7c8], R26 ;  /* 0x0007c81a01007387 */ /* 0x000fe20000100a00 */
[----:B------:R-:W-:-:S03]  /*9f50*/  LEA R6, R0, R5, 0x1 ;  /* 0x0000000500067211 */ /* 0x000fc600078e08ff */
[----:B------:R0:W-:Y:S01]  /*9f60*/  STL.64 [R1+0x7c0], R24 ;  /* 0x0007c01801007387 */ /* 0x0001e20000100a00 */
[----:B------:R-:W-:-:S03]  /*9f70*/  LEA R18, P3, R9, R2, 0x1 ;  /* 0x0000000209127211 */ /* 0x000fc600078608ff */
[----:B------:R1:W-:Y:S01]  /*9f80*/  STL.64 [R1+0x7b8], R22 ;  /* 0x0007b81601007387 */ /* 0x0003e20000100a00 */
[----:B------:R-:W-:Y:S01]  /*9f90*/  IMAD R7, R0, 0x2, R6 ;  /* 0x0000000200077824 */ /* 0x000fe200078e0206 */
[-C--:B0-----:R-:W-:Y:S02]  /*9fa0*/  LEA R24, P1, R20, R2.reuse, 0x1 ;  /* 0x0000000214187211 */ /* 0x081fe400078208ff */
[----:B-1----:R-:W-:Y:S02]  /*9fb0*/  LEA R22, P2, R10, R2, 0x1 ;  /* 0x000000020a167211 */ /* 0x002fe400078408ff */
[-C--:B------:R-:W-:Y:S02]  /*9fc0*/  LEA.HI.X.SX32 R25, R20, R3.reuse, 0x1, P1 ;  /* 0x0000000314197211 */ /* 0x080fe400008f0eff */
[-C--:B------:R-:W-:Y:S02]  /*9fd0*/  LEA.HI.X.SX32 R23, R10, R3.reuse, 0x1, P2 ;  /* 0x000000030a177211 */ /* 0x080fe400010f0eff */
[----:B------:R-:W-:Y:S01]  /*9fe0*/  LEA.HI.X.SX32 R19, R9, R3, 0x1, P3 ;  /* 0x0000000309137211 */ /* 0x000fe200018f0eff */
[----:B------:R0:W-:Y:S01]  /*9ff0*/  STL.64 [R1+0x7b0], R24 ;  /* 0x0007b01801007387 */ /* 0x0001e20000100a00 */
[----:B------:R-:W-:-:S03]  /*a000*/  LEA R8, R0, R7, 0x1 ;  /* 0x0000000700087211 */ /* 0x000fc600078e08ff */
[----:B------:R1:W-:Y:S02]  /*a010*/  STL.64 [R1+0x7a8], R22 ;  /* 0x0007a81601007387 */ /* 0x0003e40000100a00 */
[----:B------:R-:W-:Y:S02]  /*a020*/  IMAD R9, R0, 0x2, R8 ;  /* 0x0000000200097824 */ /* 0x000fe400078e0208 */
[----:B------:R3:W-:Y:S01]  /*a030*/  STL.64 [R1+0x7a0], R18 ;  /* 0x0007a01201007387 */ /* 0x0007e20000100a00 */
[CC--:B0-----:R-:W-:Y:S02]  /*a040*/  LEA R24, P1, R21.reuse, R2.reuse, 0x1 ;  /* 0x0000000215187211 */ /* 0x0c1fe400078208ff */
[-C--:B-1----:R-:W-:Y:S02]  /*a050*/  LEA R22, P2, R12, R2.reuse, 0x1 ;  /* 0x000000020c167211 */ /* 0x082fe400078408ff */
[----:B------:R-:W-:Y:S02]  /*a060*/  LEA.HI.X.SX32 R25, R21, R3, 0x1, P1 ;  /* 0x0000000315197211 */ /* 0x000fe400008f0eff */
[----:B---3--:R-:W-:-:S02]  /*a070*/  LEA R18, P3, R11, R2, 0x1 ;  /* 0x000000020b127211 */ /* 0x008fc400078608ff */
[-C--:B------:R-:W-:Y:S02]  /*a080*/  LEA.HI.X.SX32 R23, R12, R3.reuse, 0x1, P2 ;  /* 0x000000030c177211 */ /* 0x080fe400010f0eff */
[----:B------:R-:W-:Y:S01]  /*a090*/  LEA.HI.X.SX32 R19, R11, R3, 0x1, P3 ;  /* 0x000000030b137211 */ /* 0x000fe200018f0eff */
[----:B------:R-:W-:Y:S01]  /*a0a0*/  STL.64 [R1+0x798], R24 ;  /* 0x0007981801007387 */ /* 0x000fe20000100a00 */
[----:B------:R-:W-:-:S03]  /*a0b0*/  LEA R10, R0, R9, 0x1 ;  /* 0x00000009000a7211 */ /* 0x000fc600078e08ff */
[----:B------:R0:W-:Y:S01]  /*a0c0*/  STL.64 [R1+0x790], R22 ;  /* 0x0007901601007387 */ /* 0x0001e20000100a00 */
[CC--:B------:R-:W-:Y:S01]  /*a0d0*/  LEA R20, P2, R13.reuse, R2.reuse, 0x1 ;  /* 0x000000020d147211 */ /* 0x0c0fe200078408ff */
[----:B------:R-:W-:Y:S02]  /*a0e0*/  IMAD R11, R0, 0x2, R10 ;  /* 0x00000002000b7824 */ /* 0x000fe400078e020a */
[----:B------:R1:W-:Y:S01]  /*a0f0*/  STL.64 [R1+0x788], R18 ;  /* 0x0007881201007387 */ /* 0x0003e20000100a00 */
[-C--:B------:R-:W-:Y:S02]  /*a100*/  LEA.HI.X.SX32 R21, R13, R3.reuse, 0x1, P2 ;  /* 0x000000030d157211 */ /* 0x080fe400010f0eff */
[-C--:B0-----:R-:W-:Y:S02]  /*a110*/  LEA R22, P1, R14, R2.reuse, 0x1 ;  /* 0x000000020e167211 */ /* 0x081fe400078208ff */
[----:B-1----:R-:W-:Y:S02]  /*a120*/  LEA R18, P3, R4, R2, 0x1 ;  /* 0x0000000204127211 */ /* 0x002fe400078608ff */
[----:B------:R-:W-:-:S02]  /*a130*/  LEA.HI.X.SX32 R23, R14, R3, 0x1, P1 ;  /* 0x000000030e177211 */ /* 0x000fc400008f0eff */
[----:B------:R-:W-:Y:S02]  /*a140*/  LEA.HI.X.SX32 R19, R4, R3, 0x1, P3 ;  /* 0x0000000304137211 */ /* 0x000fe400018f0eff */
[C---:B------:R-:W-:Y:S01]  /*a150*/  LEA R12, R0.reuse, R11, 0x1 ;  /* 0x0000000b000c7211 */ /* 0x040fe200078e08ff */
[----:B------:R0:W-:Y:S04]  /*a160*/  STL.64 [R1+0x780], R22 ;  /* 0x0007801601007387 */ /* 0x0001e80000100a00 */
[----:B------:R1:W-:Y:S01]  /*a170*/  STL.64 [R1+0x778], R20 ;  /* 0x0007781401007387 */ /* 0x0003e20000100a00 */
[----:B------:R-:W-:-:S03]  /*a180*/  IMAD R4, R0, 0x2, R12 ;  /* 0x0000000200047824 */ /* 0x000fc600078e020c */
[----:B------:R3:W-:Y:S01]  /*a190*/  STL.64 [R1+0x770], R18 ;  /* 0x0007701201007387 */ /* 0x0007e20000100a00 */
[-C--:B0-----:R-:W-:Y:S02]  /*a1a0*/  LEA R22, P1, R17, R2.reuse, 0x1 ;  /* 0x0000000211167211 */ /* 0x081fe400078208ff */
[-C--:B-1----:R-:W-:Y:S02]  /*a1b0*/  LEA R20, P2, R15, R2.reuse, 0x1 ;  /* 0x000000020f147211 */ /* 0x082fe400078408ff */
[-C--:B------:R-:W-:Y:S02]  /*a1c0*/  LEA.HI.X.SX32 R23, R17, R3.reuse, 0x1, P1 ;  /* 0x0000000311177211 */ /* 0x080fe400008f0eff */
[C---:B---3--:R-:W-:Y:S02]  /*a1d0*/  LEA R18, P3, R16.reuse, R2, 0x1 ;  /* 0x0000000210127211 */ /* 0x048fe400078608ff */
[-C--:B------:R-:W-:Y:S02]  /*a1e0*/  LEA.HI.X.SX32 R21, R15, R3.reuse, 0x1, P2 ;  /* 0x000000030f157211 */ /* 0x080fe400010f0eff */
[----:B------:R-:W-:-:S02]  /*a1f0*/  LEA.HI.X.SX32 R19, R16, R3, 0x1, P3 ;  /* 0x0000000310137211 */ /* 0x000fc400018f0eff */
        /* <DEDUP_REMOVED lines=10> */
[----:B------:R-:W-:-:S02]  /*a2a0*/  LEA.HI.X.SX32 R19, R7, R3, 0x1, P3 ;  /* 0x0000000307137211 */ /* 0x000fc400018f0eff */
[----:B------:R-:W-:Y:S01]  /*a2b0*/  LEA R14, R0, R15, 0x1 ;  /* 0x0000000f000e7211 */ /* 0x000fe200078e08ff */
[----:B------:R-:W-:Y:S01]  /*a2c0*/  STL.64 [R1+0x750], R22 ;  /* 0x0007501601007387 */ /* 0x000fe20000100a00 */
[----:B------:R-:W-:-:S03]  /*a2d0*/  LEA R16, P3, R10, R2, 0x1 ;  /* 0x000000020a107211 */ /* 0x000fc600078608ff */
[----:B------:R0:W-:Y:S01]  /*a2e0*/  STL.64 [R1+0x748], R20 ;  /* 0x0007481401007387 */ /* 0x0001e20000100a00 */
[----:B------:R-:W-:-:S03]  /*a2f0*/  IMAD R6, R0, 0x2, R14 ;  /* 0x0000000200067824 */ /* 0x000fc600078e020e */
[----:B------:R1:W-:Y:S01]  /*a300*/  STL.64 [R1+0x740], R18 ;  /* 0x0007401201007387 */ /* 0x0003e20000100a00 */
[-C--:B------:R-:W-:Y:S02]  /*a310*/  LEA.HI.X.SX32 R17, R10, R3.reuse, 0x1, P3 ;  /* 0x000000030a117211 */ /* 0x080fe400018f0eff */
        /* <DEDUP_REMOVED lines=10> */
[-C--:B-1----:R-:W-:Y:S02]  /*a3c0*/  LEA R18, P2, R12, R2.reuse, 0x1 ;  /* 0x000000020c127211 */ /* 0x082fe400078408ff */
[-C--:B------:R-:W-:Y:S02]  /*a3d0*/  LEA.HI.X.SX32 R21, R11, R3.reuse, 0x1, P1 ;  /* 0x000000030b157211 */ /* 0x080fe400008f0eff */
[----:B---3--:R-:W-:Y:S02]  /*a3e0*/  LEA R16, P3, R4, R2, 0x1 ;  /* 0x0000000204107211 */ /* 0x008fe400078608ff */
[----:B------:R-:W-:Y:S02]  /*a3f0*/  LEA.HI.X.SX32 R19, R12, R3, 0x1, P2 ;  /* 0x000000030c137211 */ /* 0x000fe400010f0eff */
[----:B------:R-:W-:-:S02]  /*a400*/  LEA R7, R0, R8, 0x1 ;  /* 0x0000000800077211 */ /* 0x000fc400078e08ff */
[----:B------:R-:W-:Y:S01]  /*a410*/  LEA.HI.X.SX32 R17, R4, R3, 0x1, P3 ;  /* 0x0000000304117211 */ /* 0x000fe200018f0eff */
[----:B------:R0:W-:Y:S02]  /*a420*/  STL.64 [R1+0x720], R20 ;  /* 0x0007201401007387 */ /* 0x0001e40000100a00 */
[----:B------:R-:W-:Y:S02]  /*a430*/  IMAD R12, R0, 0x2, R7 ;  /* 0x00000002000c7824 */ /* 0x000fe400078e0207 */
[----:B------:R1:W-:Y:S04]  /*a440*/  STL.64 [R1+0x718], R18 ;  /* 0x0007181201007387 */ /* 0x0003e80000100a00 */
[----:B------:R3:W-:Y:S01]  /*a450*/  STL.64 [R1+0x710], R16 ;  /* 0x0007101001007387 */ /* 0x0007e20000100a00 */
[----:B0-----:R-:W-:-:S02]  /*a460*/  LEA R20, P1, R13, R2, 0x1 ;  /* 0x000000020d147211 */ /* 0x001fc400078208ff */
[-C--:B-1----:R-:W-:Y:S02]  /*a470*/  LEA R18, P2, R15, R2.reuse, 0x1 ;  /* 0x000000020f127211 */ /* 0x082fe400078408ff */
[-C--:B------:R-:W-:Y:S02]  /*a480*/  LEA.HI.X.SX32 R21, R13, R3.reuse, 0x1, P1 ;  /* 0x000000030d157211 */ /* 0x080fe400008f0eff */
[----:B---3--:R-:W-:Y:S02]  /*a490*/  LEA R16, P3, R14, R2, 0x1 ;  /* 0x000000020e107211 */ /* 0x008fe400078608ff */
[-C--:B------:R-:W-:Y:S02]  /*a4a0*/  LEA.HI.X.SX32 R19, R15, R3.reuse, 0x1, P2 ;  /* 0x000000030f137211 */ /* 0x080fe400010f0eff */
[----:B------:R-:W-:Y:S02]  /*a4b0*/  LEA R11, R0, R12, 0x1 ;  /* 0x0000000c000b7211 */ /* 0x000fe400078e08ff */
[----:B------:R-:W-:Y:S01]  /*a4c0*/  LEA.HI.X.SX32 R17, R14, R3, 0x1, P3 ;  /* 0x000000030e117211 */ /* 0x000fe200018f0eff */
[----:B------:R0:W-:Y:S02]  /*a4d0*/  STL.64 [R1+0x708], R20 ;  /* 0x0007081401007387 */ /* 0x0001e40000100a00 */
[----:B------:R-:W-:-:S02]  /*a4e0*/  IMAD R9, R0, 0x2, R11 ;  /* 0x0000000200097824 */ /* 0x000fc400078e020b */
[----:B------:R1:W-:Y:S04]  /*a4f0*/  STL.64 [R1+0x700], R18 ;  /* 0x0007001201007387 */ /* 0x0003e80000100a00 */
[----:B------:R3:W-:Y:S01]  /*a500*/  STL.64 [R1+0x6f8], R16 ;  /* 0x0006f81001007387 */ /* 0x0007e20000100a00 */
[CC--:B0-----:R-:W-:Y:S02]  /*a510*/  LEA R20, P1, R6.reuse, R2.reuse, 0x1 ;  /* 0x0000000206147211 */ /* 0x0c1fe400078208ff */
[-C--:B-1----:R-:W-:Y:S02]  /*a520*/  LEA R18, P2, R5, R2.reuse, 0x1 ;  /* 0x0000000205127211 */ /* 0x082fe400078408ff */
[----:B------:R-:W-:Y:S02]  /*a530*/  LEA.HI.X.SX32 R21, R6, R3, 0x1, P1 ;  /* 0x0000000306157211 */ /* 0x000fe400008f0eff */
[----:B---3--:R-:W-:-:S02]  /*a540*/  LEA R16, P3, R8, R2, 0x1 ;  /* 0x0000000208107211 */ /* 0x008fc400078608ff */
[----:B------:R-:W-:Y:S02]  /*a550*/  LEA.HI.X.SX32 R19, R5, R3, 0x1, P2 ;  /* 0x0000000305137211 */ /* 0x000fe400010f0eff */
[----:B------:R-:W-:Y:S02]  /*a560*/  LEA R10, R0, R9, 0x1 ;  /* 0x00000009000a7211 */ /* 0x000fe400078e08ff */
[----:B------:R-:W-:Y:S01]  /*a570*/  LEA.HI.X.SX32 R17, R8, R3, 0x1, P3 ;  /* 0x0000000308117211 */ /* 0x000fe200018f0eff */
[----:B------:R-:W-:Y:S02]  /*a580*/  STL.64 [R1+0x6f0], R20 ;  /* 0x0006f01401007387 */ /* 0x000fe40000100a00 */
[----:B------:R-:W-:Y:S02]  /*a590*/  IMAD R8, R0, 0x2, R10 ;  /* 0x0000000200087824 */ /* 0x000fe400078e020a */
[----:B------:R0:W-:Y:S04]  /*a5a0*/  STL.64 [R1+0x6e8], R18 ;  /* 0x0006e81201007387 */ /* 0x0001e80000100a00 */
[----:B------:R1:W-:Y:S01]  /*a5b0*/  STL.64 [R1+0x6e0], R16 ;  /* 0x0006e01001007387 */ /* 0x0003e20000100a00 */
[----:B------:R-:W-:-:S02]  /*a5c0*/  LEA R14, P3, R11, R2, 0x1 ;  /* 0x000000020b0e7211 */ /* 0x000fc400078608ff */
[----:B------:R-:W-:Y:S02]  /*a5d0*/  LEA R4, R0, R8, 0x1 ;  /* 0x0000000800047211 */ /* 0x000fe400078e08ff */
[CC--:B0-----:R-:W-:Y:S02]  /*a5e0*/  LEA R18, P1, R7.reuse, R2.reuse, 0x1 ;  /* 0x0000000207127211 */ /* 0x0c1fe400078208ff */
[CC--:B-1----:R-:W-:Y:S02]  /*a5f0*/  LEA R16, P2, R12.reuse, R2.reuse, 0x1 ;  /* 0x000000020c107211 */ /* 0x0c2fe400078408ff */
[-C--:B------:R-:W-:Y:S02]  /*a600*/  LEA.HI.X.SX32 R19, R7, R3.reuse, 0x1, P1 ;  /* 0x0000000307137211 */ /* 0x080fe400008f0eff */
[-C--:B------:R-:W-:Y:S02]  /*a610*/  LEA.HI.X.SX32 R17, R12, R3.reuse, 0x1, P2 ;  /* 0x000000030c117211 */ /* 0x080fe400010f0eff */
[----:B------:R-:W-:Y:S01]  /*a620*/  LEA.HI.X.SX32 R15, R11, R3, 0x1, P3 ;  /* 0x000000030b0f7211 */ /* 0x000fe200018f0eff */
[----:B------:R-:W-:Y:S01]  /*a630*/  STL.64 [R1+0x6d8], R18 ;  /* 0x0006d81201007387 */ /* 0x000fe20000100a00 */
[----:B------:R-:W-:Y:S01]  /*a640*/  IMAD R5, R0, 0x2, R4 ;  /* 0x0000000200057824 */ /* 0x000fe200078e0204 */
[----:B------:R-:W-:-:S02]  /*a650*/  LEA R12, P3, R8, R2, 0x1 ;  /* 0x00000002080c7211 */ /* 0x000fc400078608ff */
[----:B------:R0:W-:Y:S02]  /*a660*/  STL.64 [R1+0x6d0], R16 ;  /* 0x0006d01001007387 */ /* 0x0001e40000100a00 */
[----:B------:R-:W-:Y:S02]  /*a670*/  LEA R6, R0, R5, 0x1 ;  /* 0x0000000500067211 */ /* 0x000fe400078e08ff */
[----:B------:R1:W-:Y:S01]  /*a680*/  STL.64 [R1+0x6c8], R14 ;  /* 0x0006c80e01007387 */ /* 0x0003e20000100a00 */
[-C--:B------:R-:W-:Y:S02]  /*a690*/  LEA.HI.X.SX32 R13, R8, R3.reuse, 0x1, P3 ;  /* 0x00000003080d7211 */ /* 0x080fe400018f0eff */
[CC--:B0-----:R-:W-:Y:S02]  /*a6a0*/  LEA R16, P1, R9.reuse, R2.reuse, 0x1 ;  /* 0x0000000209107211 */ /* 0x0c1fe400078208ff */
[----:B-1----:R-:W-:Y:S02]  /*a6b0*/  LEA R14, P2, R10, R2, 0x1 ;  /* 0x000000020a0e7211 */ /* 0x002fe400078408ff */
[----:B------:R-:W-:-:S02]  /*a6c0*/  LEA.HI.X.SX32 R17, R9, R3, 0x1, P1 ;  /* 0x0000000309117211 */ /* 0x000fc400008f0eff */
[----:B------:R-:W-:Y:S01]  /*a6d0*/  LEA.HI.X.SX32 R15, R10, R3, 0x1, P2 ;  /* 0x000000030a0f7211 */ /* 0x000fe200010f0eff */
[----:B------:R-:W-:Y:S02]  /*a6e0*/  IMAD R0, R0, 0x2, R6 ;  /* 0x0000000200007824 */ /* 0x000fe400078e0206 */
[----:B------:R0:W-:Y:S04]  /*a6f0*/  STL.64 [R1+0x6c0], R16 ;  /* 0x0006c01001007387 */ /* 0x0001e80000100a00 */
[----:B------:R1:W-:Y:S01]  /*a700*/  STL.64 [R1+0x6b0], R12 ;  /* 0x0006b00c01007387 */ /* 0x0003e20000100a00 */
[----:B------:R-:W-:-:S03]  /*a710*/  LEA R10, P4, R0, R2, 0x1 ;  /* 0x00000002000a7211 */ /* 0x000fc600078808ff */
[----:B------:R3:W-:Y:S01]  /*a720*/  STL.64 [R1+0x6b8], R14 ;  /* 0x0006b80e01007387 */ /* 0x0007e20000100a00 */
[CC--:B0-----:R-:W-:Y:S02]  /*a730*/  LEA R16, P2, R5.reuse, R2.reuse, 0x1 ;  /* 0x0000000205107211 */ /* 0x0c1fe400078408ff */
[-C--:B-1----:R-:W-:Y:S02]  /*a740*/  LEA R12, P1, R4, R2.reuse, 0x1 ;  /* 0x00000002040c7211 */ /* 0x082fe400078208ff */
[----:B---3--:R-:W-:Y:S02]  /*a750*/  LEA R14, P3, R6, R2, 0x1 ;  /* 0x00000002060e7211 */ /* 0x008fe400078608ff */
[-C--:B------:R-:W-:Y:S02]  /*a760*/  LEA.HI.X.SX32 R13, R4, R3.reuse, 0x1, P1 ;  /* 0x00000003040d7211 */ /* 0x080fe400008f0eff */
[-C--:B------:R-:W-:Y:S02]  /*a770*/  LEA.HI.X.SX32 R17, R5, R3.reuse, 0x1, P2 ;  /* 0x0000000305117211 */ /* 0x080fe400010f0eff */
[----:B------:R-:W-:-:S02]  /*a780*/  LEA.HI.X.SX32 R15, R6, R3, 0x1, P3 ;  /* 0x00000003060f7211 */ /* 0x000fc400018f0eff */
[----:B------:R-:W-:Y:S01]  /*a790*/  LEA.HI.X.SX32 R11, R0, R3, 0x1, P4 ;  /* 0x00000003000b7211 */ /* 0x000fe200020f0eff */
[----:B------:R-:W-:Y:S01]  /*a7a0*/  STL.64 [R1+0x6a8], R12 ;  /* 0x0006a80c01007387 */ /* 0x000fe20000100a00 */
[----:B--2---:R-:W-:-:S03]  /*a7b0*/  LOP3.LUT R6, R28, 0x40, RZ, 0x3c, !PT ;  /* 0x000000401c067812 */ /* 0x004fc600078e3cff */
[----:B------:R-:W-:Y:S01]  /*a7c0*/  STL.64 [R1+0x6a0], R16 ;  /* 0x0006a01001007387 */ /* 0x000fe20000100a00 */
[----:B------:R-:W-:-:S03]  /*a7d0*/  MOV R2, 0x3f800000 ;  /* 0x3f80000000027802 */ /* 0x000fc60000000f00 */
[----:B------:R-:W-:Y:S01]  /*a7e0*/  STL.64 [R1+0x698], R14 ;  /* 0x0006980e01007387 */ /* 0x000fe20000100a00 */
[----:B------:R-:W-:-:S03]  /*a7f0*/  MOV R9, 0xff800000 ;  /* 0xff80000000097802 */ /* 0x000fc60000000f00 */
[----:B------:R-:W-:Y:S01]  /*a800*/  STL.64 [R1+0x690], R10 ;  /* 0x0006900a01007387 */ /* 0x000fe20000100a00 */
[----:B------:R-:W-:-:S03]  /*a810*/  IMAD.MOV.U32 R7, RZ, RZ, -0x800000 ;  /* 0xff800000ff077424 */ /* 0x000fc600078e00ff */
[----:B------:R0:W-:Y:S04]  /*a820*/  STL [R1+0x660], R6 ;  /* 0x0006600601007387 */ /* 0x0001e80000100800 */
[----:B------:R-:W-:Y:S01]  /*a830*/  STL [R1+0x67c], R2 ;  /* 0x00067c0201007387 */ /* 0x000fe20000100800 */
[----:B0-----:R-:W-:-:S05]  /*a840*/  IMAD.MOV.U32 R6, RZ, RZ, -0x800000 ;  /* 0xff800000ff067424 */ /* 0x001fca00078e00ff */
[----:B------:R-:W-:Y:S04]  /*a850*/  STL [R1+0x628], R6 ;  /* 0x0006280601007387 */ /* 0x000fe80000100800 */
[----:B------:R0:W-:Y:S04]  /*a860*/  STL [R1+0x650], R9 ;  /* 0x0006500901007387 */ /* 0x0001e80000100800 */
[----:B------:R1:W-:Y:S04]  /*a870*/  STL [R1+0x654], R7 ;  /* 0x0006540701007387 */ /* 0x0003e80000100800 */
[----:B------:R2:W-:Y:S01]  /*a880*/  STL [R1+0x658], R6 ;  /* 0x0006580601007387 */ /* 0x0005e20000100800 */
[----:B0-----:R-:W-:Y:S01]  /*a890*/  MOV R9, 0x3f800000 ;  /* 0x3f80000000097802 */ /* 0x001fe20000000f00 */
[----:B-1----:R-:W-:-:S04]  /*a8a0*/  IMAD.MOV.U32 R7, RZ, RZ, 0x3f800000 ;  /* 0x3f800000ff077424 */ /* 0x002fc800078e00ff */
[----:B------:R-:W-:Y:S01]  /*a8b0*/  STL [R1+0x678], R9 ;  /* 0x0006780901007387 */ /* 0x000fe20000100800 */
[----:B--2---:R-:W-:-:S03]  /*a8c0*/  MOV R6, 0x3f800000 ;  /* 0x3f80000000067802 */ /* 0x004fc60000000f00 */
[----:B------:R-:W-:Y:S04]  /*a8d0*/  STL [R1+0x674], R7 ;  /* 0x0006740701007387 */ /* 0x000fe80000100800 */
[----:B------:R-:W-:Y:S04]  /*a8e0*/  STL [R1+0x2c0], RZ ;  /* 0x0002c0ff01007387 */ /* 0x000fe80000100800 */
[----:B------:R0:W-:Y:S04]  /*a8f0*/  STL [R1+0x670], R6 ;  /* 0x0006700601007387 */ /* 0x0001e80000100800 */
[----:B------:R-:W-:Y:S04]  /*a900*/  STL [R1+0x2c4], RZ ;  /* 0x0002c4ff01007387 */ /* 0x000fe80000100800 */
        /* <DEDUP_REMOVED lines=79> */
[----:B------:R-:W1:Y:S04]  /*ae00*/  S2R R24, SR_TID.X ;  /* 0x0000000000187919 */ /* 0x000e680000002100 */
[----:B------:R-:W-:Y:S04]  /*ae10*/  STL [R1+0x454], RZ ;  /* 0x000454ff01007387 */ /* 0x000fe80000100800 */
[----:B------:R-:W-:Y:S04]  /*ae20*/  STL [R1+0x458], RZ ;  /* 0x000458ff01007387 */ /* 0x000fe80000100800 */
[----:B------:R-:W-:Y:S04]  /*ae30*/  STL [R1+0x45c], RZ ;  /* 0x00045cff01007387 */ /* 0x000fe80000100800 */
[----:B------:R-:W2:Y:S04]  /*ae40*/  S2R R12, SR_TID.X ;  /* 0x00000000000c7919 */ /* 0x000ea80000002100 */
[----:B------:R-:W-:Y:S04]  /*ae50*/  STL [R1+0x460], RZ ;  /* 0x000460ff01007387 */ /* 0x000fe80000100800 */
[----:B------:R-:W-:Y:S04]  /*ae60*/  STL [R1+0x464], RZ ;  /* 0x000464ff01007387 */ /* 0x000fe80000100800 */
[----:B------:R-:W-:Y:S04]  /*ae70*/  STL [R1+0x468], RZ ;  /* 0x000468ff01007387 */ /* 0x000fe80000100800 */
[----:B------:R-:W-:Y:S04]  /*ae80*/  STL [R1+0x46c], RZ ;  /* 0x00046cff01007387 */ /* 0x000fe80000100800 */
[----:B------:R-:W3:Y:S04]  /*ae90*/  S2R R13, SR_CTAID.X ;  /* 0x00000000000d7919 */ /* 0x000ee80000002500 */
        /* <DEDUP_REMOVED lines=13> */
[----:B------:R-:W-:Y:S01]  /*af70*/  STL [R1+0x4a4], RZ ;  /* 0x0004a4ff01007387 */ /* 0x000fe20000100800 */
[----:B-1----:R-:W-:-:S03]  /*af80*/  LOP3.LUT R24, R24, 0x7f, RZ, 0xc0, !PT ;  /* 0x0000007f18187812 */ /* 0x002fc600078ec0ff */
[----:B------:R-:W-:Y:S04]  /*af90*/  STL [R1+0x4a8], RZ ;  /* 0x0004a8ff01007387 */ /* 0x000fe80000100800 */
[----:B------:R-:W-:Y:S04]  /*afa0*/  STL [R1+0x4ac], RZ ;  /* 0x0004acff01007387 */ /* 0x000fe80000100800 */
[----:B------:R-:W-:Y:S01]  /*afb0*/  STL [R1+0x4b0], RZ ;  /* 0x0004b0ff01007387 */ /* 0x000fe20000100800 */
[----:B--2---:R-:W-:-:S03]  /*afc0*/  SHF.R.U32.HI R5, RZ, 0x2, R12 ;  /* 0x00000002ff057819 */ /* 0x004fc6000001160c */
[----:B------:R-:W-:Y:S04]  /*afd0*/  STL [R1+0x4b4], RZ ;  /* 0x0004b4ff01007387 */ /* 0x000fe80000100800 */
[----:B------:R-:W-:Y:S01]  /*afe0*/  STL [R1+0x4b8], RZ ;  /* 0x0004b8ff01007387 */ /* 0x000fe20000100800 */
[----:B------:R-:W-:-:S03]  /*aff0*/  IMAD.SHL.U32 R8, R24, 0x2, RZ ;  /* 0x0000000218087824 */ /* 0x000fc600078e00ff */
[----:B------:R-:W-:Y:S01]  /*b000*/  STL [R1+0x4bc], RZ ;  /* 0x0004bcff01007387 */ /* 0x000fe20000100800 */
[----:B---3--:R-:W-:-:S03]  /*b010*/  IMAD.SHL.U32 R13, R13, 0x20, RZ ;  /* 0x000000200d0d7824 */ /* 0x008fc600078e00ff */
[----:B------:R-:W-:Y:S01]  /*b020*/  STL [R1+0x4c0], RZ ;  /* 0x0004c0ff01007387 */ /* 0x000fe20000100800 */
[----:B------:R-:W-:-:S03]  /*b030*/  SGXT.U32 R5, R5, 0x3 ;  /* 0x000000030505781a */ /* 0x000fc60000000000 */
[----:B------:R-:W-:Y:S04]  /*b040*/  STL [R1+0x4c4], RZ ;  /* 0x0004c4ff01007387 */ /* 0x000fe80000100800 */
[----:B------:R-:W-:Y:S04]  /*b050*/  STL [R1+0x4c8], RZ ;  /* 0x0004c8ff01007387 */ /* 0x000fe80000100800 */
[----:B------:R-:W-:Y:S01]  /*b060*/  STL [R1+0x4cc], RZ ;  /* 0x0004ccff01007387 */ /* 0x000fe20000100800 */
[----:B0-----:R-:W-:-:S03]  /*b070*/  LOP3.LUT R6, R8, 0x10, RZ, 0x3c, !PT ;  /* 0x0000001008067812 */ /* 0x001fc600078e3cff */
[----:B------:R-:W-:Y:S01]  /*b080*/  STL [R1+0x4d0], RZ ;  /* 0x0004d0ff01007387 */ /* 0x000fe20000100800 */
[----:B------:R-:W-:-:S03]  /*b090*/  LOP3.LUT R14, R8, 0x40, RZ, 0x3c, !PT ;  /* 0x00000040080e7812 */ /* 0x000fc600078e3cff */
[----:B------:R-:W-:Y:S01]  /*b0a0*/  STL [R1+0x4d4], RZ ;  /* 0x0004d4ff01007387 */ /* 0x000fe20000100800 */
[----:B------:R-:W-:-:S03]  /*b0b0*/  LOP3.LUT R6, R8, 0x20, RZ, 0x3c, !PT ;  /* 0x0000002008067812 */ /* 0x000fc600078e3cff */
[----:B------:R-:W-:Y:S01]  /*b0c0*/  STL [R1+0x4d8], RZ ;  /* 0x0004d8ff01007387 */ /* 0x000fe20000100800 */
[C---:B------:R-:W-:Y:S02]  /*b0d0*/  LOP3.LUT R7, R8.reuse, 0x30, RZ, 0x3c, !PT ;  /* 0x0000003008077812 */ /* 0x040fe400078e3cff */
[----:B------:R-:W-:Y:S01]  /*b0e0*/  LOP3.LUT R14, R13, 0x8, R5, 0xfe, !PT ;  /* 0x000000080d0e7812 */ /* 0x000fe200078efe05 */
[----:B------:R-:W-:Y:S01]  /*b0f0*/  STL [R1+0x4dc], RZ ;  /* 0x0004dcff01007387 */ /* 0x000fe20000100800 */
[----:B------:R-:W-:Y:S02]  /*b100*/  SHF.R.U32.HI R3, RZ, 0x3, R24 ;  /* 0x00000003ff037819 */ /* 0x000fe40000011618 */
[----:B------:R-:W-:Y:S01]  /*b110*/  LOP3.LUT R6, R8, 0x50, RZ, 0x3c, !PT ;  /* 0x0000005008067812 */ /* 0x000fe200078e3cff */
[----:B------:R-:W-:Y:S01]  /*b120*/  STL [R1+0x4e0], RZ ;  /* 0x0004e0ff01007387 */ /* 0x000fe20000100800 */
[C---:B------:R-:W-:Y:S02]  /*b130*/  LOP3.LUT R7, R5.reuse, R13, RZ, 0xfc, !PT ;  /* 0x0000000d05077212 */ /* 0x040fe400078efcff */
[----:B------:R-:W-:Y:S01]  /*b140*/  LOP3.LUT R14, R5, 0x8, RZ, 0xfc, !PT ;  /* 0x00000008050e7812 */ /* 0x000fe200078efcff */
[----:B------:R-:W-:Y:S01]  /*b150*/  STL [R1+0x4e4], RZ ;  /* 0x0004e4ff01007387 */ /* 0x000fe20000100800 */
[----:B------:R-:W-:-:S02]  /*b160*/  MOV R4, c[0x0][0x1a4] ;  /* 0x0000690000047a02 */ /* 0x000fc40000000f00 */
[C-C-:B------:R-:W-:Y:S01]  /*b170*/  LOP3.LUT R6, R13.reuse, 0x10, R5.reuse, 0xfe, !PT ;  /* 0x000000100d067812 */ /* 0x140fe200078efe05 */
[----:B------:R-:W-:Y:S01]  /*b180*/  STL [R1+0x4e8], RZ ;  /* 0x0004e8ff01007387 */ /* 0x000fe20000100800 */
[----:B------:R-:W-:Y:S02]  /*b190*/  LOP3.LUT R7, R13, 0x18, R5, 0xfe, !PT ;  /* 0x000000180d077812 */ /* 0x000fe400078efe05 */
[C---:B------:R-:W-:Y:S01]  /*b1a0*/  LOP3.LUT R6, R5.reuse, 0x10, RZ, 0xfc, !PT ;  /* 0x0000001005067812 */ /* 0x040fe200078efcff */
[----:B------:R-:W-:Y:S01]  /*b1b0*/  STL [R1+0x4ec], RZ ;  /* 0x0004ecff01007387 */ /* 0x000fe20000100800 */
[----:B------:R-:W-:Y:S02]  /*b1c0*/  LOP3.LUT R7, R5, 0x18, RZ, 0xfc, !PT ;  /* 0x0000001805077812 */ /* 0x000fe400078efcff */
[----:B------:R-:W-:Y:S01]  /*b1d0*/  LOP3.LUT R5, R8, 0x60, RZ, 0x3c, !PT ;  /* 0x0000006008057812 */ /* 0x000fe200078e3cff */
[----:B------:R-:W-:Y:S01]  /*b1e0*/  STL [R1+0x4f0], RZ ;  /* 0x0004f0ff01007387 */ /* 0x000fe20000100800 */
[----:B------:R-:W-:-:S02]  /*b1f0*/  LOP3.LUT R3, R3, 0xc, RZ, 0xc0, !PT ;  /* 0x0000000c03037812 */ /* 0x000fc400078ec0ff */
[----:B------:R-:W-:Y:S01]  /*b200*/  SHF.L.U32 R5, R14, 0x4, RZ ;  /* 0x000000040e057819 */ /* 0x000fe200000006ff */
[----:B------:R-:W-:Y:S01]  /*b210*/  STL [R1+0x4f4], RZ ;  /* 0x0004f4ff01007387 */ /* 0x000fe20000100800 */
[C---:B------:R-:W-:Y:S02]  /*b220*/  IMAD.SHL.U32 R10, R4.reuse, 0x4, RZ ;  /* 0x00000004040a7824 */ /* 0x040fe400078e00ff */
[----:B------:R-:W-:Y:S01]  /*b230*/  IMAD R11, R4, 0x5, RZ ;  /* 0x00000005040b7824 */ /* 0x000fe200078e02ff */
[----:B------:R-:W-:Y:S01]  /*b240*/  STL [R1+0x4f8], RZ ;  /* 0x0004f8ff01007387 */ /* 0x000fe20000100800 */
[----:B------:R-:W-:-:S03]  /*b250*/  IADD3 R5, R3, R5, RZ ;  /* 0x0000000503057210 */ /* 0x000fc60007ffe0ff */
[----:B------:R-:W-:Y:S01]  /*b260*/  STL [R1+0x4fc], RZ ;  /* 0x0004fcff01007387 */ /* 0x000fe20000100800 */
[----:B------:R-:W-:-:S03]  /*b270*/  SHF.L.U32 R6, R6, 0x4, RZ ;  /* 0x0000000406067819 */ /* 0x000fc600000006ff */
[----:B------:R-:W-:Y:S01]  /*b280*/  STL [R1+0x500], RZ ;  /* 0x000500ff01007387 */ /* 0x000fe20000100800 */
[----:B------:R-:W-:-:S03]  /*b290*/  IMAD.SHL.U32 R7, R7, 0x10, RZ ;  /* 0x0000001007077824 */ /* 0x000fc600078e00ff */
[----:B------:R-:W-:Y:S01]  /*b2a0*/  STL [R1+0x504], RZ ;  /* 0x000504ff01007387 */ /* 0x000fe20000100800 */
[----:B------:R-:W-:-:S03]  /*b2b0*/  LOP3.LUT R8, R8, 0x70, RZ, 0x3c, !PT ;  /* 0x0000007008087812 */ /* 0x000fc600078e3cff */
[----:B------:R-:W-:Y:S01]  /*b2c0*/  STL [R1+0x508], RZ ;  /* 0x000508ff01007387 */ /* 0x000fe20000100800 */
[----:B------:R-:W-:-:S03]  /*b2d0*/  IADD3 R8, R3, R6, RZ ;  /* 0x0000000603087210 */ /* 0x000fc60007ffe0ff */
[----:B------:R-:W-:Y:S04]  /*b2e0*/  STL [R1+0x50c], RZ ;  /* 0x00050cff01007387 */ /* 0x000fe80000100800 */
[----:B------:R-:W0:Y:S04]  /*b2f0*/  S2R R13, SR_TID.X ;  /* 0x00000000000d7919 */ /* 0x000e280000002100 */
[----:B------:R1:W-:Y:S01]  /*b300*/  STL.64 [R1+0x16f8], R10 ;  /* 0x0016f80a01007387 */ /* 0x0003e20000100a00 */
[----:B------:R-:W-:-:S03]  /*b310*/  IMAD.MOV.U32 R2, RZ, RZ, RZ ;  /* 0x000000ffff027224 */ /* 0x000fc600078e00ff */
[----:B------:R-:W2:Y:S04]  /*b320*/  LDL R9, [R1+0x350] ;  /* 0x0003500001097983 */ /* 0x000ea80000100800 */
[----:B-1----:R-:W3:Y:S04]  /*b330*/  LDL R10, [R1+0x34c] ;  /* 0x00034c00010a7983 */ /* 0x002ee80000100800 */
[----:B------:R-:W4:Y:S04]  /*b340*/  LDL R11, [R1+0x320] ;  /* 0x00032000010b7983 */ /* 0x000f280000100800 */
[----:B------:R1:W-:Y:S02]  /*b350*/  STL [R1+0x68c], R5 ;  /* 0x00068c0501007387 */ /* 0x0003e40000100800 */
[----:B-1----:R-:W-:-:S02]  /*b360*/  IMAD.IADD R5, R3, 0x1, R7 ;  /* 0x0000000103057824 */ /* 0x002fc400078e0207 */
[----:B------:R-:W4:Y:S04]  /*b370*/  LDL.64 R6, [R1+0x338] ;  /* 0x0003380001067983 */ /* 0x000f280000100a00 */
[----:B------:R-:W-:Y:S04]  /*b380*/  STL [R1+0x688], R8 ;  /* 0x0006880801007387 */ /* 0x000fe80000100800 */
[----:B------:R-:W-:Y:S04]  /*b390*/  STL [R1+0x684], R5 ;  /* 0x0006840501007387 */ /* 0x000fe80000100800 */
[----:B------:R1:W-:Y:S04]  /*b3a0*/  STL [R1+0x16bc], R2 ;  /* 0x0016bc0201007387 */ /* 0x0003e80000100800 */
[----:B-1----:R-:W1:Y:S01]  /*b3b0*/  S2R R2, SR_TID.X ;  /* 0x0000000000027919 */ /* 0x002e620000002100 */
[----:B0-----:R-:W-:-:S05]  /*b3c0*/  LOP3.LUT R13, R13, 0x1c, RZ, 0xc0, !PT ;  /* 0x0000001c0d0d7812 */ /* 0x001fca00078ec0ff */
[----:B------:R-:W-:-:S05]  /*b3d0*/  IMAD.SHL.U32 R13, R13, 0x4, RZ ;  /* 0x000000040d0d7824 */ /* 0x000fca00078e00ff */
[----:B------:R-:W-:Y:S02]  /*b3e0*/  IADD3 R3, R13, R3, RZ ;  /* 0x000000030d037210 */ /* 0x000fe40007ffe0ff */
[C---:B-1----:R-:W-:Y:S02]  /*b3f0*/  LOP3.LUT R8, R2.reuse, 0x1c, RZ, 0xc0, !PT ;  /* 0x0000001c02087812 */ /* 0x042fe400078ec0ff */
[C---:B------:R-:W-:Y:S02]  /*b400*/  LOP3.LUT R13, R2.reuse, 0x1f, RZ, 0xc0, !PT ;  /* 0x0000001f020d7812 */ /* 0x040fe400078ec0ff */
[C---:B------:R-:W-:Y:S02]  /*b410*/  LOP3.LUT R5, R2.reuse, 0x7, RZ, 0xc0, !PT ;  /* 0x0000000702057812 */ /* 0x040fe400078ec0ff */
[----:B------:R-:W-:Y:S02]  /*b420*/  LOP3.LUT R3, R2, 0x60, RZ, 0xc0, !PT ;  /* 0x0000006002037812 */ /* 0x000fe400078ec0ff */
[----:B------:R-:W-:Y:S01]  /*b430*/  LEA R8, R8, R13, 0x3 ;  /* 0x0000000d08087211 */ /* 0x000fe200078e18ff */
[----:B------:R-:W-:Y:S01]  /*b440*/  IMAD.SHL.U32 R2, R2, 0x80, RZ ;  /* 0x0000008002027824 */ /* 0x000fe200078e00ff */
[----:B------:R-:W-:Y:S01]  /*b450*/  SHF.R.U32.HI R3, RZ, 0x1, R3 ;  /* 0x00000001ff037819 */ /* 0x000fe20000011603 */
[----:B------:R-:W-:Y:S01]  /*b460*/  IMAD.SHL.U32 R5, R5, 0x10, RZ ;  /* 0x0000001005057824 */ /* 0x000fe200078e00ff */
[----:B------:R-:W-:-:S04]  /*b470*/  SHF.L.U32 R8, R8, 0x2, RZ ;  /* 0x0000000208087819 */ /* 0x000fc800000006ff */
[----:B------:R-:W-:Y:S02]  /*b480*/  LOP3.LUT R5, R5, 0x780, R2, 0xf8, !PT ;  /* 0x0000078005057812 */ /* 0x000fe400078ef802 */
[----:B------:R-:W-:Y:S02]  /*b490*/  LOP3.LUT R8, R8, R3, RZ, 0x3c, !PT ;  /* 0x0000000308087212 */ /* 0x000fe400078e3cff */
[----:B------:R-:W4:Y:S01]  /*b4a0*/  LDL.64 R2, [R1+0x340] ;  /* 0x0003400001027983 */ /* 0x000f220000100a00 */
[----:B------:R-:W-:Y:S02]  /*b4b0*/  LOP3.LUT R5, R5, 0x10, R12, 0x78, !PT ;  /* 0x0000001005057812 */ /* 0x000fe400078e780c */
[----:B------:R-:W-:Y:S02]  /*b4c0*/  LOP3.LUT R8, R8, 0x40, RZ, 0x3c, !PT ;  /* 0x0000004008087812 */ /* 0x000fe400078e3cff */
[C---:B------:R-:W-:Y:S02]  /*b4d0*/  LOP3.LUT R8, R5.reuse, 0x20, RZ, 0x3c, !PT ;  /* 0x0000002005087812 */ /* 0x040fe400078e3cff */
[----:B------:R-:W-:-:S02]  /*b4e0*/  LOP3.LUT R8, R5, 0x40, RZ, 0x3c, !PT ;  /* 0x0000004005087812 */ /* 0x000fc400078e3cff */
[----:B------:R-:W-:Y:S01]  /*b4f0*/  LOP3.LUT R5, R5, 0x60, RZ, 0x3c, !PT ;  /* 0x0000006005057812 */ /* 0x000fe200078e3cff */
[----:B------:R-:W-:Y:S01]  /*b500*/  IMAD.SHL.U32 R8, R4, 0x2, RZ ;  /* 0x0000000204087824 */ /* 0x000fe200078e00ff */
[----:B--2---:R-:W-:Y:S02]  /*b510*/  LOP3.LUT R9, R9, 0x40, RZ, 0x3c, !PT ;  /* 0x0000004009097812 */ /* 0x004fe400078e3cff */
[----:B---3--:R-:W-:Y:S02]  /*b520*/  LOP3.LUT R10, R10, 0x40, RZ, 0x3c, !PT ;  /* 0x000000400a0a7812 */ /* 0x008fe400078e3cff */
[----:B----4-:R-:W-:Y:S01]  /*b530*/  LOP3.LUT R5, R11, 0x20, RZ, 0x3c, !PT ;  /* 0x000000200b057812 */ /* 0x010fe200078e3cff */
[----:B------:R0:W-:Y:S02]  /*b540*/  STL [R1+0xeb8], R9 ;  /* 0x000eb80901007387 */ /* 0x0001e40000100800 */
[C---:B0-----:R-:W-:Y:S02]  /*b550*/  IMAD R9, R4.reuse, 0x3, RZ ;  /* 0x0000000304097824 */ /* 0x041fe400078e02ff */
[----:B------:R-:W-:-:S05]  /*b560*/  IMAD.WIDE R10, R4, 0x2, R2 ;  /* 0x00000002040a7825 */ /* 0x000fca00078e0202 */
[----:B------:R0:W-:Y:S04]  /*b570*/  STL.64 [R1+0x1698], R10 ;  /* 0x0016980a01007387 */ /* 0x0001e80000100a00 */
[----:B------:R-:W-:Y:S01]  /*b580*/  STL [R1+0xe90], R5 ;  /* 0x000e900501007387 */ /* 0x000fe20000100800 */
[----:B0-----:R-:W-:-:S05]  /*b590*/  IMAD.WIDE R10, R4, 0x2, R6 ;  /* 0x00000002040a7825 */ /* 0x001fca00078e0206 */
[----:B------:R0:W-:Y:S02]  /*b5a0*/  STL.64 [R1+0x1690], R10 ;  /* 0x0016900a01007387 */ /* 0x0001e40000100a00 */
[----:B0-----:R-:W-:-:S05]  /*b5b0*/  IMAD.WIDE R10, R8, 0x2, R2 ;  /* 0x00000002080a7825 */ /* 0x001fca00078e0202 */
[----:B------:R0:W-:Y:S01]  /*b5c0*/  STL.64 [R1+0x1678], R10 ;  /* 0x0016780a01007387 */ /* 0x0001e20000100a00 */
[----:B------:R-:W-:-:S04]  /*b5d0*/  IMAD.WIDE R2, R9, 0x2, R2 ;  /* 0x0000000209027825 */ /* 0x000fc800078e0202 */
[----:B0-----:R-:W-:-:S05]  /*b5e0*/  IMAD.WIDE R10, R8, 0x2, R6 ;  /* 0x00000002080a7825 */ /* 0x001fca00078e0206 */
[----:B------:R0:W-:Y:S04]  /*b5f0*/  STL.64 [R1+0x1670], R10 ;  /* 0x0016700a01007387 */ /* 0x0001e80000100a00 */
[----:B0-----:R-:W2:Y:S04]  /*b600*/  LDL.LU.64 R10, [R1+0x16f8] ;  /* 0x0016f800010a7983 */ /* 0x001ea80000300a00 */
[----:B------:R0:W-:Y:S04]  /*b610*/  STL.64 [R1+0x1660], R2 ;  /* 0x0016600201007387 */ /* 0x0001e80000100a00 */
[----:B------:R1:W-:Y:S01]  /*b620*/  STL.64 [R1+0x16e0], R8 ;  /* 0x0016e00801007387 */ /* 0x0003e20000100a00 */
[----:B0-----:R-:W-:-:S03]  /*b630*/  IMAD.WIDE R2, R9, 0x2, R6 ;  /* 0x0000000209027825 */ /* 0x001fc600078e0206 */
[----:B-1----:R-:W2:Y:S04]  /*b640*/  LDL.64 R8, [R1+0x340] ;  /* 0x0003400001087983 */ /* 0x002ea80000100a00 */
[----:B------:R2:W-:Y:S02]  /*b650*/  STL.64 [R1+0x1658], R2 ;  /* 0x0016580201007387 */ /* 0x0005e40000100a00 */
[----:B--2---:R-:W-:-:S05]  /*b660*/  IMAD.WIDE R2, R10, 0x2, R8 ;  /* 0x000000020a027825 */ /* 0x004fca00078e0208 */
[----:B------:R0:W-:Y:S02]  /*b670*/  STL.64 [R1+0x1648], R2 ;  /* 0x0016480201007387 */ /* 0x0001e40000100a00 */
[----:B0-----:R-:W-:-:S05]  /*b680*/  IMAD.WIDE R2, R10, 0x2, R6 ;  /* 0x000000020a027825 */ /* 0x001fca00078e0206 */
[----:B------:R0:W-:Y:S02]  /*b690*/  STL.64 [R1+0x1640], R2 ;  /* 0x0016400201007387 */ /* 0x0001e40000100a00 */
[----:B0-----:R-:W-:-:S05]  /*b6a0*/  IMAD.WIDE R2, R11, 0x2, R8 ;  /* 0x000000020b027825 */ /* 0x001fca00078e0208 */
[----:B------:R0:W-:Y:S04]  /*b6b0*/  STL.64 [R1+0x1630], R2 ;  /* 0x0016300201007387 */ /* 0x0001e80000100a00 */
[----:B------:R1:W-:Y:S01]  /*b6c0*/  STL.64 [R1+0x16d8], R10 ;  /* 0x0016d80a01007387 */ /* 0x0003e20000100a00 */
[----:B0-----:R-:W-:-:S03]  /*b6d0*/  IMAD.WIDE R2, R11, 0x2, R6 ;  /* 0x000000020b027825 */ /* 0x001fc600078e0206 */
[----:B-1----:R-:W2:Y:S01]  /*b6e0*/  LDL.64 R10, [R1+0x338] ;  /* 0x00033800010a7983 */ /* 0x002ea20000100a00 */
[----:B------:R-:W-:Y:S01]  /*b6f0*/  LOP3.LUT P1, RZ, R12, 0x3, RZ, 0xc0, !PT ;  /* 0x000000030cff7812 */ /* 0x000fe2000782c0ff */
[C---:B------:R-:W-:Y:S02]  /*b700*/  IMAD R12, R4.reuse, 0x6, RZ ;  /* 0x00000006040c7824 */ /* 0x040fe400078e02ff */
[----:B------:R0:W-:Y:S01]  /*b710*/  STL.64 [R1+0x1628], R2 ;  /* 0x0016280201007387 */ /* 0x0001e20000100a00 */
[C---:B------:R-:W-:Y:S02]  /*b720*/  IMAD R13, R4.reuse, 0x7, RZ ;  /* 0x00000007040d7824 */ /* 0x040fe400078e02ff */
[----:B------:R-:W-:Y:S02]  /*b730*/  IMAD.SHL.U32 R14, R4, 0x8, RZ ;  /* 0x00000008040e7824 */ /* 0x000fe400078e00ff */
[----:B0-----:R-:W-:-:S05]  /*b740*/  IMAD.WIDE R2, R12, 0x2, R8 ;  /* 0x000000020c027825 */ /* 0x001fca00078e0208 */
[----:B------:R0:W-:Y:S01]  /*b750*/  STL.64 [R1+0x1618], R2 ;  /* 0x0016180201007387 */ /* 0x0001e20000100a00 */
[----:B------:R-:W-:Y:S02]  /*b760*/  IMAD R15, R4, 0x9, RZ ;  /* 0x00000009040f7824 */ /* 0x000fe400078e02ff */
[----:B0-----:R-:W-:-:S04]  /*b770*/  IMAD.WIDE R2, R13, 0x2, R8 ;  /* 0x000000020d027825 */ /* 0x001fc800078e0208 */
[C---:B------:R-:W-:Y:S02]  /*b780*/  IMAD R16, R4.reuse, 0xa, RZ ;  /* 0x0000000a04107824 */ /* 0x040fe400078e02ff */
[C---:B------:R-:W-:Y:S02]  /*b790*/  IMAD R17, R4.reuse, 0xb, RZ ;  /* 0x0000000b04117824 */ /* 0x040fe400078e02ff */
[C---:B------:R-:W-:Y:S02]  /*b7a0*/  IMAD R18, R4.reuse, 0xc, RZ ;  /* 0x0000000c04127824 */ /* 0x040fe400078e02ff */
[C---:B------:R-:W-:Y:S02]  /*b7b0*/  IMAD R19, R4.reuse, 0xd, RZ ;  /* 0x0000000d04137824 */ /* 0x040fe400078e02ff */
[C---:B------:R-:W-:Y:S01]  /*b7c0*/  IMAD R20, R4.reuse, 0xe, RZ ;  /* 0x0000000e04147824 */ /* 0x040fe200078e02ff */
[C---:B------:R-:W-:Y:S01]  /*b7d0*/  SHF.L.U32 R22, R4.reuse, 0x4, RZ ;  /* 0x0000000404167819 */ /* 0x040fe200000006ff */
[----:B------:R-:W-:-:S02]  /*b7e0*/  IMAD R21, R4, 0xf, RZ ;  /* 0x0000000f04157824 */ /* 0x000fc400078e02ff */
[C---:B------:R-:W-:Y:S02]  /*b7f0*/  IMAD R23, R4.reuse, 0x11, RZ ;  /* 0x0000001104177824 */ /* 0x040fe400078e02ff */
[C---:B------:R-:W-:Y:S02]  /*b800*/  IMAD R24, R4.reuse, 0x12, RZ ;  /* 0x0000001204187824 */ /* 0x040fe400078e02ff */
[C---:B------:R-:W-:Y:S02]  /*b810*/  IMAD R25, R4.reuse, 0x13, RZ ;  /* 0x0000001304197824 */ /* 0x040fe400078e02ff */
[C---:B------:R-:W-:Y:S02]  /*b820*/  IMAD R26, R4.reuse, 0x14, RZ ;  /* 0x00000014041a7824 */ /* 0x040fe400078e02ff */
[C---:B------:R-:W-:Y:S02]  /*b830*/  IMAD R27, R4.reuse, 0x15, RZ ;  /* 0x00000015041b7824 */ /* 0x040fe400078e02ff */
[----:B------:R-:W-:-:S02]  /*b840*/  IMAD R29, R4, 0x16, RZ ;  /* 0x00000016041d7824 */ /* 0x000fc400078e02ff */
[----:B------:R-:W-:Y:S02]  /*b850*/  IMAD R5, R4, 0x19, RZ ;  /* 0x0000001904057824 */ /* 0x000fe400078e02ff */
[----:B--2---:R-:W-:-:S05]  /*b860*/  IMAD.WIDE R6, R12, 0x2, R10 ;  /* 0x000000020c067825 */ /* 0x004fca00078e020a */
[----:B------:R0:W-:Y:S04]  /*b870*/  STL.64 [R1+0x1610], R6 ;  /* 0x0016100601007387 */ /* 0x0001e80000100a00 */
[----:B------:R1:W-:Y:S04]  /*b880*/  STL.64 [R1+0x16e8], R12 ;  /* 0x0016e80c01007387 */ /* 0x0003e80000100a00 */
[----:B------:R2:W-:Y:S01]  /*b890*/  STL.64 [R1+0x1600], R2 ;  /* 0x0016000201007387 */ /* 0x0005e20000100a00 */
[----:B0-----:R-:W-:-:S04]  /*b8a0*/  IMAD.WIDE R6, R13, 0x2, R10 ;  /* 0x000000020d067825 */ /* 0x001fc800078e020a */
[----:B-1----:R-:W-:-:S04]  /*b8b0*/  IMAD.WIDE R12, R14, 0x2, R10 ;  /* 0x000000020e0c7825 */ /* 0x002fc800078e020a */
[--C-:B--2---:R-:W-:Y:S01]  /*b8c0*/  IMAD.WIDE R2, R14, 0x2, R8.reuse ;  /* 0x000000020e027825 */ /* 0x104fe200078e0208 */
[----:B------:R0:W-:Y:S04]  /*b8d0*/  STL.64 [R1+0x15f8], R6 ;  /* 0x0015f80601007387 */ /* 0x0001e80000100a00 */
[----:B------:R1:W-:Y:S04]  /*b8e0*/  STL.64 [R1+0x15e8], R2 ;  /* 0x0015e80201007387 */ /* 0x0003e80000100a00 */
[----:B------:R2:W-:Y:S01]  /*b8f0*/  STL.64 [R1+0x15e0], R12 ;  /* 0x0015e00c01007387 */ /* 0x0005e20000100a00 */
[----:B0-----:R-:W-:-:S03]  /*b900*/  IMAD.WIDE R6, R15, 0x2, R8 ;  /* 0x000000020f067825 */ /* 0x001fc600078e0208 */
[----:B------:R-:W-:Y:S01]  /*b910*/  STL.64 [R1+0x16f0], R14 ;  /* 0x0016f00e01007387 */ /* 0x000fe20000100a00 */
[----:B-1----:R-:W-:-:S03]  /*b920*/  IMAD.WIDE R2, R15, 0x2, R10 ;  /* 0x000000020f027825 */ /* 0x002fc600078e020a */
[----:B------:R0:W-:Y:S01]  /*b930*/  STL.64 [R1+0x15d0], R6 ;  /* 0x0015d00601007387 */ /* 0x0001e20000100a00 */
[----:B--2---:R-:W-:-:S03]  /*b940*/  IMAD.WIDE R12, R16, 0x2, R8 ;  /* 0x00000002100c7825 */ /* 0x004fc600078e0208 */
[----:B------:R1:W-:Y:S04]  /*b950*/  STL.64 [R1+0x15c8], R2 ;  /* 0x0015c80201007387 */ /* 0x0003e80000100a00 */
[----:B------:R2:W-:Y:S01]  /*b960*/  STL.64 [R1+0x15b8], R12 ;  /* 0x0015b80c01007387 */ /* 0x0005e20000100a00 */
[----:B0-----:R-:W-:-:S04]  /*b970*/  IMAD.WIDE R6, R17, 0x2, R8 ;  /* 0x0000000211067825 */ /* 0x001fc800078e0208 */
[----:B-1----:R-:W-:-:S04]  /*b980*/  IMAD.WIDE R2, R16, 0x2, R10 ;  /* 0x0000000210027825 */ /* 0x002fc800078e020a */
[----:B--2---:R-:W-:Y:S01]  /*b990*/  IMAD.WIDE R12, R17, 0x2, R10 ;  /* 0x00000002110c7825 */ /* 0x004fe200078e020a */
[----:B------:R0:W-:Y:S04]  /*b9a0*/  STL.64 [R1+0x15b0], R2 ;  /* 0x0015b00201007387 */ /* 0x0001e80000100a00 */
[----:B------:R1:W-:Y:S04]  /*b9b0*/  STL.64 [R1+0x15a0], R6 ;  /* 0x0015a00601007387 */ /* 0x0003e80000100a00 */
[----:B------:R2:W-:Y:S01]  /*b9c0*/  STL.64 [R1+0x1598], R12 ;  /* 0x0015980c01007387 */ /* 0x0005e20000100a00 */
[----:B0-----:R-:W-:-:S04]  /*b9d0*/  IMAD.WIDE R2, R18, 0x2, R8 ;  /* 0x0000000212027825 */ /* 0x001fc800078e0208 */
[----:B-1----:R-:W-:Y:S01]  /*b9e0*/  IMAD.WIDE R6, R18, 0x2, R10 ;  /* 0x0000000212067825 */ /* 0x002fe200078e020a */
[----:B------:R0:W-:Y:S03]  /*b9f0*/  STL.64 [R1+0x1588], R2 ;  /* 0x0015880201007387 */ /* 0x0001e60000100a00 */
[C---:B--2---:R-:W-:Y:S01]  /*ba00*/  IMAD.WIDE R12, R19.reuse, 0x2, R8 ;  /* 0x00000002130c7825 */ /* 0x044fe200078e0208 */
[----:B------:R1:W-:Y:S04]  /*ba10*/  STL.64 [R1+0x1580], R6 ;  /* 0x0015800601007387 */ /* 0x0003e80000100a00 */
[----:B------:R2:W-:Y:S01]  /*ba20*/  STL.64 [R1+0x1570], R12 ;  /* 0x0015700c01007387 */ /* 0x0005e20000100a00 */
[----:B0-----:R-:W-:-:S04]  /*ba30*/  IMAD.WIDE R2, R19, 0x2, R10 ;  /* 0x0000000213027825 */ /* 0x001fc800078e020a */
[C---:B-1----:R-:W-:Y:S01]  /*ba40*/  IMAD.WIDE R6, R20.reuse, 0x2, R8 ;  /* 0x0000000214067825 */ /* 0x042fe200078e0208 */
[----:B------:R0:W-:Y:S03]  /*ba50*/  STL.64 [R1+0x1568], R2 ;  /* 0x0015680201007387 */ /* 0x0001e60000100a00 */
[----:B--2---:R-:W-:Y:S01]  /*ba60*/  IMAD.WIDE R12, R20, 0x2, R10 ;  /* 0x00000002140c7825 */ /* 0x004fe200078e020a */
        /* <DEDUP_REMOVED lines=23> */
[--C-:B--2---:R-:W-:Y:S01]  /*bbe0*/  IMAD.WIDE R12, R26, 0x2, R10.reuse ;  /* 0x000000021a0c7825 */ /* 0x104fe200078e020a */
[----:B------:R1:W-:Y:S03]  /*bbf0*/  STL.64 [R1+0x14c8], R6 ;  /* 0x0014c80601007387 */ /* 0x0003e60000100a00 */
[C---:B------:R-:W-:Y:S01]  /*bc00*/  IMAD.WIDE R14, R27.reuse, 0x2, R10 ;  /* 0x000000021b0e7825 */ /* 0x040fe200078e020a */
[----:B------:R2:W-:Y:S03]  /*bc10*/  STL.64 [R1+0x14c0], R12 ;  /* 0x0014c00c01007387 */ /* 0x0005e60000100a00 */
[----:B0-----:R-:W-:-:S04]  /*bc20*/  IMAD.WIDE R2, R27, 0x2, R8 ;  /* 0x000000021b027825 */ /* 0x001fc800078e0208 */
[----:B-1----:R-:W-:Y:S01]  /*bc30*/  IMAD R6, R4, 0x17, RZ ;  /* 0x0000001704067824 */ /* 0x002fe200078e02ff */
[----:B------:R0:W-:Y:S01]  /*bc40*/  STL.64 [R1+0x14b0], R2 ;  /* 0x0014b00201007387 */ /* 0x0001e20000100a00 */
[----:B--2---:R-:W-:-:S03]  /*bc50*/  IMAD.WIDE R12, R29, 0x2, R8 ;  /* 0x000000021d0c7825 */ /* 0x004fc600078e0208 */
[----:B------:R-:W-:Y:S04]  /*bc60*/  STL.64 [R1+0x14a8], R14 ;  /* 0x0014a80e01007387 */ /* 0x000fe80000100a00 */
[----:B------:R1:W-:Y:S01]  /*bc70*/  STL.64 [R1+0x1498], R12 ;  /* 0x0014980c01007387 */ /* 0x0003e20000100a00 */
[----:B------:R-:W-:Y:S02]  /*bc80*/  IMAD R7, R4, 0x18, RZ ;  /* 0x0000001804077824 */ /* 0x000fe400078e02ff */
[----:B0-----:R-:W-:-:S04]  /*bc90*/  IMAD.WIDE R2, R29, 0x2, R10 ;  /* 0x000000021d027825 */ /* 0x001fc800078e020a */
[C---:B-1----:R-:W-:Y:S01]  /*bca0*/  IMAD.WIDE R12, R6.reuse, 0x2, R8 ;  /* 0x00000002060c7825 */ /* 0x042fe200078e0208 */
[----:B------:R0:W-:Y:S04]  /*bcb0*/  STL.64 [R1+0x1490], R2 ;  /* 0x0014900201007387 */ /* 0x0001e80000100a00 */
[----:B------:R1:W-:Y:S01]  /*bcc0*/  STL.64 [R1+0x1480], R12 ;  /* 0x0014800c01007387 */ /* 0x0003e20000100a00 */
[----:B0-----:R-:W-:-:S04]  /*bcd0*/  IMAD.WIDE R2, R6, 0x2, R10 ;  /* 0x0000000206027825 */ /* 0x001fc800078e020a */
[C---:B-1----:R-:W-:Y:S01]  /*bce0*/  IMAD.WIDE R12, R7.reuse, 0x2, R8 ;  /* 0x00000002070c7825 */ /* 0x042fe200078e0208 */
[----:B------:R0:W-:Y:S04]  /*bcf0*/  STL.64 [R1+0x1478], R2 ;  /* 0x0014780201007387 */ /* 0x0001e80000100a00 */
[----:B------:R1:W-:Y:S01]  /*bd00*/  STL.64 [R1+0x1468], R12 ;  /* 0x0014680c01007387 */ /* 0x0003e20000100a00 */
[----:B0-----:R-:W-:-:S04]  /*bd10*/  IMAD.WIDE R2, R7, 0x2, R10 ;  /* 0x0000000207027825 */ /* 0x001fc800078e020a */
[C---:B-1----:R-:W-:Y:S01]  /*bd20*/  IMAD.WIDE R12, R5.reuse, 0x2, R8 ;  /* 0x00000002050c7825 */ /* 0x042fe200078e0208 */
[----:B------:R0:W-:Y:S03]  /*bd30*/  STL.64 [R1+0x1460], R2 ;  /* 0x0014600201007387 */ /* 0x0001e60000100a00 */
[----:B------:R-:W-:Y:S01]  /*bd40*/  IMAD R7, R4, 0x1a, RZ ;  /* 0x0000001a04077824 */ /* 0x000fe200078e02ff */
        /* <DEDUP_REMOVED lines=24> */
[C---:B------:R-:W-:Y:S01]  /*bed0*/  IMAD R5, R4.reuse, 0x1f, RZ ;  /* 0x0000001f04057824 */ /* 0x040fe200078e02ff */
[----:B------:R1:W-:Y:S01]  /*bee0*/  STL.64 [R1+0x13d8], R12 ;  /* 0x0013d80c01007387 */ /* 0x0003e20000100a00 */
[----:B0-----:R-:W-:Y:S01]  /*bef0*/  IMAD.WIDE R2, R7, 0x2, R10 ;  /* 0x0000000207027825 */ /* 0x001fe200078e020a */
[----:B------:R-:W-:-:S03]  /*bf00*/  SHF.L.U32 R7, R4, 0x5, RZ ;  /* 0x0000000504077819 */ /* 0x000fc600000006ff */
        /* <DEDUP_REMOVED lines=18> */
[----:B------:R-:W-:-:S05]  /*c030*/  IMAD.WIDE R14, R7, 0x2, R10 ;  /* 0x00000002070e7825 */ /* 0x000fca00078e020a */
[----:B------:R2:W-:Y:S01]  /*c040*/  STL.64 [R1+0x1370], R14 ;  /* 0x0013700e01007387 */ /* 0x0005e20000100a00 */
[----:B0-----:R-:W-:Y:S02]  /*c050*/  IMAD R3, R4, 0x24, RZ ;  /* 0x0000002404037824 */ /* 0x001fe400078e02ff */
[----:B-1----:R-:W-:-:S05]  /*c060*/  IMAD.WIDE R12, R5, 0x2, R8 ;  /* 0x00000002050c7825 */ /* 0x002fca00078e0208 */
[----:B------:R0:W-:Y:S01]  /*c070*/  STL.64 [R1+0x1360], R12 ;  /* 0x0013600c01007387 */ /* 0x0001e20000100a00 */
[----:B--2---:R-:W-:-:S04]  /*c080*/  IMAD.WIDE R14, R5, 0x2, R10 ;  /* 0x00000002050e7825 */ /* 0x004fc800078e020a */
[----:B------:R-:W-:Y:S01]  /*c090*/  IMAD R7, R4, 0x25, RZ ;  /* 0x0000002504077824 */ /* 0x000fe200078e02ff */
[----:B------:R1:W-:Y:S01]  /*c0a0*/  STL.64 [R1+0x1358], R14 ;  /* 0x0013580e01007387 */ /* 0x0003e20000100a00 */
[----:B0-----:R-:W-:-:S04]  /*c0b0*/  IMAD.WIDE R12, R3, 0x2, R8 ;  /* 0x00000002030c7825 */ /* 0x001fc800078e0208 */
[----:B------:R-:W-:Y:S01]  /*c0c0*/  IMAD.WIDE R2, R3, 0x2, R10 ;  /* 0x0000000203027825 */ /* 0x000fe200078e020a */
[----:B------:R0:W-:Y:S03]  /*c0d0*/  STL.64 [R1+0x1348], R12 ;  /* 0x0013480c01007387 */ /* 0x0001e60000100a00 */
[C---:B-1----:R-:W-:Y:S01]  /*c0e0*/  IMAD.WIDE R14, R7.reuse, 0x2, R8 ;  /* 0x00000002070e7825 */ /* 0x042fe200078e0208 */
[----:B------:R1:W-:Y:S03]  /*c0f0*/  STL.64 [R1+0x1340], R2 ;  /* 0x0013400201007387 */ /* 0x0003e60000100a00 */
[----:B------:R-:W-:Y:S01]  /*c100*/  IMAD R5, R4, 0x26, RZ ;  /* 0x0000002604057824 */ /* 0x000fe200078e02ff */
[----:B------:R-:W-:Y:S01]  /*c110*/  STL.64 [R1+0x1330], R14 ;  /* 0x0013300e01007387 */ /* 0x000fe20000100a00 */
[----:B0-----:R-:W-:-:S04]  /*c120*/  IMAD.WIDE R12, R7, 0x2, R10 ;  /* 0x00000002070c7825 */ /* 0x001fc800078e020a */
[C---:B-1----:R-:W-:Y:S01]  /*c130*/  IMAD.WIDE R2, R5.reuse, 0x2, R8 ;  /* 0x0000000205027825 */ /* 0x042fe200078e0208 */
[----:B------:R0:W-:Y:S03]  /*c140*/  STL.64 [R1+0x1328], R12 ;  /* 0x0013280c01007387 */ /* 0x0001e60000100a00 */
[----:B------:R-:W-:Y:S01]  /*c150*/  IMAD R7, R4, 0x27, RZ ;  /* 0x0000002704077824 */ /* 0x000fe200078e02ff */
[----:B------:R1:W-:Y:S01]  /*c160*/  STL.64 [R1+0x1318], R2 ;  /* 0x0013180201007387 */ /* 0x0003e20000100a00 */
[----:B0-----:R-:W-:-:S03]  /*c170*/  IMAD.WIDE R12, R5, 0x2, R10 ;  /* 0x00000002050c7825 */ /* 0x001fc600078e020a */
[----:B-1----:R-:W2:Y:S01]  /*c180*/  LDL.64 R2, [R1+0x330] ;  /* 0x0003300001027983 */ /* 0x002ea20000100a00 */
[----:B------:R-:W-:-:S03]  /*c190*/  IMAD.WIDE R14, R7, 0x2, R10 ;  /* 0x00000002070e7825 */ /* 0x000fc600078e020a */
[----:B------:R0:W-:Y:S01]  /*c1a0*/  STL.64 [R1+0x1310], R12 ;  /* 0x0013100c01007387 */ /* 0x0001e20000100a00 */
[----:B------:R-:W-:Y:S02]  /*c1b0*/  IMAD R5, R4, 0x28, RZ ;  /* 0x0000002804057824 */ /* 0x000fe400078e02ff */
[----:B0-----:R-:W-:-:S05]  /*c1c0*/  IMAD.WIDE R12, R7, 0x2, R8 ;  /* 0x00000002070c7825 */ /* 0x001fca00078e0208 */
[----:B------:R0:W-:Y:S01]  /*c1d0*/  STL.64 [R1+0x1300], R12 ;  /* 0x0013000c01007387 */ /* 0x0001e20000100a00 */
[----:B------:R-:W-:-:S03]  /*c1e0*/  IMAD R7, R4, 0x29, RZ ;  /* 0x0000002904077824 */ /* 0x000fc600078e02ff */
[----:B------:R1:W-:Y:S01]  /*c1f0*/  STL.64 [R1+0x12f8], R14 ;  /* 0x0012f80e01007387 */ /* 0x0003e20000100a00 */
[----:B0-----:R-:W-:-:S04]  /*c200*/  IMAD.WIDE R12, R5, 0x2, R8 ;  /* 0x00000002050c7825 */ /* 0x001fc800078e0208 */
[----:B-1----:R-:W-:Y:S01]  /*c210*/  IMAD.WIDE R14, R5, 0x2, R10 ;  /* 0x00000002050e7825 */ /* 0x002fe200078e020a */
[----:B------:R0:W-:Y:S04]  /*c220*/  STL.64 [R1+0x12e8], R12 ;  /* 0x0012e80c01007387 */ /* 0x0001e80000100a00 */
[----:B------:R1:W-:Y:S01]  /*c230*/  STL.64 [R1+0x12e0], R14 ;  /* 0x0012e00e01007387 */ /* 0x0003e20000100a00 */
[----:B------:R-:W-:Y:S02]  /*c240*/  IMAD R5, R4, 0x2a, RZ ;  /* 0x0000002a04057824 */ /* 0x000fe400078e02ff */
        /* <DEDUP_REMOVED lines=42> */
[----:B------:R-:W-:Y:S04]  /*c4f0*/  STL.64 [R1+0x1210], R12 ;  /* 0x0012100c01007387 */ /* 0x000fe80000100a00 */
[----:B------:R0:W-:Y:S02]  /*c500*/  STL.64 [R1+0x1208], R14 ;  /* 0x0012080e01007387 */ /* 0x0001e40000100a00 */
[----:B0-----:R-:W-:-:S05]  /*c510*/  IMAD.WIDE R14, R5, 0x2, R8 ;  /* 0x00000002050e7825 */ /* 0x001fca00078e0208 */
[----:B------:R0:W-:Y:S01]  /*c520*/  STL.64 [R1+0x11f8], R14 ;  /* 0x0011f80e01007387 */ /* 0x0001e20000100a00 */
[----:B------:R-:W-:Y:S02]  /*c530*/  IMAD R13, R4, 0x33, RZ ;  /* 0x00000033040d7824 */ /* 0x000fe400078e02ff */
[----:B0-----:R-:W-:-:S05]  /*c540*/  IMAD.WIDE R14, R5, 0x2, R10 ;  /* 0x00000002050e7825 */ /* 0x001fca00078e020a */
[----:B------:R0:W-:Y:S01]  /*c550*/  STL.64 [R1+0x11f0], R14 ;  /* 0x0011f00e01007387 */ /* 0x0001e20000100a00 */
[----:B------:R-:W-:Y:S02]  /*c560*/  IMAD R7, R4, 0x34, RZ ;  /* 0x0000003404077824 */ /* 0x000fe400078e02ff */
[----:B0-----:R-:W-:-:S04]  /*c570*/  IMAD.WIDE R14, R13, 0x2, R8 ;  /* 0x000000020d0e7825 */ /* 0x001fc800078e0208 */
[----:B------:R-:W-:Y:S01]  /*c580*/  IMAD.WIDE R12, R13, 0x2, R10 ;  /* 0x000000020d0c7825 */ /* 0x000fe200078e020a */
[----:B------:R0:W-:Y:S03]  /*c590*/  STL.64 [R1+0x11e0], R14 ;  /* 0x0011e00e01007387 */ /* 0x0001e60000100a00 */
[----:B------:R-:W-:Y:S01]  /*c5a0*/  IMAD R5, R4, 0x35, RZ ;  /* 0x0000003504057824 */ /* 0x000fe200078e02ff */
[----:B0-----:R-:W3:Y:S04]  /*c5b0*/  LDL.LU.64 R14, [R1+0x16f0] ;  /* 0x0016f000010e7983 */ /* 0x001ee80000300a00 */
[----:B------:R0:W-:Y:S02]  /*c5c0*/  STL.64 [R1+0x11d8], R12 ;  /* 0x0011d80c01007387 */ /* 0x0001e40000100a00 */
[----:B0-----:R-:W-:-:S05]  /*c5d0*/  IMAD.WIDE R12, R7, 0x2, R8 ;  /* 0x00000002070c7825 */ /* 0x001fca00078e0208 */
[----:B------:R0:W-:Y:S01]  /*c5e0*/  STL.64 [R1+0x11c8], R12 ;  /* 0x0011c80c01007387 */ /* 0x0001e20000100a00 */
[----:B------:R-:W-:-:S04]  /*c5f0*/  IMAD.WIDE R8, R5, 0x2, R8 ;  /* 0x0000000205087825 */ /* 0x000fc800078e0208 */
[----:B0-----:R-:W-:-:S05]  /*c600*/  IMAD.WIDE R12, R7, 0x2, R10 ;  /* 0x00000002070c7825 */ /* 0x001fca00078e020a */
[----:B------:R0:W-:Y:S04]  /*c610*/  STL.64 [R1+0x11c0], R12 ;  /* 0x0011c00c01007387 */ /* 0x0001e80000100a00 */
[----:B0-----:R-:W4:Y:S04]  /*c620*/  LDL.LU.64 R12, [R1+0x16e8] ;  /* 0x0016e800010c7983 */ /* 0x001f280000300a00 */
[----:B------:R0:W-:Y:S04]  /*c630*/  STL.64 [R1+0x11b0], R8 ;  /* 0x0011b00801007387 */ /* 0x0001e80000100a00 */
[----:B0-----:R-:W3:Y:S01]  /*c640*/  LDL.LU.64 R8, [R1+0x16e0] ;  /* 0x0016e00001087983 */ /* 0x001ee20000300a00 */
[----:B------:R-:W-:-:S05]  /*c650*/  IMAD.WIDE R10, R5, 0x2, R10 ;  /* 0x00000002050a7825 */ /* 0x000fca00078e020a */
[----:B------:R2:W-:Y:S02]  /*c660*/  STL.64 [R1+0x11a8], R10 ;  /* 0x0011a80a01007387 */ /* 0x0005e40000100a00 */
[----:B--2---:R-:W-:-:S05]  /*c670*/  IMAD.WIDE R10, R4, 0x2, R2 ;  /* 0x00000002040a7825 */ /* 0x004fca00078e0202 */
[----:B------:R3:W-:Y:S02]  /*c680*/  STL.64 [R1+0x1688], R10 ;  /* 0x0016880a01007387 */ /* 0x0007e40000100a00 */
[----:B---3--:R-:W-:-:S05]  /*c690*/  IMAD.WIDE R10, R8, 0x2, R2 ;  /* 0x00000002080a7825 */ /* 0x008fca00078e0202 */
[----:B------:R0:W-:Y:S02]  /*c6a0*/  STL.64 [R1+0x1668], R10 ;  /* 0x0016680a01007387 */ /* 0x0001e40000100a00 */
[----:B0-----:R-:W-:-:S05]  /*c6b0*/  IMAD.WIDE R10, R9, 0x2, R2 ;  /* 0x00000002090a7825 */ /* 0x001fca00078e0202 */
[----:B------:R0:W-:Y:S04]  /*c6c0*/  STL.64 [R1+0x1650], R10 ;  /* 0x0016500a01007387 */ /* 0x0001e80000100a00 */
[----:B0-----:R-:W2:Y:S04]  /*c6d0*/  LDL.LU.64 R10, [R1+0x16d8] ;  /* 0x0016d800010a7983 */ /* 0x001ea80000300a00 */
[----:B------:R2:W-:Y:S02]  /*c6e0*/  STL.64 [R1+0x16c8], R8 ;  /* 0x0016c80801007387 */ /* 0x0005e40000100a00 */
[----:B--2---:R-:W-:-:S05]  /*c6f0*/  IMAD.WIDE R8, R10, 0x2, R2 ;  /* 0x000000020a087825 */ /* 0x004fca00078e0202 */
[----:B------:R0:W-:Y:S04]  /*c700*/  STL.64 [R1+0x1638], R8 ;  /* 0x0016380801007387 */ /* 0x0001e80000100a00 */
[----:B------:R4:W-:Y:S01]  /*c710*/  STL.64 [R1+0x16c0], R10 ;  /* 0x0016c00a01007387 */ /* 0x0009e20000100a00 */
[----:B0-----:R-:W-:-:S04]  /*c720*/  IMAD.WIDE R8, R11, 0x2, R2 ;  /* 0x000000020b087825 */ /* 0x001fc800078e0202 */
[--C-:B----4-:R-:W-:Y:S01]  /*c730*/  IMAD.WIDE R10, R12, 0x2, R2.reuse ;  /* 0x000000020c0a7825 */ /* 0x110fe200078e0202 */
[----:B------:R0:W-:Y:S04]  /*c740*/  STL.64 [R1+0x1620], R8 ;  /* 0x0016200801007387 */ /* 0x0001e80000100a00 */
[----:B------:R1:W-:Y:S04]  /*c750*/  STL.64 [R1+0x16d0], R12 ;  /* 0x0016d00c01007387 */ /* 0x0003e80000100a00 */
[----:B------:R2:W-:Y:S01]  /*c760*/  STL.64 [R1+0x1608], R10 ;  /* 0x0016080a01007387 */ /* 0x0005e20000100a00 */
[----:B0-----:R-:W-:-:S04]  /*c770*/  IMAD.WIDE R8, R13, 0x2, R2 ;  /* 0x000000020d087825 */ /* 0x001fc800078e0202 */
[--C-:B-1----:R-:W-:Y:S01]  /*c780*/  IMAD.WIDE R12, R14, 0x2, R2.reuse ;  /* 0x000000020e0c7825 */ /* 0x102fe200078e0202 */
[----:B------:R0:W-:Y:S03]  /*c790*/  STL.64 [R1+0x15f0], R8 ;  /* 0x0015f00801007387 */ /* 0x0001e60000100a00 */
[--C-:B--2---:R-:W-:Y:S01]  /*c7a0*/  IMAD.WIDE R10, R15, 0x2, R2.reuse ;  /* 0x000000020f0a7825 */ /* 0x104fe200078e0202 */
        /* <DEDUP_REMOVED lines=23> */
[----:B--2---:R-:W-:Y:S01]  /*c920*/  IMAD.WIDE R10, R27, 0x2, R2 ;  /* 0x000000021b0a7825 */ /* 0x004fe200078e0202 */
[----:B------:R1:W-:Y:S04]  /*c930*/  STL.64 [R1+0x14b8], R12 ;  /* 0x0014b80c01007387 */ /* 0x0003e80000100a00 */
[----:B------:R2:W-:Y:S01]  /*c940*/  STL.64 [R1+0x14a0], R10 ;  /* 0x0014a00a01007387 */ /* 0x0005e20000100a00 */
[----:B0-----:R-:W-:-:S02]  /*c950*/  IMAD R9, R4, 0x18, RZ ;  /* 0x0000001804097824 */ /* 0x001fc400078e02ff */
[----:B-1----:R-:W-:-:S04]  /*c960*/  IMAD.WIDE R12, R29, 0x2, R2 ;  /* 0x000000021d0c7825 */ /* 0x002fc800078e0202 */
[--C-:B--2---:R-:W-:Y:S02]  /*c970*/  IMAD.WIDE R10, R6, 0x2, R2.reuse ;  /* 0x00000002060a7825 */ /* 0x104fe400078e0202 */
[----:B------:R-:W2:Y:S02]  /*c980*/  LDL.64 R6, [R1+0x328] ;  /* 0x0003280001067983 */ /* 0x000ea40000100a00 */
[----:B------:R-:W-:Y:S02]  /*c990*/  IMAD.WIDE R8, R9, 0x2, R2 ;  /* 0x0000000209087825 */ /* 0x000fe400078e0202 */
[----:B------:R-:W-:Y:S04]  /*c9a0*/  STL.64 [R1+0x1488], R12 ;  /* 0x0014880c01007387 */ /* 0x000fe80000100a00 */
[----:B------:R0:W-:Y:S04]  /*c9b0*/  STL.64 [R1+0x1470], R10 ;  /* 0x0014700a01007387 */ /* 0x0001e80000100a00 */
[----:B------:R1:W-:Y:S01]  /*c9c0*/  STL.64 [R1+0x1458], R8 ;  /* 0x0014580801007387 */ /* 0x0003e20000100a00 */
[----:B0-----:R-:W-:-:S02]  /*c9d0*/  IMAD R10, R4, 0x19, RZ ;  /* 0x00000019040a7824 */ /* 0x001fc400078e02ff */
[----:B------:R-:W-:Y:S02]  /*c9e0*/  IMAD R11, R4, 0x1a, RZ ;  /* 0x0000001a040b7824 */ /* 0x000fe400078e02ff */
[----:B------:R-:W-:-:S04]  /*c9f0*/  IMAD.WIDE R12, R10, 0x2, R2 ;  /* 0x000000020a0c7825 */ /* 0x000fc800078e0202 */
[C---:B-1----:R-:W-:Y:S02]  /*ca00*/  IMAD R8, R4.reuse, 0x1b, RZ ;  /* 0x0000001b04087824 */ /* 0x042fe400078e02ff */
[--C-:B------:R-:W-:Y:S01]  /*ca10*/  IMAD.WIDE R10, R11, 0x2, R2.reuse ;  /* 0x000000020b0a7825 */ /* 0x100fe200078e0202 */
[----:B------:R0:W-:Y:S03]  /*ca20*/  STL.64 [R1+0x1440], R12 ;  /* 0x0014400c01007387 */ /* 0x0001e60000100a00 */
[----:B------:R-:W-:Y:S01]  /*ca30*/  IMAD R9, R4, 0x1c, RZ ;  /* 0x0000001c04097824 */ /* 0x000fe200078e02ff */
[----:B------:R1:W-:Y:S01]  /*ca40*/  STL.64 [R1+0x1428], R10 ;  /* 0x0014280a01007387 */ /* 0x0003e20000100a00 */
[----:B0-----:R-:W-:-:S04]  /*ca50*/  IMAD.WIDE R12, R8, 0x2, R2 ;  /* 0x00000002080c7825 */ /* 0x001fc800078e0202 */
[--C-:B------:R-:W-:Y:S01]  /*ca60*/  IMAD.WIDE R8, R9, 0x2, R2.reuse ;  /* 0x0000000209087825 */ /* 0x100fe200078e0202 */
[----:B------:R0:W-:Y:S03]  /*ca70*/  STL.64 [R1+0x1410], R12 ;  /* 0x0014100c01007387 */ /* 0x0001e60000100a00 */
[C---:B-1----:R-:W-:Y:S02]  /*ca80*/  IMAD R10, R4.reuse, 0x1d, RZ ;  /* 0x0000001d040a7824 */ /* 0x042fe400078e02ff */
[----:B------:R-:W-:Y:S01]  /*ca90*/  IMAD R11, R4, 0x1e, RZ ;  /* 0x0000001e040b7824 */ /* 0x000fe200078e02ff */
[----:B------:R1:W-:Y:S01]  /*caa0*/  STL.64 [R1+0x13f8], R8 ;  /* 0x0013f80801007387 */ /* 0x0003e20000100a00 */
[----:B0-----:R-:W-:-:S04]  /*cab0*/  IMAD.WIDE R12, R10, 0x2, R2 ;  /* 0x000000020a0c7825 */ /* 0x001fc800078e0202 */
[--C-:B------:R-:W-:Y:S01]  /*cac0*/  IMAD.WIDE R10, R11, 0x2, R2.reuse ;  /* 0x000000020b0a7825 */ /* 0x100fe200078e0202 */
[----:B------:R0:W-:Y:S03]  /*cad0*/  STL.64 [R1+0x13e0], R12 ;  /* 0x0013e00c01007387 */ /* 0x0001e60000100a00 */
[C---:B-1----:R-:W-:Y:S02]  /*cae0*/  IMAD R8, R4.reuse, 0x1f, RZ ;  /* 0x0000001f04087824 */ /* 0x042fe400078e02ff */
[----:B------:R-:W-:Y:S01]  /*caf0*/  IMAD.SHL.U32 R9, R4, 0x20, RZ ;  /* 0x0000002004097824 */ /* 0x000fe200078e00ff */
        /* <DEDUP_REMOVED lines=34> */
[C---:B-1----:R-:W-:Y:S01]  /*cd20*/  IMAD R8, R4.reuse, 0x2b, RZ ;  /* 0x0000002b04087824 */ /* 0x042fe200078e02ff */
[----:B------:R1:W-:Y:S01]  /*cd30*/  STL.64 [R1+0x12a8], R10 ;  /* 0x0012a80a01007387 */ /* 0x0003e20000100a00 */
[----:B------:R-:W-:Y:S02]  /*cd40*/  IMAD R9, R4, 0x2c, RZ ;  /* 0x0000002c04097824 */ /* 0x000fe400078e02ff */
[----:B0-----:R-:W-:-:S04]  /*cd50*/  IMAD.WIDE R12, R8, 0x2, R2 ;  /* 0x00000002080c7825 */ /* 0x001fc800078e0202 */
[----:B-1----:R-:W-:Y:S01]  /*cd60*/  IMAD R10, R4, 0x2d, RZ ;  /* 0x0000002d040a7824 */ /* 0x002fe200078e02ff */
[----:B------:R0:W-:Y:S01]  /*cd70*/  STL.64 [R1+0x1290], R12 ;  /* 0x0012900c01007387 */ /* 0x0001e20000100a00 */
[----:B------:R-:W-:-:S04]  /*cd80*/  IMAD.WIDE R8, R9, 0x2, R2 ;  /* 0x0000000209087825 */ /* 0x000fc800078e0202 */
[----:B------:R-:W-:Y:S01]  /*cd90*/  IMAD R11, R4, 0x2e, RZ ;  /* 0x0000002e040b7824 */ /* 0x000fe200078e02ff */
[----:B------:R1:W-:Y:S01]  /*cda0*/  STL.64 [R1+0x1278], R8 ;  /* 0x0012780801007387 */ /* 0x0003e20000100a00 */
[----:B0-----:R-:W-:-:S05]  /*cdb0*/  IMAD.WIDE R12, R10, 0x2, R2 ;  /* 0x000000020a0c7825 */ /* 0x001fca00078e0202 */
[----:B------:R0:W-:Y:S01]  /*cdc0*/  STL.64 [R1+0x1260], R12 ;  /* 0x0012600c01007387 */ /* 0x0001e20000100a00 */
[C---:B-1----:R-:W-:Y:S02]  /*cdd0*/  IMAD R8, R4.reuse, 0x2f, RZ ;  /* 0x0000002f04087824 */ /* 0x042fe400078e02ff */
[----:B------:R-:W-:Y:S02]  /*cde0*/  IMAD R9, R4, 0x30, RZ ;  /* 0x0000003004097824 */ /* 0x000fe400078e02ff */
[----:B0-----:R-:W-:-:S04]  /*cdf0*/  IMAD.WIDE R12, R11, 0x2, R2 ;  /* 0x000000020b0c7825 */ /* 0x001fc800078e0202 */
[--C-:B------:R-:W-:Y:S01]  /*ce00*/  IMAD.WIDE R10, R8, 0x2, R2.reuse ;  /* 0x00000002080a7825 */ /* 0x100fe200078e0202 */
[----:B------:R0:W-:Y:S04]  /*ce10*/  STL.64 [R1+0x1248], R12 ;  /* 0x0012480c01007387 */ /* 0x0001e80000100a00 */
[----:B------:R1:W-:Y:S01]  /*ce20*/  STL.64 [R1+0x1230], R10 ;  /* 0x0012300a01007387 */ /* 0x0003e20000100a00 */
[----:B0-----:R-:W-:-:S04]  /*ce30*/  IMAD.WIDE R12, R9, 0x2, R2 ;  /* 0x00000002090c7825 */ /* 0x001fc800078e0202 */
[C---:B-1----:R-:W-:Y:S01]  /*ce40*/  IMAD R10, R4.reuse, 0x31, RZ ;  /* 0x00000031040a7824 */ /* 0x042fe200078e02ff */
[----:B------:R0:W-:Y:S01]  /*ce50*/  STL.64 [R1+0x1218], R12 ;  /* 0x0012180c01007387 */ /* 0x0001e20000100a00 */
[C---:B------:R-:W-:Y:S02]  /*ce60*/  IMAD R8, R4.reuse, 0x32, RZ ;  /* 0x0000003204087824 */ /* 0x040fe400078e02ff */
[----:B------:R-:W-:Y:S02]  /*ce70*/  IMAD R9, R4, 0x33, RZ ;  /* 0x0000003304097824 */ /* 0x000fe400078e02ff */
[----:B0-----:R-:W-:-:S05]  /*ce80*/  IMAD.WIDE R12, R10, 0x2, R2 ;  /* 0x000000020a0c7825 */ /* 0x001fca00078e0202 */
[----:B------:R0:W-:Y:S02]  /*ce90*/  STL.64 [R1+0x1200], R12 ;  /* 0x0012000c01007387 */ /* 0x0001e40000100a00 */
[----:B0-----:R-:W-:-:S04]  /*cea0*/  IMAD.WIDE R12, R8, 0x2, R2 ;  /* 0x00000002080c7825 */ /* 0x001fc800078e0202 */
[----:B------:R-:W-:Y:S01]  /*ceb0*/  IMAD.WIDE R8, R9, 0x2, R2 ;  /* 0x0000000209087825 */ /* 0x000fe200078e0202 */
[----:B------:R0:W-:Y:S04]  /*cec0*/  STL.64 [R1+0x11e8], R12 ;  /* 0x0011e80c01007387 */ /* 0x0001e80000100a00 */
[----:B0-----:R-:W3:Y:S04]  /*ced0*/  LDL.LU.64 R12, [R1+0x16d0] ;  /* 0x0016d000010c7983 */ /* 0x001ee80000300a00 */
[----:B------:R0:W-:Y:S04]  /*cee0*/  STL.64 [R1+0x11d0], R8 ;  /* 0x0011d00801007387 */ /* 0x0001e80000100a00 */
[----:B0-----:R-:W4:Y:S01]  /*cef0*/  LDL.LU.64 R8, [R1+0x16c8] ;  /* 0x0016c80001087983 */ /* 0x001f220000300a00 */
[----:B------:R-:W-:-:S04]  /*cf00*/  IMAD R11, R4, 0x34, RZ ;  /* 0x00000034040b7824 */ /* 0x000fc800078e02ff */
[----:B------:R-:W-:-:S05]  /*cf10*/  IMAD.WIDE R10, R11, 0x2, R2 ;  /* 0x000000020b0a7825 */ /* 0x000fca00078e0202 */
[----:B------:R0:W-:Y:S02]  /*cf20*/  STL.64 [R1+0x11b8], R10 ;  /* 0x0011b80a01007387 */ /* 0x0001e40000100a00 */
[----:B0-----:R-:W-:-:S05]  /*cf30*/  IMAD.WIDE R10, R5, 0x2, R2 ;  /* 0x00000002050a7825 */ /* 0x001fca00078e0202 */
[----:B------:R2:W-:Y:S02]  /*cf40*/  STL.64 [R1+0x11a0], R10 ;  /* 0x0011a00a01007387 */ /* 0x0005e40000100a00 */
[----:B--2---:R-:W-:-:S05]  /*cf50*/  IMAD.WIDE R10, R4, 0x2, R6 ;  /* 0x00000002040a7825 */ /* 0x004fca00078e0206 */
[----:B------:R4:W-:Y:S02]  /*cf60*/  STL.64 [R1+0x1680], R10 ;  /* 0x0016800a01007387 */ /* 0x0009e40000100a00 */
[----:B----4-:R-:W-:-:S05]  /*cf70*/  IMAD.WIDE R10, R8, 0x2, R6 ;  /* 0x00000002080a7825 */ /* 0x010fca00078e0206 */
[----:B------:R0:W-:Y:S04]  /*cf80*/  STL.64 [R1+0x1198], R10 ;  /* 0x0011980a01007387 */ /* 0x0001e80000100a00 */
[----:B0-----:R-:W2:Y:S01]  /*cf90*/  LDL.LU.64 R10, [R1+0x16c0] ;  /* 0x0016c000010a7983 */ /* 0x001ea20000300a00 */
[----:B------:R-:W-:-:S05]  /*cfa0*/  IMAD.WIDE R8, R9, 0x2, R6 ;  /* 0x0000000209087825 */ /* 0x000fca00078e0206 */
[----:B------:R2:W-:Y:S01]  /*cfb0*/  STL.64 [R1+0x1190], R8 ;  /* 0x0011900801007387 */ /* 0x0005e20000100a00 */
[----:B------:R-:W-:Y:S02]  /*cfc0*/  IMAD R4, R4, 0x18, RZ ;  /* 0x0000001804047824 */ /* 0x000fe400078e02ff */
[----:B--2---:R-:W-:-:S05]  /*cfd0*/  IMAD.WIDE R8, R10, 0x2, R6 ;  /* 0x000000020a087825 */ /* 0x004fca00078e0206 */
[----:B------:R0:W-:Y:S02]  /*cfe0*/  STL.64 [R1+0x1188], R8 ;  /* 0x0011880801007387 */ /* 0x0001e40000100a00 */
[----:B0-----:R-:W-:-:S04]  /*cff0*/  IMAD.WIDE R8, R11, 0x2, R6 ;  /* 0x000000020b087825 */ /* 0x001fc800078e0206 */
[--C-:B---3--:R-:W-:Y:S01]  /*d000*/  IMAD.WIDE R10, R12, 0x2, R6.reuse ;  /* 0x000000020c0a7825 */ /* 0x108fe200078e0206 */
[----:B------:R0:W-:Y:S04]  /*d010*/  STL.64 [R1+0x1180], R8 ;  /* 0x0011800801007387 */ /* 0x0001e80000100a00 */
[----:B------:R1:W-:Y:S01]  /*d020*/  STL.64 [R1+0x1178], R10 ;  /* 0x0011780a01007387 */ /* 0x0003e20000100a00 */
[----:B0-----:R-:W-:-:S04]  /*d030*/  IMAD.WIDE R8, R13, 0x2, R6 ;  /* 0x000000020d087825 */ /* 0x001fc800078e0206 */
[--C-:B-1----:R-:W-:Y:S01]  /*d040*/  IMAD.WIDE R10, R14, 0x2, R6.reuse ;  /* 0x000000020e0a7825 */ /* 0x102fe200078e0206 */
[----:B------:R0:W-:Y:S03]  /*d050*/  STL.64 [R1+0x1170], R8 ;  /* 0x0011700801007387 */ /* 0x0001e60000100a00 */
[--C-:B------:R-:W-:Y:S01]  /*d060*/  IMAD.WIDE R12, R15, 0x2, R6.reuse ;  /* 0x000000020f0c7825 */ /* 0x100fe200078e0206 */
        /* <DEDUP_REMOVED lines=19> */
[----:B------:R-:W-:Y:S01]  /*d1a0*/  STL.64 [R1+0x1118], R12 ;  /* 0x0011180c01007387 */ /* 0x000fe20000100a00 */
[----:B0-----:R-:W-:-:S05]  /*d1b0*/  IMAD.WIDE R8, R25, 0x2, R6 ;  /* 0x0000000219087825 */ /* 0x001fca00078e0206 */
[----:B------:R0:W-:Y:S01]  /*d1c0*/  STL.64 [R1+0x1110], R8 ;  /* 0x0011100801007387 */ /* 0x0001e20000100a00 */
[----:B-1----:R-:W-:-:S04]  /*d1d0*/  IMAD.WIDE R10, R26, 0x2, R6 ;  /* 0x000000021a0a7825 */ /* 0x002fc800078e0206 */
[--C-:B------:R-:W-:Y:S01]  /*d1e0*/  IMAD.WIDE R14, R27, 0x2, R6.reuse ;  /* 0x000000021b0e7825 */ /* 0x100fe200078e0206 */
[----:B0-----:R-:W-:Y:S01]  /*d1f0*/  MOV R8, c[0x0][0x1a4] ;  /* 0x0000690000087a02 */ /* 0x001fe20000000f00 */
[----:B------:R0:W-:Y:S02]  /*d200*/  STL.64 [R1+0x1108], R10 ;  /* 0x0011080a01007387 */ /* 0x0001e40000100a00 */
[----:B------:R-:W-:-:S04]  /*d210*/  IMAD.WIDE R12, R29, 0x2, R6 ;  /* 0x000000021d0c7825 */ /* 0x000fc800078e0206 */
[----:B------:R-:W-:Y:S01]  /*d220*/  IMAD R8, R8, 0x17, RZ ;  /* 0x0000001708087824 */ /* 0x000fe200078e02ff */
[----:B------:R-:W-:Y:S03]  /*d230*/  STL.64 [R1+0x1100], R14 ;  /* 0x0011000e01007387 */ /* 0x000fe60000100a00 */
[--C-:B0-----:R-:W-:Y:S01]  /*d240*/  IMAD.WIDE R10, R8, 0x2, R6.reuse ;  /* 0x00000002080a7825 */ /* 0x101fe200078e0206 */
[----:B------:R-:W-:Y:S03]  /*d250*/  STL.64 [R1+0x10f8], R12 ;  /* 0x0010f80c01007387 */ /* 0x000fe60000100a00 */
[----:B------:R-:W-:Y:S01]  /*d260*/  IMAD.WIDE R8, R4, 0x2, R6 ;  /* 0x0000000204087825 */ /* 0x000fe200078e0206 */
[----:B------:R0:W-:Y:S04]  /*d270*/  STL.64 [R1+0x10f0], R10 ;  /* 0x0010f00a01007387 */ /* 0x0001e80000100a00 */
[----:B------:R1:W-:Y:S04]  /*d280*/  STL.64 [R1+0x10e8], R8 ;  /* 0x0010e80801007387 */ /* 0x0003e80000100a00 */
[----:B0-----:R-:W2:Y:S04]  /*d290*/  LDL.64 R10, [R1+0x340] ;  /* 0x00034000010a7983 */ /* 0x001ea80000100a00 */
[----:B-1----:R-:W3:Y:S01]  /*d2a0*/  LDL.64 R8, [R1+0x338] ;  /* 0x0003380001087983 */ /* 0x002ee20000100a00 */
[----:B------:R-:W-:Y:S01]  /*d2b0*/  MOV R12, c[0x0][0x1a4] ;  /* 0x00006900000c7a02 */ /* 0x000fe20000000f00 */
[----:B------:R-:W-:-:S04]  /*d2c0*/  IMAD.MOV.U32 R4, RZ, RZ, c[0x0][0x1a4] ;  /* 0x00006900ff047624 */ /* 0x000fc800078e00ff */
[----:B------:R-:W-:Y:S02]  /*d2d0*/  IMAD R12, R12, 0x19, RZ ;  /* 0x000000190c0c7824 */ /* 0x000fe400078e02ff */
[----:B------:R-:W-:Y:S02]  /*d2e0*/  IMAD R4, R4, 0x1a, RZ ;  /* 0x0000001a04047824 */ /* 0x000fe400078e02ff */
[----:B------:R-:W-:-:S04]  /*d2f0*/  IMAD.WIDE R12, R12, 0x2, R6 ;  /* 0x000000020c0c7825 */ /* 0x000fc800078e0206 */
[----:B------:R-:W-:Y:S01]  /*d300*/  IMAD.WIDE R14, R4, 0x2, R6 ;  /* 0x00000002040e7825 */ /* 0x000fe200078e0206 */
[----:B------:R-:W-:Y:S04]  /*d310*/  STL.64 [R1+0x10e0], R12 ;  /* 0x0010e00c01007387 */ /* 0x000fe80000100a00 */
[----:B------:R0:W-:Y:S01]  /*d320*/  STL.64 [R1+0x10d8], R14 ;  /* 0x0010d80e01007387 */ /* 0x0001e20000100a00 */
[----:B------:R-:W-:Y:S01]  /*d330*/  IMAD.MOV.U32 R4, RZ, RZ, c[0x0][0x1a4] ;  /* 0x00006900ff047624 */ /* 0x000fe200078e00ff */
[----:B0-----:R-:W-:Y:S01]  /*d340*/  MOV R14, c[0x0][0x1a4] ;  /* 0x00006900000e7a02 */ /* 0x001fe20000000f00 */
[----:B------:R-:W-:Y:S01]  /*d350*/  IMAD.MOV.U32 R13, RZ, RZ, c[0x0][0x1a4] ;  /* 0x00006900ff0d7624 */ /* 0x000fe200078e00ff */
[----:B------:R-:W-:-:S03]  /*d360*/  MOV R12, c[0x0][0x1a4] ;  /* 0x00006900000c7a02 */ /* 0x000fc60000000f00 */
[----:B------:R-:W-:Y:S02]  /*d370*/  IMAD R14, R14, 0x1b, RZ ;  /* 0x0000001b0e0e7824 */ /* 0x000fe400078e02ff */
[----:B------:R-:W-:Y:S02]  /*d380*/  IMAD R13, R13, 0x1c, RZ ;  /* 0x0000001c0d0d7824 */ /* 0x000fe400078e02ff */
[----:B------:R-:W-:-:S04]  /*d390*/  IMAD.WIDE R14, R14, 0x2, R6 ;  /* 0x000000020e0e7825 */ /* 0x000fc800078e0206 */
[----:B------:R-:W-:Y:S02]  /*d3a0*/  IMAD R12, R12, 0x1d, RZ ;  /* 0x0000001d0c0c7824 */ /* 0x000fe400078e02ff */
[----:B------:R-:W-:Y:S01]  /*d3b0*/  IMAD R4, R4, 0x1e, RZ ;  /* 0x0000001e04047824 */ /* 0x000fe200078e02ff */
[----:B------:R0:W-:Y:S01]  /*d3c0*/  STL.64 [R1+0x10d0], R14 ;  /* 0x0010d00e01007387 */ /* 0x0001e20000100a00 */
[----:B------:R-:W-:-:S04]  /*d3d0*/  IMAD.WIDE R16, R13, 0x2, R6 ;  /* 0x000000020d107825 */ /* 0x000fc800078e0206 */
[--C-:B------:R-:W-:Y:S01]  /*d3e0*/  IMAD.WIDE R12, R12, 0x2, R6.reuse ;  /* 0x000000020c0c7825 */ /* 0x100fe200078e0206 */
[----:B------:R-:W-:Y:S03]  /*d3f0*/  STL.64 [R1+0x10c8], R16 ;  /* 0x0010c81001007387 */ /* 0x000fe60000100a00 */
[----:B0-----:R-:W-:Y:S01]  /*d400*/  IMAD.WIDE R14, R4, 0x2, R6 ;  /* 0x00000002040e7825 */ /* 0x001fe200078e0206 */
[----:B------:R-:W-:Y:S04]  /*d410*/  STL.64 [R1+0x10c0], R12 ;  /* 0x0010c00c01007387 */ /* 0x000fe80000100a00 */
[----:B------:R0:W-:Y:S01]  /*d420*/  STL.64 [R1+0x10b8], R14 ;  /* 0x0010b80e01007387 */ /* 0x0001e20000100a00 */
[----:B------:R-:W-:Y:S01]  /*d430*/  IMAD.MOV.U32 R4, RZ, RZ, c[0x0][0x1a4] ;  /* 0x00006900ff047624 */ /* 0x000fe200078e00ff */
[----:B0-----:R-:W-:Y:S01]  /*d440*/  MOV R14, c[0x0][0x1a4] ;  /* 0x00006900000e7a02 */ /* 0x001fe20000000f00 */
[----:B------:R-:W-:Y:S01]  /*d450*/  IMAD.MOV.U32 R13, RZ, RZ, c[0x0][0x1a4] ;  /* 0x00006900ff0d7624 */ /* 0x000fe200078e00ff */
[----:B------:R-:W-:-:S03]  /*d460*/  MOV R12, c[0x0][0x1a4] ;  /* 0x00006900000c7a02 */ /* 0x000fc60000000f00 */
[----:B------:R-:W-:Y:S02]  /*d470*/  IMAD R14, R14, 0x1f, RZ ;  /* 0x0000001f0e0e7824 */ /* 0x000fe400078e02ff */
[----:B------:R-:W-:Y:S02]  /*d480*/  IMAD.SHL.U32 R13, R13, 0x20, RZ ;  /* 0x000000200d0d7824 */ /* 0x000fe400078e00ff */
        /* <DEDUP_REMOVED lines=8> */
[----:B------:R0:W-:Y:S04]  /*d510*/  STL.64 [R1+0x10a0], R12 ;  /* 0x0010a00c01007387 */ /* 0x0001e80000100a00 */
[----:B------:R1:W-:Y:S01]  /*d520*/  STL.64 [R1+0x1098], R14 ;  /* 0x0010980e01007387 */ /* 0x0003e20000100a00 */
[----:B------:R-:W-:-:S02]  /*d530*/  MOV R4, c[0x0][0x1a4] ;  /* 0x0000690000047a02 */ /* 0x000fc40000000f00 */
[----:B0-----:R-:W-:Y:S01]  /*d540*/  MOV R13, c[0x0][0x1a4] ;  /* 0x00006900000d7a02 */ /* 0x001fe20000000f00 */
[----:B-1----:R-:W-:Y:S02]  /*d550*/  IMAD.MOV.U32 R14, RZ, RZ, c[0x0][0x1a4] ;  /* 0x00006900ff0e7624 */ /* 0x002fe400078e00ff */
[----:B------:R-:W-:Y:S02]  /*d560*/  IMAD.MOV.U32 R12, RZ, RZ, c[0x0][0x1a4] ;  /* 0x00006900ff0c7624 */ /* 0x000fe400078e00ff */
        /* <DEDUP_REMOVED lines=50> */
[----:B------:R-:W-:Y:S02]  /*d890*/  IMAD R12, R12, 0x31, RZ ;  /* 0x000000310c0c7824 */ /* 0x000fe400078e02ff */
[----:B------:R-:W-:-:S04]  /*d8a0*/  IMAD.WIDE R14, R14, 0x2, R6 ;  /* 0x000000020e0e7825 */ /* 0x000fc800078e0206 */
[----:B------:R-:W-:Y:S01]  /*d8b0*/  IMAD R4, R4, 0x32, RZ ;  /* 0x0000003204047824 */ /* 0x000fe200078e02ff */
[----:B------:R0:W-:Y:S01]  /*d8c0*/  STL.64 [R1+0x1030], R14 ;  /* 0x0010300e01007387 */ /* 0x0001e20000100a00 */
[----:B------:R-:W-:-:S04]  /*d8d0*/  IMAD.WIDE R18, R13, 0x2, R6 ;  /* 0x000000020d127825 */ /* 0x000fc800078e0206 */
[----:B------:R-:W-:Y:S01]  /*d8e0*/  IMAD.WIDE R16, R12, 0x2, R6 ;  /* 0x000000020c107825 */ /* 0x000fe200078e0206 */
[----:B------:R-:W-:-:S03]  /*d8f0*/  MOV R12, c[0x0][0x1a4] ;  /* 0x00006900000c7a02 */ /* 0x000fc60000000f00 */
[----:B------:R-:W-:Y:S02]  /*d900*/  IMAD.MOV.U32 R13, RZ, RZ, c[0x0][0x1a4] ;  /* 0x00006900ff0d7624 */ /* 0x000fe400078e00ff */
[----:B0-----:R-:W-:Y:S01]  /*d910*/  IMAD.WIDE R14, R4, 0x2, R6 ;  /* 0x00000002040e7825 */ /* 0x001fe200078e0206 */
[----:B------:R-:W-:-:S03]  /*d920*/  MOV R4, c[0x0][0x1a4] ;  /* 0x0000690000047a02 */ /* 0x000fc60000000f00 */
[----:B------:R-:W-:Y:S02]  /*d930*/  IMAD R13, R13, 0x33, RZ ;  /* 0x000000330d0d7824 */ /* 0x000fe400078e02ff */
[----:B------:R-:W-:Y:S01]  /*d940*/  IMAD R12, R12, 0x34, RZ ;  /* 0x000000340c0c7824 */ /* 0x000fe200078e02ff */
[----:B------:R0:W-:Y:S01]  /*d950*/  STL.64 [R1+0x1028], R18 ;  /* 0x0010281201007387 */ /* 0x0001e20000100a00 */
[----:B------:R-:W-:-:S03]  /*d960*/  IMAD R4, R4, 0x36, RZ ;  /* 0x0000003604047824 */ /* 0x000fc600078e02ff */
[----:B------:R1:W-:Y:S04]  /*d970*/  STL.64 [R1+0x1020], R16 ;  /* 0x0010201001007387 */ /* 0x0003e80000100a00 */
[----:B------:R4:W-:Y:S01]  /*d980*/  STL.64 [R1+0x1018], R14 ;  /* 0x0010180e01007387 */ /* 0x0009e20000100a00 */
[----:B0-----:R-:W-:-:S04]  /*d990*/  IMAD.WIDE R18, R13, 0x2, R6 ;  /* 0x000000020d127825 */ /* 0x001fc800078e0206 */
[--C-:B-1----:R-:W-:Y:S01]  /*d9a0*/  IMAD.WIDE R16, R12, 0x2, R6.reuse ;  /* 0x000000020c107825 */ /* 0x102fe200078e0206 */
[----:B------:R-:W-:Y:S03]  /*d9b0*/  STL.64 [R1+0x1010], R18 ;  /* 0x0010101201007387 */ /* 0x000fe60000100a00 */
[----:B----4-:R-:W-:Y:S01]  /*d9c0*/  IMAD.WIDE R14, R5, 0x2, R6 ;  /* 0x00000002050e7825 */ /* 0x010fe200078e0206 */
[----:B------:R0:W-:Y:S03]  /*d9d0*/  STL.64 [R1+0x1008], R16 ;  /* 0x0010081001007387 */ /* 0x0001e60000100a00 */
[----:B--2---:R-:W-:Y:S01]  /*d9e0*/  IMAD.WIDE R12, R4, 0x2, R10 ;  /* 0x00000002040c7825 */ /* 0x004fe200078e020a */
[----:B------:R-:W-:Y:S03]  /*d9f0*/  STL.64 [R1+0x1000], R14 ;  /* 0x0010000e01007387 */ /* 0x000fe60000100a00 */
[----:B------:R-:W-:Y:S01]  /*da00*/  IMAD.MOV.U32 R5, RZ, RZ, c[0x0][0x1a4] ;  /* 0x00006900ff057624 */ /* 0x000fe200078e00ff */
[----:B------:R3:W-:Y:S03]  /*da10*/  STL.64 [R1+0xff8], R12 ;  /* 0x000ff80c01007387 */ /* 0x0007e60000100a00 */
[----:B------:R-:W-:-:S02]  /*da20*/  IMAD R5, R5, 0x37, RZ ;  /* 0x0000003705057824 */ /* 0x000fc400078e02ff */
[----:B0-----:R-:W-:-:S04]  /*da30*/  IMAD.WIDE R16, R4, 0x2, R2 ;  /* 0x0000000204107825 */ /* 0x001fc800078e0202 */
[----:B---3--:R-:W-:-:S04]  /*da40*/  IMAD.WIDE R12, R4, 0x2, R8 ;  /* 0x00000002040c7825 */ /* 0x008fc800078e0208 */
[----:B------:R-:W-:Y:S01]  /*da50*/  IMAD.WIDE R14, R4, 0x2, R6 ;  /* 0x00000002040e7825 */ /* 0x000fe200078e0206 */
[----:B------:R0:W-:Y:S01]  /*da60*/  STL.64 [R1+0xff0], R12 ;  /* 0x000ff00c01007387 */ /* 0x0001e20000100a00 */
[----:B------:R-:W-:-:S03]  /*da70*/  MOV R4, c[0x0][0x1a4] ;  /* 0x0000690000047a02 */ /* 0x000fc60000000f00 */
[----:B------:R1:W-:Y:S04]  /*da80*/  STL.64 [R1+0xfe8], R16 ;  /* 0x000fe81001007387 */ /* 0x0003e80000100a00 */
[----:B------:R2:W-:Y:S01]  /*da90*/  STL.64 [R1+0xfe0], R14 ;  /* 0x000fe00e01007387 */ /* 0x0005e20000100a00 */
[----:B0-----:R-:W-:-:S05]  /*daa0*/  IMAD.WIDE R12, R5, 0x2, R10 ;  /* 0x00000002050c7825 */ /* 0x001fca00078e020a */
[----:B------:R0:W-:Y:S01]  /*dab0*/  STL.64 [R1+0xfd8], R12 ;  /* 0x000fd80c01007387 */ /* 0x0001e20000100a00 */
[----:B------:R-:W-:Y:S02]  /*dac0*/  IMAD R4, R4, 0x38, RZ ;  /* 0x0000003804047824 */ /* 0x000fe400078e02ff */
[----:B-1----:R-:W-:-:S04]  /*dad0*/  IMAD.WIDE R16, R5, 0x2, R2 ;  /* 0x0000000205107825 */ /* 0x002fc800078e0202 */
[----:B--2---:R-:W-:-:S04]  /*dae0*/  IMAD.WIDE R14, R5, 0x2, R6 ;  /* 0x00000002050e7825 */ /* 0x004fc800078e0206 */
[----:B0-----:R-:W-:-:S05]  /*daf0*/  IMAD.WIDE R12, R5, 0x2, R8 ;  /* 0x00000002050c7825 */ /* 0x001fca00078e0208 */
[----:B------:R0:W-:Y:S01]  /*db00*/  STL.64 [R1+0xfd0], R12 ;  /* 0x000fd00c01007387 */ /* 0x0001e20000100a00 */
[----:B------:R-:W-:-:S03]  /*db10*/  IMAD.MOV.U32 R5, RZ, RZ, c[0x0][0x1a4] ;  /* 0x00006900ff057624 */ /* 0x000fc600078e00ff */
[----:B------:R1:W-:Y:S04]  /*db20*/  STL.64 [R1+0xfc8], R16 ;  /* 0x000fc81001007387 */ /* 0x0003e80000100a00 */
[----:B------:R2:W-:Y:S01]  /*db30*/  STL.64 [R1+0xfc0], R14 ;  /* 0x000fc00e01007387 */ /* 0x0005e20000100a00 */
[----:B0-----:R-:W-:-:S05]  /*db40*/  IMAD.WIDE R12, R4, 0x2, R10 ;  /* 0x00000002040c7825 */ /* 0x001fca00078e020a */
[----:B------:R0:W-:Y:S01]  /*db50*/  STL.64 [R1+0xfb8], R12 ;  /* 0x000fb80c01007387 */ /* 0x0001e20000100a00 */
[----:B------:R-:W-:Y:S02]  /*db60*/  IMAD R5, R5, 0x39, RZ ;  /* 0x0000003905057824 */ /* 0x000fe400078e02ff */
[----:B-1----:R-:W-:-:S04]  /*db70*/  IMAD.WIDE R16, R4, 0x2, R2 ;  /* 0x0000000204107825 */ /* 0x002fc800078e0202 */
[----:B--2---:R-:W-:-:S04]  /*db80*/  IMAD.WIDE R14, R4, 0x2, R6 ;  /* 0x00000002040e7825 */ /* 0x004fc800078e0206 */
[----:B0-----:R-:W-:Y:S01]  /*db90*/  IMAD.WIDE R12, R4, 0x2, R8 ;  /* 0x00000002040c7825 */ /* 0x001fe200078e0208 */
[----:B------:R-:W-:-:S04]  /*dba0*/  MOV R4, c[0x0][0x1a4] ;  /* 0x0000690000047a02 */ /* 0x000fc80000000f00 */
[----:B------:R0:W-:Y:S04]  /*dbb0*/  STL.64 [R1+0xfb0], R12 ;  /* 0x000fb00c01007387 */ /* 0x0001e80000100a00 */
        /* <DEDUP_REMOVED lines=58> */
[----:B------:R0:W-:Y:S04]  /*df60*/  STL.64 [R1+0xef0], R12 ;  /* 0x000ef00c01007387 */ /* 0x0001e80000100a00 */
[----:B------:R1:W-:Y:S04]  /*df70*/  STL.64 [R1+0xee8], R16 ;  /* 0x000ee81001007387 */ /* 0x0003e80000100a00 */
[----:B------:R1:W-:Y:S01]  /*df80*/  STL.64 [R1+0xee0], R14 ;  /* 0x000ee00e01007387 */ /* 0x0003e20000100a00 */
[----:B0-----:R-:W-:-:S04]  /*df90*/  IMAD.WIDE R12, R5, 0x2, R10 ;  /* 0x00000002050c7825 */ /* 0x001fc800078e020a */
[C---:B------:R-:W-:Y:S01]  /*dfa0*/  IMAD.WIDE R10, R5.reuse, 0x2, R8 ;  /* 0x00000002050a7825 */ /* 0x040fe200078e0208 */
[----:B------:R1:W-:Y:S03]  /*dfb0*/  STL.64 [R1+0xed8], R12 ;  /* 0x000ed80c01007387 */ /* 0x0003e60000100a00 */
[C---:B------:R-:W-:Y:S02]  /*dfc0*/  IMAD.WIDE R8, R5.reuse, 0x2, R2 ;  /* 0x0000000205087825 */ /* 0x040fe400078e0202 */
[----:B------:R1:W5:Y:S02]  /*dfd0*/  LDL.LU R2, [R1+0x16bc] ;  /* 0x0016bc0001027983 */ /* 0x0003640000300800 */
[----:B------:R-:W-:Y:S02]  /*dfe0*/  IMAD.WIDE R4, R5, 0x2, R6 ;  /* 0x0000000205047825 */ /* 0x000fe400078e0206 */
[----:B------:R1:W-:Y:S04]  /*dff0*/  STL.64 [R1+0xed0], R10 ;  /* 0x000ed00a01007387 */ /* 0x0003e80000100a00 */
[----:B------:R1:W-:Y:S04]  /*e000*/  STL.64 [R1+0xec8], R8 ;  /* 0x000ec80801007387 */ /* 0x0003e80000100a00 */
[----:B------:R1:W-:Y:S01]  /*e010*/  STL.64 [R1+0xec0], R4 ;  /* 0x000ec00401007387 */ /* 0x0003e20000100a00 */
[----:B------:R-:W-:-:S02]  /*e020*/  LOP3.LUT R0, R28, 0x60, RZ, 0x3c, !PT ;  /* 0x000000601c007812 */ /* 0x000fc400078e3cff */
[----:B------:R-:W-:Y:S01]  /*e030*/  MOV R0, RZ ;  /* 0x000000ff00007202 */ /* 0x000fe20000000f00 */
[----:B------:R-:W-:Y:S02]  /*e040*/  UMOV UR4, URZ ;  /* 0x0000003f00047c82 */ /* 0x000fe40008000000 */
.L_x_1:
[----:B01----:R-:W2:Y:S04]  /*e050*/  LDL.64 R4, [R1+0x338] ;  /* 0x0003380001047983 */ /* 0x003ea80000100a00 */
[----:B------:R-:W3:Y:S04]  /*e060*/  LDL.64 R8, [R1+0x340] ;  /* 0x0003400001087983 */ /* 0x000ee80000100a00 */
[----:B------:R-:W4:Y:S04]  /*e070*/  LDL.64 R6, [R1+0x330] ;  /* 0x0003300001067983 */ /* 0x000f280000100a00 */
[----:B------:R-:W4:Y:S04]  /*e080*/  LDL.64 R14, [R1+0x328] ;  /* 0x00032800010e7983 */ /* 0x000f280000100a00 */
[----:B------:R-:W4:Y:S04]  /*e090*/  LDL.64 R10, [R1+0x1698] ;  /* 0x00169800010a7983 */ /* 0x000f280000100a00 */
[----:B------:R-:W4:Y:S04]  /*e0a0*/  LDL.64 R12, [R1+0x1690] ;  /* 0x00169000010c7983 */ /* 0x000f280000100a00 */
[----:B-----5:R0:W-:Y:S04]  /*e0b0*/  STL [R1+0x2124], R2 ;  /* 0x0021240201007387 */ /* 0x0201e80000100800 */
[----:B------:R1:W-:Y:S04]  /*e0c0*/  STL [R1+0x2120], R28 ;  /* 0x0021201c01007387 */ /* 0x0003e80000100800 */
[----:B------:R-:W4:Y:S04]  /*e0d0*/  LDL.64 R20, [R1+0x1680] ;  /* 0x0016800001147983 */ /* 0x000f280000100a00 */
[----:B0-----:R-:W4:Y:S04]  /*e0e0*/  LDL.64 R2, [R1+0x1688] ;  /* 0x0016880001027983 */ /* 0x001f280000100a00 */
[----:B------:R-:W4:Y:S04]  /*e0f0*/  LDL.64 R24, [R1+0x1670] ;  /* 0x0016700001187983 */ /* 0x000f280000100a00 */
[----:B------:R-:W4:Y:S04]  /*e100*/  LDL.64 R18, [R1+0x1678] ;  /* 0x0016780001127983 */ /* 0x000f280000100a00 */
[----:B------:R-:W4:Y:S01]  /*e110*/  LDL.64 R16, [R1+0x1668] ;  /* 0x0016680001107983 */ /* 0x000f220000100a00 */
[----:B--2---:R-:W-:-:S04]  /*e120*/  IMAD.WIDE R4, R0, 0x2, R4 ;  /* 0x0000000200047825 */ /* 0x004fc800078e0204 */
[C---:B---3--:R-:W-:Y:S01]  /*e130*/  IMAD.WIDE R8, R0.reuse, 0x2, R8 ;  /* 0x0000000200087825 */ /* 0x048fe200078e0208 */
[----:B------:R0:W2:Y:S03]  /*e140*/  LDG.E.U16 R23, [R4.64] ;  /* 0x0000000604177981 */ /* 0x0000a6000c1e1500 */
[C---:B----4-:R-:W-:Y:S01]  /*e150*/  IMAD.WIDE R6, R0.reuse, 0x2, R6 ;  /* 0x0000000200067825 */ /* 0x050fe200078e0206 */
[----:B------:R3:W4:Y:S04]  /*e160*/  LDG.E.U16 R22, [R8.64] ;  /* 0x0000000608167981 */ /* 0x000728000c1e1500 */
[----:B------:R0:W4:Y:S01]  /*e170*/  LDG.E.U16 R27, [R6.64] ;  /* 0x00000006061b7981 */ /* 0x000122000c1e1500 */
[----:B---3--:R-:W-:-:S03]  /*e180*/  IMAD.WIDE R8, R0, 0x2, R14 ;  /* 0x0000000200087825 */ /* 0x008fc600078e020e */
[----:B------:R-:W3:Y:S04]  /*e190*/  LDL.64 R14, [R1+0x1198] ;  /* 0x00119800010e7983 */ /* 0x000ee80000100a00 */
[----:B-1----:R1:W3:Y:S01]  /*e1a0*/  LDG.E.U16 R28, [R8.64] ;  /* 0x00000006081c7981 */ /* 0x0022e2000c1e1500 */
[----:B------:R-:W-:-:S04]  /*e1b0*/  IMAD.WIDE R10, R0, 0x2, R10 ;  /* 0x00000002000a7825 */ /* 0x000fc800078e020a */
[C---:B------:R-:W-:Y:S01]  /*e1c0*/  IMAD.WIDE R12, R0.reuse, 0x2, R12 ;  /* 0x00000002000c7825 */ /* 0x040fe200078e020c */
[----:B------:R1:W3:Y:S03]  /*e1d0*/  LDG.E.U16 R29, [R10.64] ;  /* 0x000000060a1d7981 */ /* 0x0002e6000c1e1500 */
[C---:B0-----:R-:W-:Y:S01]  /*e1e0*/  IMAD.WIDE R4, R0.reuse, 0x2, R2 ;  /* 0x0000000200047825 */ /* 0x041fe200078e0202 */
[----:B------:R0:W3:Y:S03]  /*e1f0*/  LDG.E.U16 R26, [R12.64] ;  /* 0x000000060c1a7981 */ /* 0x0000e6000c1e1500 */
[----:B------:R-:W-:-:S04]  /*e200*/  IMAD.WIDE R6, R0, 0x2, R20 ;  /* 0x0000000200067825 */ /* 0x000fc800078e0214 */
[C---:B-1----:R-:W-:Y:S02]  /*e210*/  IMAD.WIDE R10, R0.reuse, 0x2, R24 ;  /* 0x00000002000a7825 */ /* 0x042fe400078e0218 */
[----:B------:R1:W3:Y:S02]  /*e220*/  LDG.E.U16 R25, [R4.64] ;  /* 0x0000000604197981 */ /* 0x0002e4000c1e1500 */
[C---:B------:R-:W-:Y:S02]  /*e230*/  IMAD.WIDE R8, R0.reuse, 0x2, R18 ;  /* 0x0000000200087825 */ /* 0x040fe400078e0212 */
[----:B--2---:R-:W-:Y:S04]  /*e240*/  STL [R1+0x5c4], R23 ;  /* 0x0005c41701007387 */ /* 0x004fe80000100800 */
[----:B----4-:R2:W-:Y:S04]  /*e250*/  STL [R1+0x5c8], R22 ;  /* 0x0005c81601007387 */ /* 0x0105e80000100800 */
[----:B------:R-:W4:Y:S04]  /*e260*/  LDL.64 R20, [R1+0x1650] ;  /* 0x0016500001147983 */ /* 0x000f280000100a00 */
[----:B------:R-:W4:Y:S04]  /*e270*/  LDL.64 R2, [R1+0x1658] ;  /* 0x0016580001027983 */ /* 0x000f280000100a00 */
[----:B--2---:R-:W2:Y:S04]  /*e280*/  LDL.64 R22, [R1+0x1660] ;  /* 0x0016600001167983 */ /* 0x004ea80000100a00 */
[----:B------:R-:W2:Y:S04]  /*e290*/  LDL.64 R18, [R1+0x1190] ;  /* 0x0011900001127983 */ /* 0x000ea80000100a00 */
[----:B------:R0:W-:Y:S04]  /*e2a0*/  STL [R1+0x5c0], R27 ;  /* 0x0005c01b01007387 */ /* 0x0001e80000100800 */
[----:B0-----:R2:W2:Y:S04]  /*e2b0*/  LDG.E.U16 R27, [R6.64] ;  /* 0x00000006061b7981 */ /* 0x0014a8000c1e1500 */
[----:B---3--:R0:W-:Y:S04]  /*e2c0*/  STL [R1+0x5bc], R28 ;  /* 0x0005bc1c01007387 */ /* 0x0081e80000100800 */
[----:B0-----:R0:W3:Y:S01]  /*e2d0*/  LDG.E.U16 R28, [R8.64] ;  /* 0x00000006081c7981 */ /* 0x0010e2000c1e1500 */
[----:B------:R-:W-:-:S03]  /*e2e0*/  IMAD.WIDE R12, R0, 0x2, R16 ;  /* 0x00000002000c7825 */ /* 0x000fc600078e0210 */
[----:B------:R0:W-:Y:S01]  /*e2f0*/  STL [R1+0x5b8], R29 ;  /* 0x0005b81d01007387 */ /* 0x0001e20000100800 */
[----:B-1----:R-:W-:-:S03]  /*e300*/  IMAD.WIDE R4, R0, 0x2, R14 ;  /* 0x0000000200047825 */ /* 0x002fc600078e020e */
[----:B------:R-:W3:Y:S04]  /*e310*/  LDL.64 R16, [R1+0x1648] ;  /* 0x0016480001107983 */ /* 0x000ee80000100a00 */
[----:B0-----:R4:W3:Y:S04]  /*e320*/  LDG.E.U16 R29, [R10.64] ;  /* 0x000000060a1d7981 */ /* 0x0018e8000c1e1500 */
[----:B------:R0:W-:Y:S04]  /*e330*/  STL [R1+0x5b4], R26 ;  /* 0x0005b41a01007387 */ /* 0x0001e80000100800 */
[----:B------:R1:W-:Y:S04]  /*e340*/  STL [R1+0x5b0], R25 ;  /* 0x0005b01901007387 */ /* 0x0003e80000100800 */
[----:B------:R-:W3:Y:S04]  /*e350*/  LDL.64 R14, [R1+0x1638] ;  /* 0x00163800010e7983 */ /* 0x000ee80000100a00 */
[----:B0-----:R0:W3:Y:S04]  /*e360*/  LDG.E.U16 R26, [R12.64] ;  /* 0x000000060c1a7981 */ /* 0x0010e8000c1e1500 */
[----:B-1----:R-:W3:Y:S01]  /*e370*/  LDL.64 R24, [R1+0x1640] ;  /* 0x0016400001187983 */ /* 0x002ee20000100a00 */
[----:B----4-:R-:W-:-:S03]  /*e380*/  IMAD.WIDE R10, R0, 0x2, R20 ;  /* 0x00000002000a7825 */ /* 0x010fc600078e0214 */
[----:B------:R1:W4:Y:S01]  /*e390*/  LDG.E.U16 R21, [R4.64] ;  /* 0x0000000604157981 */ /* 0x000322000c1e1500 */
[----:B------:R-:W-:-:S03]  /*e3a0*/  IMAD.WIDE R8, R0, 0x2, R2 ;  /* 0x0000000200087825 */ /* 0x000fc600078e0202 */
[----:B------:R-:W4:Y:S01]  /*e3b0*/  LDL.64 R2, [R1+0x1630] ;  /* 0x0016300001027983 */ /* 0x000f220000100a00 */
[----:B--2---:R-:W-:-:S03]  /*e3c0*/  IMAD.WIDE R6, R0, 0x2, R22 ;  /* 0x0000000200067825 */ /* 0x004fc600078e0216 */
[----:B------:R-:W2:Y:S04]  /*e3d0*/  LDL.64 R22, [R1+0x1188] ;  /* 0x0011880001167983 */ /* 0x000ea80000100a00 */
[----:B------:R0:W-:Y:S04]  /*e3e0*/  STL [R1+0x5ac], R27 ;  /* 0x0005ac1b01007387 */ /* 0x0001e80000100800 */
[----:B0-----:R0:W2:Y:S04]  /*e3f0*/  LDG.E.U16 R27, [R6.64] ;  /* 0x00000006061b7981 */ /* 0x0010a8000c1e1500 */
[----:B---3--:R3:W-:Y:S04]  /*e400*/  STL [R1+0x5a8], R28 ;  /* 0x0005a81c01007387 */ /* 0x0087e80000100800 */
[----:B---3--:R3:W2:Y:S01]  /*e410*/  LDG.E.U16 R28, [R8.64] ;  /* 0x00000006081c7981 */ /* 0x0086a2000c1e1500 */
[----:B------:R-:W-:-:S03]  /*e420*/  IMAD.WIDE R12, R0, 0x2, R18 ;  /* 0x00000002000c7825 */ /* 0x000fc600078e0212 */
[----:B------:R0:W-:Y:S01]  /*e430*/  STL [R1+0x5a4], R29 ;  /* 0x0005a41d01007387 */ /* 0x0001e20000100800 */
[----:B-1----:R-:W-:-:S03]  /*e440*/  IMAD.WIDE R4, R0, 0x2, R16 ;  /* 0x0000000200047825 */ /* 0x002fc600078e0210 */
[----:B------:R-:W2:Y:S04]  /*e450*/  LDL.64 R18, [R1+0x1628] ;  /* 0x0016280001127983 */ /* 0x000ea80000100a00 */
[----:B0-----:R2:W2:Y:S01]  /*e460*/  LDG.E.U16 R29, [R10.64] ;  /* 0x000000060a1d7981 */ /* 0x0014a2000c1e1500 */
[----:B---3--:R-:W-:-:S03]  /*e470*/  IMAD.WIDE R8, R0, 0x2, R14 ;  /* 0x0000000200087825 */ /* 0x008fc600078e020e */
[----:B------:R0:W-:Y:S01]  /*e480*/  STL [R1+0x5a0], R26 ;  /* 0x0005a01a01007387 */ /* 0x0001e20000100800 */
[----:B------:R-:W-:-:S03]  /*e490*/  IMAD.WIDE R6, R0, 0x2, R24 ;  /* 0x0000000200067825 */ /* 0x000fc600078e0218 */
[----:B0-----:R0:W3:Y:S04]  /*e4a0*/  LDG.E.U16 R26, [R12.64] ;  /* 0x000000060c1a7981 */ /* 0x0010e8000c1e1500 */
[----:B----4-:R1:W-:Y:S04]  /*e4b0*/  STL [R1+0x59c], R21 ;  /* 0x00059c1501007387 */ /* 0x0103e80000100800 */
[----:B------:R-:W4:Y:S01]  /*e4c0*/  LDL.64 R24, [R1+0x1618] ;  /* 0x0016180001187983 */ /* 0x000f220000100a00 */
[----:B--2---:R-:W-:-:S03]  /*e4d0*/  IMAD.WIDE R10, R0, 0x2, R22 ;  /* 0x00000002000a7825 */ /* 0x004fc600078e0216 */
[----:B------:R-:W2:Y:S04]  /*e4e0*/  LDL.64 R16, [R1+0x1180] ;  /* 0x0011800001107983 */ /* 0x000ea80000100a00 */
[----:B-1----:R-:W2:Y:S04]  /*e4f0*/  LDL.64 R20, [R1+0x1620] ;  /* 0x0016200001147983 */ /* 0x002ea80000100a00 */
[----:B------:R1:W2:Y:S04]  /*e500*/  LDG.E.U16 R23, [R4.64] ;  /* 0x0000000604177981 */ /* 0x0002a8000c1e1500 */
[----:B------:R-:W2:Y:S04]  /*e510*/  LDL.64 R14, [R1+0x1610] ;  /* 0x00161000010e7983 */ /* 0x000ea80000100a00 */
[----:B------:R0:W-:Y:S04]  /*e520*/  STL [R1+0x598], R27 ;  /* 0x0005981b01007387 */ /* 0x0001e80000100800 */
[----:B0-----:R0:W2:Y:S04]  /*e530*/  LDG.E.U16 R27, [R6.64] ;  /* 0x00000006061b7981 */ /* 0x0010a8000c1e1500 */
[----:B------:R0:W-:Y:S04]  /*e540*/  STL [R1+0x594], R28 ;  /* 0x0005941c01007387 */ /* 0x0001e80000100800 */
[----:B0-----:R2:W2:Y:S01]  /*e550*/  LDG.E.U16 R28, [R8.64] ;  /* 0x00000006081c7981 */ /* 0x0014a2000c1e1500 */
[----:B------:R-:W-:-:S03]  /*e560*/  IMAD.WIDE R12, R0, 0x2, R2 ;  /* 0x00000002000c7825 */ /* 0x000fc600078e0202 */
[----:B------:R0:W-:Y:S01]  /*e570*/  STL [R1+0x590], R29 ;  /* 0x0005901d01007387 */ /* 0x0001e20000100800 */
[----:B-1----:R-:W-:-:S03]  /*e580*/  IMAD.WIDE R4, R0, 0x2, R18 ;  /* 0x0000000200047825 */ /* 0x002fc600078e0212 */
[----:B------:R-:W2:Y:S04]  /*e590*/  LDL.64 R2, [R1+0x1608] ;  /* 0x0016080001027983 */ /* 0x000ea80000100a00 */
[----:B0-----:R4:W2:Y:S04]  /*e5a0*/  LDG.E.U16 R29, [R10.64] ;  /* 0x000000060a1d7981 */ /* 0x0018a8000c1e1500 */
[----:B---3--:R0:W-:Y:S04]  /*e5b0*/  STL [R1+0x58c], R26 ;  /* 0x00058c1a01007387 */ /* 0x0081e80000100800 */
[----:B0-----:R0:W3:Y:S01]  /*e5c0*/  LDG.E.U16 R26, [R12.64] ;  /* 0x000000060c1a7981 */ /* 0x0010e2000c1e1500 */
[----:B----4-:R-:W-:-:S03]  /*e5d0*/  IMAD.WIDE R10, R0, 0x2, R24 ;  /* 0x00000002000a7825 */ /* 0x010fc600078e0218 */
[----:B------:R1:W4:Y:S01]  /*e5e0*/  LDG.E.U16 R25, [R4.64] ;  /* 0x0000000604197981 */ /* 0x000322000c1e1500 */
[----:B--2---:R-:W-:-:S04]  /*e5f0*/  IMAD.WIDE R8, R0, 0x2, R16 ;  /* 0x0000000200087825 */ /* 0x004fc800078e0210 */
[C---:B------:R-:W-:Y:S01]  /*e600*/  IMAD.WIDE R6, R0.reuse, 0x2, R20 ;  /* 0x0000000200067825 */ /* 0x040fe200078e0214 */
[----:B------:R2:W-:Y:S04]  /*e610*/  STL [R1+0x588], R23 ;  /* 0x0005881701007387 */ /* 0x0005e80000100800 */
[----:B------:R-:W4:Y:S04]  /*e620*/  LDL.64 R20, [R1+0x15f8] ;  /* 0x0015f80001147983 */ /* 0x000f280000100a00 */
[----:B------:R-:W4:Y:S04]  /*e630*/  LDL.64 R18, [R1+0x1600] ;  /* 0x0016000001127983 */ /* 0x000f280000100a00 */
[----:B--2---:R-:W2:Y:S04]  /*e640*/  LDL.64 R22, [R1+0x1178] ;  /* 0x0011780001167983 */ /* 0x004ea80000100a00 */
        /* <DEDUP_REMOVED lines=11> */
[----:B-1----:R1:W2:Y:S04]  /*e700*/  LDG.E.U16 R26, [R12.64] ;  /* 0x000000060c1a7981 */ /* 0x0022a8000c1e1500 */
[----:B----4-:R4:W-:Y:S04]  /*e710*/  STL [R1+0x574], R25 ;  /* 0x0005741901007387 */ /* 0x0109e80000100800 */
[----:B------:R-:W3:Y:S04]  /*e720*/  LDL.64 R2, [R1+0x15e0] ;  /* 0x0015e00001027983 */ /* 0x000ee80000100a00 */
[----:B----4-:R-:W4:Y:S01]  /*e730*/  LDL.64 R24, [R1+0x15e8] ;  /* 0x0015e80001187983 */ /* 0x010f220000100a00 */
[----:B0-----:R-:W-:-:S03]  /*e740*/  IMAD.WIDE R10, R0, 0x2, R20 ;  /* 0x00000002000a7825 */ /* 0x001fc600078e0214 */
[----:B------:R0:W4:Y:S01]  /*e750*/  LDG.E.U16 R21, [R4.64] ;  /* 0x0000000604157981 */ /* 0x000122000c1e1500 */
[----:B------:R-:W-:-:S03]  /*e760*/  IMAD.WIDE R8, R0, 0x2, R18 ;  /* 0x0000000200087825 */ /* 0x000fc600078e0212 */
[----:B------:R-:W4:Y:S01]  /*e770*/  LDL.64 R18, [R1+0x1168] ;  /* 0x0011680001127983 */ /* 0x000f220000100a00 */
[----:B--2---:R-:W-:-:S03]  /*e780*/  IMAD.WIDE R6, R0, 0x2, R22 ;  /* 0x0000000200067825 */ /* 0x004fc600078e0216 */
[----:B------:R-:W2:Y:S04]  /*e790*/  LDL.64 R22, [R1+0x15d8] ;  /* 0x0015d80001167983 */ /* 0x000ea80000100a00 */
[----:B------:R0:W-:Y:S04]  /*e7a0*/  STL [R1+0x570], R27 ;  /* 0x0005701b01007387 */ /* 0x0001e80000100800 */
[----:B0-----:R4:W2:Y:S04]  /*e7b0*/  LDG.E.U16 R27, [R6.64] ;  /* 0x00000006061b7981 */ /* 0x0018a8000c1e1500 */
[----:B------:R0:W-:Y:S04]  /*e7c0*/  STL [R1+0x56c], R28 ;  /* 0x00056c1c01007387 */ /* 0x0001e80000100800 */
[----:B0-----:R3:W2:Y:S01]  /*e7d0*/  LDG.E.U16 R28, [R8.64] ;  /* 0x00000006081c7981 */ /* 0x0016a2000c1e1500 */
[----:B-1----:R-:W-:-:S03]  /*e7e0*/  IMAD.WIDE R12, R0, 0x2, R16 ;  /* 0x00000002000c7825 */ /* 0x002fc600078e0210 */
[----:B------:R0:W-:Y:S01]  /*e7f0*/  STL [R1+0x568], R29 ;  /* 0x0005681d01007387 */ /* 0x0001e20000100800 */
[----:B------:R-:W-:-:S03]  /*e800*/  IMAD.WIDE R4, R0, 0x2, R14 ;  /* 0x0000000200047825 */ /* 0x000fc600078e020e */
[----:B------:R-:W2:Y:S04]  /*e810*/  LDL.64 R16, [R1+0x15d0] ;  /* 0x0015d00001107983 */ /* 0x000ea80000100a00 */
[----:B0-----:R2:W2:Y:S04]  /*e820*/  LDG.E.U16 R29, [R10.64] ;  /* 0x000000060a1d7981 */ /* 0x0014a8000c1e1500 */
[----:B------:R0:W-:Y:S04]  /*e830*/  STL [R1+0x564], R26 ;  /* 0x0005641a01007387 */ /* 0x0001e80000100800 */
[----:B0-----:R0:W2:Y:S01]  /*e840*/  LDG.E.U16 R26, [R12.64] ;  /* 0x000000060c1a7981 */ /* 0x0010a2000c1e1500 */
[----:B---3--:R-:W-:-:S04]  /*e850*/  IMAD.WIDE R8, R0, 0x2, R2 ;  /* 0x0000000200087825 */ /* 0x008fc800078e0202 */
[C---:B----4-:R-:W-:Y:S01]  /*e860*/  IMAD.WIDE R6, R0.reuse, 0x2, R24 ;  /* 0x0000000200067825 */ /* 0x050fe200078e0218 */
[----:B------:R1:W-:Y:S04]  /*e870*/  STL [R1+0x560], R21 ;  /* 0x0005601501007387 */ /* 0x0003e80000100800 */
[----:B------:R-:W3:Y:S01]  /*e880*/  LDL.64 R24, [R1+0x1160] ;  /* 0x0011600001187983 */ /* 0x000ee20000100a00 */
[----:B--2---:R-:W-:-:S03]  /*e890*/  IMAD.WIDE R10, R0, 0x2, R22 ;  /* 0x00000002000a7825 */ /* 0x004fc600078e0216 */
[----:B------:R-:W2:Y:S04]  /*e8a0*/  LDL.64 R14, [R1+0x15c0] ;  /* 0x0015c000010e7983 */ /* 0x000ea80000100a00 */
[----:B-1----:R-:W4:Y:S04]  /*e8b0*/  LDL.64 R20, [R1+0x15c8] ;  /* 0x0015c80001147983 */ /* 0x002f280000100a00 */
[----:B------:R1:W4:Y:S04]  /*e8c0*/  LDG.E.U16 R23, [R4.64] ;  /* 0x0000000604177981 */ /* 0x000328000c1e1500 */
[----:B------:R-:W4:Y:S04]  /*e8d0*/  LDL.64 R2, [R1+0x15b8] ;  /* 0x0015b80001027983 */ /* 0x000f280000100a00 */
[----:B------:R0:W-:Y:S04]  /*e8e0*/  STL [R1+0x55c], R27 ;  /* 0x00055c1b01007387 */ /* 0x0001e80000100800 */
[----:B0-----:R4:W4:Y:S04]  /*e8f0*/  LDG.E.U16 R27, [R6.64] ;  /* 0x00000006061b7981 */ /* 0x001928000c1e1500 */
[----:B------:R0:W-:Y:S04]  /*e900*/  STL [R1+0x558], R28 ;  /* 0x0005581c01007387 */ /* 0x0001e80000100800 */
[----:B0-----:R2:W4:Y:S01]  /*e910*/  LDG.E.U16 R28, [R8.64] ;  /* 0x00000006081c7981 */ /* 0x001522000c1e1500 */
[----:B------:R-:W-:-:S03]  /*e920*/  IMAD.WIDE R12, R0, 0x2, R18 ;  /* 0x00000002000c7825 */ /* 0x000fc600078e0212 */
[----:B------:R0:W-:Y:S01]  /*e930*/  STL [R1+0x554], R29 ;  /* 0x0005541d01007387 */ /* 0x0001e20000100800 */
[----:B-1----:R-:W-:-:S03]  /*e940*/  IMAD.WIDE R4, R0, 0x2, R16 ;  /* 0x0000000200047825 */ /* 0x002fc600078e0210 */
[----:B------:R-:W4:Y:S04]  /*e950*/  LDL.64 R18, [R1+0x15b0] ;  /* 0x0015b00001127983 */ /* 0x000f280000100a00 */
[----:B0-----:R3:W4:Y:S04]  /*e960*/  LDG.E.U16 R29, [R10.64] ;  /* 0x000000060a1d7981 */ /* 0x001728000c1e1500 */
[----:B------:R0:W-:Y:S04]  /*e970*/  STL [R1+0x550], R26 ;  /* 0x0005501a01007387 */ /* 0x0001e80000100800 */
[----:B0-----:R0:W4:Y:S01]  /*e980*/  LDG.E.U16 R26, [R12.64] ;  /* 0x000000060c1a7981 */ /* 0x001122000c1e1500 */
[----:B---3--:R-:W-:-:S03]  /*e990*/  IMAD.WIDE R10, R0, 0x2, R24 ;  /* 0x00000002000a7825 */ /* 0x008fc600078e0218 */
[----:B------:R1:W3:Y:S01]  /*e9a0*/  LDG.E.U16 R25, [R4.64] ;  /* 0x0000000604197981 */ /* 0x0002e2000c1e1500 */
[----:B--2---:R-:W-:-:S04]  /*e9b0*/  IMAD.WIDE R8, R0, 0x2, R14 ;  /* 0x0000000200087825 */ /* 0x004fc800078e020e */
[C---:B----4-:R-:W-:Y:S01]  /*e9c0*/  IMAD.WIDE R6, R0.reuse, 0x2, R20 ;  /* 0x0000000200067825 */ /* 0x050fe200078e0214 */
        /* <DEDUP_REMOVED lines=14> */
[----:B------:R0:W-:Y:S04]  /*eab0*/  STL [R1+0x53c], R26 ;  /* 0x00053c1a01007387 */ /* 0x0001e80000100800 */
[----:B0-----:R0:W2:Y:S04]  /*eac0*/  LDG.E.U16 R26, [R12.64] ;  /* 0x000000060c1a7981 */ /* 0x0010a8000c1e1500 */
[----:B---3--:R1:W-:Y:S04]  /*ead0*/  STL [R1+0x538], R25 ;  /* 0x0005381901007387 */ /* 0x0083e80000100800 */
[----:B------:R-:W3:Y:S04]  /*eae0*/  LDL.64 R18, [R1+0x1588] ;  /* 0x0015880001127983 */ /* 0x000ee80000100a00 */
        /* <DEDUP_REMOVED lines=17> */
[----:B0-----:R0:W2:Y:S01]  /*ec00*/  LDG.E.U16 R26, [R12.64] ;  /* 0x000000060c1a7981 */ /* 0x0010a2000c1e1500 */
[----:B---3--:R-:W-:-:S04]  /*ec10*/  IMAD.WIDE R8, R0, 0x2, R18 ;  /* 0x0000000200087825 */ /* 0x008fc800078e0212 */
[C---:B------:R-:W-:Y:S01]  /*ec20*/  IMAD.WIDE R6, R0.reuse, 0x2, R24 ;  /* 0x0000000200067825 */ /* 0x040fe200078e0218 */
[----:B----4-:R1:W-:Y:S04]  /*ec30*/  STL [R1+0x524], R21 ;  /* 0x0005241501007387 */ /* 0x0103e80000100800 */
        /* <DEDUP_REMOVED lines=324> */
[----:B--2---:R-:W4:Y:S04]  /*10080*/  LDL.64 R22, [R1+0x1390] ;  /* 0x0013900001167983 */ /* 0x004f280000100a00 */
        /* <DEDUP_REMOVED lines=11> */
[----:B-1----:R1:W4:Y:S04]  /*10140*/  LDG.E.U16 R26, [R12.64] ;  /* 0x000000060c1a7981 */ /* 0x002328000c1e1500 */
[----:B---3--:R3:W-:Y:S04]  /*10150*/  STL [R1+0x1a0], R25 ;  /* 0x0001a01901007387 */ /* 0x0087e80000100800 */
[----:B------:R-:W2:Y:S04]  /*10160*/  LDL.64 R14, [R1+0x1368] ;  /* 0x00136800010e7983 */ /* 0x000ea80000100a00 */
[----:B---3--:R-:W3:Y:S01]  /*10170*/  LDL.64 R24, [R1+0x1370] ;  /* 0x0013700001187983 */ /* 0x008ee20000100a00 */
[----:B----4-:R-:W-:-:S03]  /*10180*/  IMAD.WIDE R8, R0, 0x2, R2 ;  /* 0x0000000200087825 */ /* 0x010fc600078e0202 */
[----:B------:R-:W4:Y:S01]  /*10190*/  LDL.64 R2, [R1+0x1360] ;  /* 0x0013600001027983 */ /* 0x000f220000100a00 */
[----:B------:R-:W-:-:S03]  /*101a0*/  IMAD.WIDE R6, R0, 0x2, R22 ;  /* 0x0000000200067825 */ /* 0x000fc600078e0216 */
[----:B------:R-:W4:Y:S01]  /*101b0*/  LDL.64 R22, [R1+0x1098] ;  /* 0x0010980001167983 */ /* 0x000f220000100a00 */
[----:B-1----:R-:W-:-:S03]  /*101c0*/  IMAD.WIDE R12, R0, 0x2, R18 ;  /* 0x00000002000c7825 */ /* 0x002fc600078e0212 */
[----:B------:R1:W4:Y:S04]  /*101d0*/  LDG.E.U16 R19, [R4.64] ;  /* 0x0000000604137981 */ /* 0x000328000c1e1500 */
[----:B------:R0:W-:Y:S04]  /*101e0*/  STL [R1+0x19c], R27 ;  /* 0x00019c1b01007387 */ /* 0x0001e80000100800 */
[----:B0-----:R3:W4:Y:S04]  /*101f0*/  LDG.E.U16 R27, [R6.64] ;  /* 0x00000006061b7981 */ /* 0x001728000c1e1500 */
[----:B------:R0:W-:Y:S04]  /*10200*/  STL [R1+0x198], R28 ;  /* 0x0001981c01007387 */ /* 0x0001e80000100800 */
[----:B0-----:R2:W4:Y:S01]  /*10210*/  LDG.E.U16 R28, [R8.64] ;  /* 0x00000006081c7981 */ /* 0x001522000c1e1500 */
[----:B------:R-:W-:-:S04]  /*10220*/  IMAD.WIDE R10, R0, 0x2, R20 ;  /* 0x00000002000a7825 */ /* 0x000fc800078e0214 */
[C---:B-1----:R-:W-:Y:S01]  /*10230*/  IMAD.WIDE R4, R0.reuse, 0x2, R16 ;  /* 0x0000000200047825 */ /* 0x042fe200078e0210 */
[----:B------:R0:W-:Y:S05]  /*10240*/  STL [R1+0x194], R29 ;  /* 0x0001941d01007387 */ /* 0x0001ea0000100800 */
[----:B------:R-:W4:Y:S04]  /*10250*/  LDG.E.U16 R5, [R4.64] ;  /* 0x0000000604057981 */ /* 0x000f28000c1e1500 */
[----:B0-----:R0:W4:Y:S04]  /*10260*/  LDG.E.U16 R29, [R10.64] ;  /* 0x000000060a1d7981 */ /* 0x001128000c1e1500 */
[----:B------:R1:W-:Y:S04]  /*10270*/  STL [R1+0x190], R26 ;  /* 0x0001901a01007387 */ /* 0x0003e80000100800 */
[----:B------:R-:W4:Y:S04]  /*10280*/  LDL.64 R20, [R1+0x1358] ;  /* 0x0013580001147983 */ /* 0x000f280000100a00 */
[----:B-1----:R1:W4:Y:S01]  /*10290*/  LDG.E.U16 R26, [R12.64] ;  /* 0x000000060c1a7981 */ /* 0x002322000c1e1500 */
[----:B--2---:R-:W-:-:S04]  /*102a0*/  IMAD.WIDE R8, R0, 0x2, R14 ;  /* 0x0000000200087825 */ /* 0x004fc800078e020e */
[C---:B---3--:R-:W-:Y:S01]  /*102b0*/  IMAD.WIDE R6, R0.reuse, 0x2, R24 ;  /* 0x0000000200067825 */ /* 0x048fe200078e0218 */
[----:B----4-:R2:W-:Y:S04]  /*102c0*/  STL [R1+0x18c], R19 ;  /* 0x00018c1301007387 */ /* 0x0105e80000100800 */
[----:B------:R-:W3:Y:S04]  /*102d0*/  LDL.64 R16, [R1+0x1090] ;  /* 0x0010900001107983 */ /* 0x000ee80000100a00 */
[----:B------:R-:W4:Y:S04]  /*102e0*/  LDL.64 R24, [R1+0x1348] ;  /* 0x0013480001187983 */ /* 0x000f280000100a00 */
[----:B--2---:R-:W2:Y:S04]  /*102f0*/  LDL.64 R18, [R1+0x1350] ;  /* 0x0013500001127983 */ /* 0x004ea80000100a00 */
[----:B------:R-:W4:Y:S04]  /*10300*/  LDL.64 R14, [R1+0x1340] ;  /* 0x00134000010e7983 */ /* 0x000f280000100a00 */
[----:B------:R0:W-:Y:S04]  /*10310*/  STL [R1+0x188], R27 ;  /* 0x0001881b01007387 */ /* 0x0001e80000100800 */
[----:B0-----:R2:W4:Y:S04]  /*10320*/  LDG.E.U16 R27, [R6.64] ;  /* 0x00000006061b7981 */ /* 0x001528000c1e1500 */
[----:B------:R0:W-:Y:S04]  /*10330*/  STL [R1+0x184], R28 ;  /* 0x0001841c01007387 */ /* 0x0001e80000100800 */
[----:B0-----:R3:W4:Y:S01]  /*10340*/  LDG.E.U16 R28, [R8.64] ;  /* 0x00000006081c7981 */ /* 0x001722000c1e1500 */
[----:B------:R-:W-:-:S04]  /*10350*/  IMAD.WIDE R10, R0, 0x2, R22 ;  /* 0x00000002000a7825 */ /* 0x000fc800078e0216 */
[C---:B-1----:R-:W-:Y:S01]  /*10360*/  IMAD.WIDE R12, R0.reuse, 0x2, R2 ;  /* 0x00000002000c7825 */ /* 0x042fe200078e0202 */
[----:B------:R0:W-:Y:S04]  /*10370*/  STL [R1+0x180], R29 ;  /* 0x0001801d01007387 */ /* 0x0001e80000100800 */
[----:B------:R-:W4:Y:S04]  /*10380*/  LDL.64 R22, [R1+0x1338] ;  /* 0x0013380001167983 */ /* 0x000f280000100a00 */
[----:B------:R-:W4:Y:S04]  /*10390*/  LDL.64 R2, [R1+0x1088] ;  /* 0x0010880001027983 */ /* 0x000f280000100a00 */
[----:B0-----:R4:W4:Y:S04]  /*103a0*/  LDG.E.U16 R29, [R10.64] ;  /* 0x000000060a1d7981 */ /* 0x001928000c1e1500 */
[----:B------:R0:W-:Y:S04]  /*103b0*/  STL [R1+0x17c], R26 ;  /* 0x00017c1a01007387 */ /* 0x0001e80000100800 */
[----:B------:R1:W-:Y:S04]  /*103c0*/  STL [R1+0x178], R5 ;  /* 0x0001780501007387 */ /* 0x0003e80000100800 */
[----:B0-----:R0:W4:Y:S01]  /*103d0*/  LDG.E.U16 R26, [R12.64] ;  /* 0x000000060c1a7981 */ /* 0x001122000c1e1500 */
[----:B-1----:R-:W-:-:S03]  /*103e0*/  IMAD.WIDE R4, R0, 0x2, R20 ;  /* 0x0000000200047825 */ /* 0x002fc600078e0214 */
[----:B------:R-:W4:Y:S01]  /*103f0*/  LDL.64 R20, [R1+0x1330] ;  /* 0x0013300001147983 */ /* 0x000f220000100a00 */
[----:B---3--:R-:W-:-:S03]  /*10400*/  IMAD.WIDE R8, R0, 0x2, R16 ;  /* 0x0000000200087825 */ /* 0x008fc600078e0210 */
[----:B------:R-:W3:Y:S01]  /*10410*/  LDL.64 R16, [R1+0x1320] ;  /* 0x0013200001107983 */ /* 0x000ee20000100a00 */
[----:B--2---:R-:W-:-:S03]  /*10420*/  IMAD.WIDE R6, R0, 0x2, R18 ;  /* 0x0000000200067825 */ /* 0x004fc600078e0212 */
[----:B------:R-:W2:Y:S01]  /*10430*/  LDL.64 R18, [R1+0x1328] ;  /* 0x0013280001127983 */ /* 0x000ea20000100a00 */
[----:B----4-:R-:W-:-:S03]  /*10440*/  IMAD.WIDE R10, R0, 0x2, R24 ;  /* 0x00000002000a7825 */ /* 0x010fc600078e0218 */
[----:B------:R1:W4:Y:S04]  /*10450*/  LDG.E.U16 R25, [R8.64] ;  /* 0x0000000608197981 */ /* 0x000328000c1e1500 */
[----:B------:R0:W4:Y:S04]  /*10460*/  LDG.E.U16 R24, [R6.64] ;  /* 0x0000000606187981 */ /* 0x000128000c1e1500 */
[----:B------:R0:W-:Y:S04]  /*10470*/  STL [R1+0x174], R27 ;  /* 0x0001741b01007387 */ /* 0x0001e80000100800 */
[----:B0-----:R0:W4:Y:S04]  /*10480*/  LDG.E.U16 R27, [R4.64] ;  /* 0x00000006041b7981 */ /* 0x001128000c1e1500 */
[----:B------:R0:W-:Y:S04]  /*10490*/  STL [R1+0x170], R28 ;  /* 0x0001701c01007387 */ /* 0x0001e80000100800 */
[----:B0-----:R2:W4:Y:S01]  /*104a0*/  LDG.E.U16 R28, [R10.64] ;  /* 0x000000060a1c7981 */ /* 0x001522000c1e1500 */
[----:B------:R-:W-:-:S04]  /*104b0*/  IMAD.WIDE R12, R0, 0x2, R14 ;  /* 0x00000002000c7825 */ /* 0x000fc800078e020e */
[C---:B------:R-:W-:Y:S01]  /*104c0*/  IMAD.WIDE R4, R0.reuse, 0x2, R22 ;  /* 0x0000000200047825 */ /* 0x040fe200078e0216 */
[----:B------:R0:W-:Y:S03]  /*104d0*/  STL [R1+0x16c], R29 ;  /* 0x00016c1d01007387 */ /* 0x0001e60000100800 */
[C---:B------:R-:W-:Y:S01]  /*104e0*/  IMAD.WIDE R6, R0.reuse, 0x2, R2 ;  /* 0x0000000200067825 */ /* 0x040fe200078e0202 */
[----:B------:R-:W4:Y:S05]  /*104f0*/  LDL.64 R14, [R1+0x1080] ;  /* 0x00108000010e7983 */ /* 0x000f2a0000100a00 */
[----:B------:R-:W4:Y:S04]  /*10500*/  LDG.E.U16 R7, [R6.64] ;  /* 0x0000000606077981 */ /* 0x000f28000c1e1500 */
[----:B0-----:R3:W4:Y:S01]  /*10510*/  LDG.E.U16 R29, [R12.64] ;  /* 0x000000060c1d7981 */ /* 0x001722000c1e1500 */
[----:B-1----:R-:W-:-:S06]  /*10520*/  IMAD.WIDE R8, R0, 0x2, R20 ;  /* 0x0000000200087825 */ /* 0x002fcc00078e0214 */
[----:B------:R-:W4:Y:S01]  /*10530*/  LDG.E.U16 R9, [R8.64] ;  /* 0x0000000608097981 */ /* 0x000f22000c1e1500 */
[----:B---3--:R-:W-:-:S03]  /*10540*/  IMAD.WIDE R12, R0, 0x2, R16 ;  /* 0x00000002000c7825 */ /* 0x008fc600078e0210 */
[----:B------:R0:W3:Y:S01]  /*10550*/  LDG.E.U16 R17, [R4.64] ;  /* 0x0000000604117981 */ /* 0x0000e2000c1e1500 */
[----:B--2---:R-:W-:-:S03]  /*10560*/  IMAD.WIDE R10, R0, 0x2, R18 ;  /* 0x00000002000a7825 */ /* 0x004fc600078e0212 */
[----:B----4-:R-:W-:Y:S04]  /*10570*/  STL [R1+0x164], R27 ;  /* 0x0001641b01007387 */ /* 0x010fe80000100800 */
[----:B------:R1:W-:Y:S04]  /*10580*/  STL [R1+0x168], R26 ;  /* 0x0001681a01007387 */ /* 0x0003e80000100800 */
[----:B------:R-:W2:Y:S04]  /*10590*/  LDL.64 R2, [R1+0x1310] ;  /* 0x0013100001027983 */ /* 0x000ea80000100a00 */
[----:B-1----:R-:W2:Y:S04]  /*105a0*/  LDL.64 R26, [R1+0x1318] ;  /* 0x00131800011a7983 */ /* 0x002ea80000100a00 */
[----:B------:R-:W-:Y:S04]  /*105b0*/  STL [R1+0x15c], R25 ;  /* 0x00015c1901007387 */ /* 0x000fe80000100800 */
[----:B------:R1:W-:Y:S04]  /*105c0*/  STL [R1+0x160], R24 ;  /* 0x0001601801007387 */ /* 0x0003e80000100800 */
[----:B------:R-:W2:Y:S04]  /*105d0*/  LDL.64 R22, [R1+0x1078] ;  /* 0x0010780001167983 */ /* 0x000ea80000100a00 */
[----:B------:R-:W2:Y:S04]  /*105e0*/  LDL.64 R20, [R1+0x1300] ;  /* 0x0013000001147983 */ /* 0x000ea80000100a00 */
[----:B-1----:R-:W2:Y:S04]  /*105f0*/  LDL.64 R24, [R1+0x1308] ;  /* 0x0013080001187983 */ /* 0x002ea80000100a00 */
[----:B------:R-:W2:Y:S04]  /*10600*/  LDL.64 R18, [R1+0x12f8] ;  /* 0x0012f80001127983 */ /* 0x000ea80000100a00 */
[----:B------:R1:W-:Y:S04]  /*10610*/  STL [R1+0x158], R28 ;  /* 0x0001581c01007387 */ /* 0x0003e80000100800 */
[----:B-1----:R1:W2:Y:S01]  /*10620*/  LDG.E.U16 R28, [R10.64] ;  /* 0x000000060a1c7981 */ /* 0x0022a2000c1e1500 */
[----:B0-----:R-:W-:-:S03]  /*10630*/  IMAD.WIDE R4, R0, 0x2, R14 ;  /* 0x0000000200047825 */ /* 0x001fc600078e020e */
[----:B------:R0:W-:Y:S04]  /*10640*/  STL [R1+0x154], R29 ;  /* 0x0001541d01007387 */ /* 0x0001e80000100800 */
[----:B0-----:R0:W2:Y:S04]  /*10650*/  LDG.E.U16 R29, [R12.64] ;  /* 0x000000060c1d7981 */ /* 0x0010a8000c1e1500 */
[----:B---3--:R3:W-:Y:S04]  /*10660*/  STL [R1+0x150], R17 ;  /* 0x0001501101007387 */ /* 0x0087e80000100800 */
[----:B------:R-:W4:Y:S04]  /*10670*/  LDL.64 R14, [R1+0x1070] ;  /* 0x00107000010e7983 */ /* 0x000f280000100a00 */
[----:B---3--:R-:W3:Y:S04]  /*10680*/  LDL.64 R16, [R1+0x12f0] ;  /* 0x0012f00001107983 */ /* 0x008ee80000100a00 */
[----:B------:R-:W-:Y:S04]  /*10690*/  STL [R1+0x14c], R7 ;  /* 0x00014c0701007387 */ /* 0x000fe80000100800 */
[----:B------:R2:W-:Y:S02]  /*106a0*/  STL [R1+0x148], R9 ;  /* 0x0001480901007387 */ /* 0x0005e40000100800 */
[----:B--2---:R-:W-:-:S02]  /*106b0*/  IMAD.WIDE R8, R0, 0x2, R2 ;  /* 0x0000000200087825 */ /* 0x004fc400078e0202 */
[----:B------:R-:W2:Y:S02]  /*106c0*/  LDL.64 R2, [R1+0x12e8] ;  /* 0x0012e80001027983 */ /* 0x000ea40000100a00 */
[----:B------:R-:W-:-:S04]  /*106d0*/  IMAD.WIDE R6, R0, 0x2, R26 ;  /* 0x0000000200067825 */ /* 0x000fc800078e021a */
[C---:B0-----:R-:W-:Y:S02]  /*106e0*/  IMAD.WIDE R12, R0.reuse, 0x2, R22 ;  /* 0x00000002000c7825 */ /* 0x041fe400078e0216 */
[----:B------:R3:W2:Y:S04]  /*106f0*/  LDG.E.U16 R23, [R8.64] ;  /* 0x0000000608177981 */ /* 0x0006a8000c1e1500 */
[----:B------:R0:W2:Y:S01]  /*10700*/  LDG.E.U16 R22, [R6.64] ;  /* 0x0000000606167981 */ /* 0x0000a2000c1e1500 */
[----:B-1----:R-:W-:-:S03]  /*10710*/  IMAD.WIDE R10, R0, 0x2, R24 ;  /* 0x00000002000a7825 */ /* 0x002fc600078e0218 */
[----:B------:R1:W2:Y:S04]  /*10720*/  LDG.E.U16 R25, [R4.64] ;  /* 0x0000000604197981 */ /* 0x0002a8000c1e1500 */
[----:B------:R0:W-:Y:S04]  /*10730*/  STL [R1+0x144], R28 ;  /* 0x0001441c01007387 */ /* 0x0001e80000100800 */
[----:B0-----:R-:W4:Y:S01]  /*10740*/  LDG.E.U16 R28, [R10.64] ;  /* 0x000000060a1c7981 */ /* 0x001f22000c1e1500 */
[----:B-1----:R-:W-:-:S03]  /*10750*/  IMAD.WIDE R4, R0, 0x2, R20 ;  /* 0x0000000200047825 */ /* 0x002fc600078e0214 */
[----:B------:R0:W-:Y:S04]  /*10760*/  STL [R1+0x140], R29 ;  /* 0x0001401d01007387 */ /* 0x0001e80000100800 */
[----:B------:R-:W4:Y:S01]  /*10770*/  LDL.64 R26, [R1+0x12e0] ;  /* 0x0012e000011a7983 */ /* 0x000f220000100a00 */
[----:B------:R-:W-:-:S03]  /*10780*/  IMAD.WIDE R6, R0, 0x2, R18 ;  /* 0x0000000200067825 */ /* 0x000fc600078e0212 */
[----:B------:R-:W4:Y:S04]  /*10790*/  LDG.E.U16 R5, [R4.64] ;  /* 0x0000000604057981 */ /* 0x000f28000c1e1500 */
[----:B0-----:R0:W4:Y:S04]  /*107a0*/  LDG.E.U16 R29, [R12.64] ;  /* 0x000000060c1d7981 */ /* 0x001128000c1e1500 */
[----:B------:R-:W4:Y:S01]  /*107b0*/  LDG.E.U16 R7, [R6.64] ;  /* 0x0000000606077981 */ /* 0x000f22000c1e1500 */
[----:B---3--:R-:W-:-:S03]  /*107c0*/  IMAD.WIDE R8, R0, 0x2, R16 ;  /* 0x0000000200087825 */ /* 0x008fc600078e0210 */
[----:B--2---:R1:W-:Y:S04]  /*107d0*/  STL [R1+0x13c], R25 ;  /* 0x00013c1901007387 */ /* 0x0043e80000100800 */
[----:B------:R-:W2:Y:S04]  /*107e0*/  LDL.64 R20, [R1+0x1068] ;  /* 0x0010680001147983 */ /* 0x000ea80000100a00 */
[----:B-1----:R-:W3:Y:S04]  /*107f0*/  LDL.64 R24, [R1+0x12d8] ;  /* 0x0012d80001187983 */ /* 0x002ee80000100a00 */
[----:B------:R-:W-:Y:S04]  /*10800*/  STL [R1+0x134], R23 ;  /* 0x0001341701007387 */ /* 0x000fe80000100800 */
[----:B------:R1:W-:Y:S04]  /*10810*/  STL [R1+0x138], R22 ;  /* 0x0001381601007387 */ /* 0x0003e80000100800 */
[----:B------:R-:W2:Y:S04]  /*10820*/  LDL.64 R18, [R1+0x12c8] ;  /* 0x0012c80001127983 */ /* 0x000ea80000100a00 */
[----:B-1----:R-:W2:Y:S04]  /*10830*/  LDL.64 R22, [R1+0x12d0] ;  /* 0x0012d00001167983 */ /* 0x002ea80000100a00 */
[----:B----4-:R1:W-:Y:S04]  /*10840*/  STL [R1+0x130], R28 ;  /* 0x0001301c01007387 */ /* 0x0103e80000100800 */
[----:B-1----:R-:W4:Y:S01]  /*10850*/  LDG.E.U16 R28, [R8.64] ;  /* 0x00000006081c7981 */ /* 0x002f22000c1e1500 */
[----:B------:R-:W-:-:S04]  /*10860*/  IMAD.WIDE R10, R0, 0x2, R14 ;  /* 0x00000002000a7825 */ /* 0x000fc800078e020e */
[C---:B0-----:R-:W-:Y:S01]  /*10870*/  IMAD.WIDE R12, R0.reuse, 0x2, R2 ;  /* 0x00000002000c7825 */ /* 0x041fe200078e0202 */
[----:B----4-:R0:W-:Y:S04]  /*10880*/  STL [R1+0x2798], R28 ;  /* 0x0027981c01007387 */ /* 0x0101e80000100800 */
[----:B------:R-:W4:Y:S04]  /*10890*/  LDL.64 R16, [R1+0x12c0] ;  /* 0x0012c00001107983 */ /* 0x000f280000100a00 */
[----:B------:R-:W4:Y:S04]  /*108a0*/  LDL.64 R14, [R1+0x1060] ;  /* 0x00106000010e7983 */ /* 0x000f280000100a00 */
[----:B0-----:R2:W4:Y:S04]  /*108b0*/  LDG.E.U16 R28, [R10.64] ;  /* 0x000000060a1c7981 */ /* 0x001528000c1e1500 */
[----:B------:R0:W-:Y:S04]  /*108c0*/  STL [R1+0x12c], R29 ;  /* 0x00012c1d01007387 */ /* 0x0001e80000100800 */
[----:B------:R-:W4:Y:S04]  /*108d0*/  LDL.64 R2, [R1+0x12b8] ;  /* 0x0012b80001027983 */ /* 0x000f280000100a00 */
[----:B------:R1:W-:Y:S01]  /*108e0*/  STL [R1+0x128], R5 ;  /* 0x0001280501007387 */ /* 0x0003e20000100800 */
[----:B--2---:R-:W-:-:S03]  /*108f0*/  IMAD.WIDE R10, R0, 0x2, R22 ;  /* 0x00000002000a7825 */ /* 0x004fc600078e0216 */
[----:B0-----:R0:W2:Y:S01]  /*10900*/  LDG.E.U16 R29, [R12.64] ;  /* 0x000000060c1d7981 */ /* 0x0010a2000c1e1500 */
[----:B-1----:R-:W-:-:S03]  /*10910*/  IMAD.WIDE R4, R0, 0x2, R26 ;  /* 0x0000000200047825 */ /* 0x002fc600078e021a */
[----:B------:R3:W-:Y:S04]  /*10920*/  STL [R1+0x124], R7 ;  /* 0x0001240701007387 */ /* 0x0007e80000100800 */
[----:B------:R-:W2:Y:S01]  /*10930*/  LDG.E.U16 R23, [R4.64] ;  /* 0x0000000604177981 */ /* 0x000ea2000c1e1500 */
[----:B------:R-:W-:-:S03]  /*10940*/  IMAD.WIDE R8, R0, 0x2, R20 ;  /* 0x0000000200087825 */ /* 0x000fc600078e0214 */
[----:B------:R-:W2:Y:S01]  /*10950*/  LDL.64 R20, [R1+0x12a8] ;  /* 0x0012a80001147983 */ /* 0x000ea20000100a00 */
[----:B---3--:R-:W-:-:S03]  /*10960*/  IMAD.WIDE R6, R0, 0x2, R24 ;  /* 0x0000000200067825 */ /* 0x008fc600078e0218 */
[----:B------:R-:W3:Y:S01]  /*10970*/  LDL.64 R24, [R1+0x12b0] ;  /* 0x0012b00001187983 */ /* 0x000ee20000100a00 */
[----:B0-----:R-:W-:-:S03]  /*10980*/  IMAD.WIDE R12, R0, 0x2, R18 ;  /* 0x00000002000c7825 */ /* 0x001fc600078e0212 */
[----:B------:R3:W3:Y:S04]  /*10990*/  LDG.E.U16 R26, [R10.64] ;  /* 0x000000060a1a7981 */ /* 0x0006e8000c1e1500 */
[----:B------:R0:W3:Y:S04]  /*109a0*/  LDG.E.U16 R27, [R12.64] ;  /* 0x000000060c1b7981 */ /* 0x0000e8000c1e1500 */
[----:B----4-:R1:W-:Y:S04]  /*109b0*/  STL [R1+0x11c], R28 ;  /* 0x00011c1c01007387 */ /* 0x0103e80000100800 */
[----:B-1----:R1:W4:Y:S04]  /*109c0*/  LDG.E.U16 R28, [R6.64] ;  /* 0x00000006061c7981 */ /* 0x002328000c1e1500 */
[----:B--2---:R2:W-:Y:S04]  /*109d0*/  STL [R1+0x118], R29 ;  /* 0x0001181d01007387 */ /* 0x0045e80000100800 */
[----:B------:R-:W4:Y:S01]  /*109e0*/  LDL.64 R18, [R1+0x1058] ;  /* 0x0010580001127983 */ /* 0x000f220000100a00 */
[----:B-1----:R-:W-:-:S03]  /*109f0*/  IMAD.WIDE R6, R0, 0x2, R14 ;  /* 0x0000000200067825 */ /* 0x002fc600078e020e */
[----:B------:R-:W4:Y:S04]  /*10a00*/  LDL.64 R14, [R1+0x12a0] ;  /* 0x0012a000010e7983 */ /* 0x000f280000100a00 */
[----:B--2---:R1:W2:Y:S04]  /*10a10*/  LDG.E.U16 R29, [R8.64] ;  /* 0x00000006081d7981 */ /* 0x0042a8000c1e1500 */
[----:B------:R0:W-:Y:S01]  /*10a20*/  STL [R1+0x114], R23 ;  /* 0x0001141701007387 */ /* 0x0001e20000100800 */
[----:B------:R-:W-:-:S03]  /*10a30*/  IMAD.WIDE R4, R0, 0x2, R16 ;  /* 0x0000000200047825 */ /* 0x000fc600078e0210 */
[----:B------:R-:W2:Y:S01]  /*10a40*/  LDG.E.U16 R7, [R6.64] ;  /* 0x0000000606077981 */ /* 0x000ea2000c1e1500 */
[----:B-1----:R-:W-:-:S03]  /*10a50*/  IMAD.WIDE R8, R0, 0x2, R2 ;  /* 0x0000000200087825 */ /* 0x002fc600078e0202 */
[----:B------:R-:W2:Y:S01]  /*10a60*/  LDL.64 R2, [R1+0x1050] ;  /* 0x0010500001027983 */ /* 0x000ea20000100a00 */
[----:B0-----:R-:W-:-:S03]  /*10a70*/  IMAD.WIDE R12, R0, 0x2, R20 ;  /* 0x00000002000c7825 */ /* 0x001fc600078e0214 */
[----:B------:R0:W2:Y:S04]  /*10a80*/  LDG.E.U16 R21, [R4.64] ;  /* 0x0000000604157981 */ /* 0x0000a8000c1e1500 */
[----:B------:R-:W2:Y:S04]  /*10a90*/  LDG.E.U16 R9, [R8.64] ;  /* 0x0000000608097981 */ /* 0x000ea8000c1e1500 */
[----:B------:R-:W2:Y:S01]  /*10aa0*/  LDL.64 R22, [R1+0x1298] ;  /* 0x0012980001167983 */ /* 0x000ea20000100a00 */
[----:B---3--:R-:W-:-:S03]  /*10ab0*/  IMAD.WIDE R10, R0, 0x2, R24 ;  /* 0x00000002000a7825 */ /* 0x008fc600078e0218 */
[----:B------:R-:W3:Y:S04]  /*10ac0*/  LDL.64 R16, [R1+0x1290] ;  /* 0x0012900001107983 */ /* 0x000ee80000100a00 */
[----:B----4-:R1:W-:Y:S04]  /*10ad0*/  STL [R1+0x110], R28 ;  /* 0x0001101c01007387 */ /* 0x0103e80000100800 */
[----:B-1----:R3:W4:Y:S01]  /*10ae0*/  LDG.E.U16 R28, [R10.64] ;  /* 0x000000060a1c7981 */ /* 0x002722000c1e1500 */
[----:B0-----:R-:W-:-:S03]  /*10af0*/  IMAD.WIDE R4, R0, 0x2, R18 ;  /* 0x0000000200047825 */ /* 0x001fc600078e0212 */
[----:B--2---:R0:W-:Y:S04]  /*10b00*/  STL [R1+0x10c], R29 ;  /* 0x00010c1d01007387 */ /* 0x0041e80000100800 */
[----:B0-----:R0:W2:Y:S02]  /*10b10*/  LDG.E.U16 R29, [R12.64] ;  /* 0x000000060c1d7981 */ /* 0x0010a4000c1e1500 */
[C---:B0-----:R-:W-:Y:S02]  /*10b20*/  IMAD.WIDE R12, R0.reuse, 0x2, R2 ;  /* 0x00000002000c7825 */ /* 0x041fe400078e0202 */
[----:B------:R0:W2:Y:S04]  /*10b30*/  LDG.E.U16 R3, [R4.64] ;  /* 0x0000000604037981 */ /* 0x0000a8000c1e1500 */
[----:B------:R-:W-:Y:S04]  /*10b40*/  STL [R1+0x104], R27 ;  /* 0x0001041b01007387 */ /* 0x000fe80000100800 */
[----:B------:R1:W-:Y:S04]  /*10b50*/  STL [R1+0x108], R26 ;  /* 0x0001081a01007387 */ /* 0x0003e80000100800 */
[----:B------:R-:W2:Y:S04]  /*10b60*/  LDL.64 R24, [R1+0x1280] ;  /* 0x0012800001187983 */ /* 0x000ea80000100a00 */
[----:B-1----:R-:W2:Y:S04]  /*10b70*/  LDL.64 R26, [R1+0x1288] ;  /* 0x00128800011a7983 */ /* 0x002ea80000100a00 */
[----:B------:R1:W-:Y:S04]  /*10b80*/  STL [R1+0x100], R21 ;  /* 0x0001001501007387 */ /* 0x0003e80000100800 */
[----:B------:R-:W2:Y:S04]  /*10b90*/  LDL.64 R18, [R1+0x1048] ;  /* 0x0010480001127983 */ /* 0x000ea80000100a00 */
[----:B-1----:R-:W2:Y:S04]  /*10ba0*/  LDL.64 R20, [R1+0x1278] ;  /* 0x0012780001147983 */ /* 0x002ea80000100a00 */
[----:B------:R1:W-:Y:S02]  /*10bb0*/  STL [R1+0xfc], R7 ;  /* 0x0000fc0701007387 */ /* 0x0003e40000100800 */
[----:B-1----:R-:W-:-:S02]  /*10bc0*/  IMAD.WIDE R6, R0, 0x2, R14 ;  /* 0x0000000200067825 */ /* 0x002fc400078e020e */
[----:B------:R-:W2:Y:S04]  /*10bd0*/  LDL.64 R14, [R1+0x1270] ;  /* 0x00127000010e7983 */ /* 0x000ea80000100a00 */
[----:B------:R1:W-:Y:S01]  /*10be0*/  STL [R1+0xf8], R9 ;  /* 0x0000f80901007387 */ /* 0x0003e20000100800 */
[----:B---3--:R-:W-:-:S03]  /*10bf0*/  IMAD.WIDE R10, R0, 0x2, R16 ;  /* 0x00000002000a7825 */ /* 0x008fc600078e0210 */
[----:B0-----:R0:W2:Y:S01]  /*10c00*/  LDG.E.U16 R4, [R6.64] ;  /* 0x0000000606047981 */ /* 0x0010a2000c1e1500 */
[----:B-1----:R-:W-:-:S05]  /*10c10*/  IMAD.WIDE R8, R0, 0x2, R22 ;  /* 0x0000000200087825 */ /* 0x002fca00078e0216 */
[----:B------:R1:W2:Y:S04]  /*10c20*/  LDG.E.U16 R5, [R8.64] ;  /* 0x0000000608057981 */ /* 0x0002a8000c1e1500 */
[----:B----4-:R4:W-:Y:S04]  /*10c30*/  STL [R1+0xf4], R28 ;  /* 0x0000f41c01007387 */ /* 0x0109e80000100800 */
[----:B------:R-:W3:Y:S04]  /*10c40*/  LDL.64 R16, [R1+0x1268] ;  /* 0x0012680001107983 */ /* 0x000ee80000100a00 */
[----:B----4-:R4:W3:Y:S04]  /*10c50*/  LDG.E.U16 R28, [R10.64] ;  /* 0x000000060a1c7981 */ /* 0x0108e8000c1e1500 */
[----:B--2---:R2:W-:Y:S04]  /*10c60*/  STL [R1+0xf0], R29 ;  /* 0x0000f01d01007387 */ /* 0x0045e80000100800 */
[----:B------:R-:W3:Y:S04]  /*10c70*/  LDL.64 R22, [R1+0x1260] ;  /* 0x0012600001167983 */ /* 0x000ee80000100a00 */
[----:B--2---:R2:W3:Y:S04]  /*10c80*/  LDG.E.U16 R29, [R12.64] ;  /* 0x000000060c1d7981 */ /* 0x0044e8000c1e1500 */
[----:B------:R0:W-:Y:S04]  /*10c90*/  STL [R1+0xec], R3 ;  /* 0x0000ec0301007387 */ /* 0x0001e80000100800 */
[----:B0-----:R-:W3:Y:S01]  /*10ca0*/  LDL.64 R2, [R1+0x1040] ;  /* 0x0010400001027983 */ /* 0x001ee20000100a00 */
[----:B-1----:R-:W-:-:S04]  /*10cb0*/  IMAD.WIDE R8, R0, 0x2, R24 ;  /* 0x0000000200087825 */ /* 0x002fc800078e0218 */
[C---:B------:R-:W-:Y:S01]  /*10cc0*/  IMAD.WIDE R6, R0.reuse, 0x2, R26 ;  /* 0x0000000200067825 */ /* 0x040fe200078e021a */
[----:B------:R3:W3:Y:S04]  /*10cd0*/  LDG.E.U16 R24, [R8.64] ;  /* 0x0000000608187981 */ /* 0x0006e8000c1e1500 */
[----:B------:R0:W3:Y:S01]  /*10ce0*/  LDG.E.U16 R25, [R6.64] ;  /* 0x0000000606197981 */ /* 0x0000e2000c1e1500 */
[----:B--2---:R-:W-:-:S03]  /*10cf0*/  IMAD.WIDE R12, R0, 0x2, R18 ;  /* 0x00000002000c7825 */ /* 0x004fc600078e0212 */
[----:B------:R-:W2:Y:S01]  /*10d00*/  LDL.64 R18, [R1+0x1258] ;  /* 0x0012580001127983 */ /* 0x000ea20000100a00 */
[----:B----4-:R-:W-:-:S06]  /*10d10*/  IMAD.WIDE R10, R0, 0x2, R20 ;  /* 0x00000002000a7825 */ /* 0x010fcc00078e0214 */
[----:B------:R-:W2:Y:S04]  /*10d20*/  LDG.E.U16 R11, [R10.64] ;  /* 0x000000060a0b7981 */ /* 0x000ea8000c1e1500 */
[----:B------:R-:W-:Y:S04]  /*10d30*/  STL [R1+0xe4], R5 ;  /* 0x0000e40501007387 */ /* 0x000fe80000100800 */
[----:B------:R1:W-:Y:S04]  /*10d40*/  STL [R1+0xe8], R4 ;  /* 0x0000e80401007387 */ /* 0x0003e80000100800 */
[----:B------:R-:W2:Y:S01]  /*10d50*/  LDL.64 R20, [R1+0x1250] ;  /* 0x0012500001147983 */ /* 0x000ea20000100a00 */
[----:B-1----:R-:W-:-:S05]  /*10d60*/  IMAD.WIDE R4, R0, 0x2, R14 ;  /* 0x0000000200047825 */ /* 0x002fca00078e020e */
[----:B------:R1:W2:Y:S01]  /*10d70*/  LDG.E.U16 R27, [R4.64] ;  /* 0x00000006041b7981 */ /* 0x0002a2000c1e1500 */
[----:B---3--:R-:W-:-:S03]  /*10d80*/  IMAD.WIDE R8, R0, 0x2, R16 ;  /* 0x0000000200087825 */ /* 0x008fc600078e0210 */
[----:B------:R3:W-:Y:S04]  /*10d90*/  STL [R1+0xe0], R28 ;  /* 0x0000e01c01007387 */ /* 0x0007e80000100800 */
[----:B------:R-:W4:Y:S04]  /*10da0*/  LDL.64 R14, [R1+0x1248] ;  /* 0x00124800010e7983 */ /* 0x000f280000100a00 */
[----:B------:R-:W4:Y:S04]  /*10db0*/  LDL.64 R16, [R1+0x1038] ;  /* 0x0010380001107983 */ /* 0x000f280000100a00 */
[----:B---3--:R3:W4:Y:S04]  /*10dc0*/  LDG.E.U16 R28, [R12.64] ;  /* 0x000000060c1c7981 */ /* 0x008728000c1e1500 */
[----:B------:R1:W-:Y:S01]  /*10dd0*/  STL [R1+0xdc], R29 ;  /* 0x0000dc1d01007387 */ /* 0x0003e20000100800 */
[----:B0-----:R-:W-:-:S05]  /*10de0*/  IMAD.WIDE R6, R0, 0x2, R22 ;  /* 0x0000000200067825 */ /* 0x001fca00078e0216 */
[----:B------:R2:W4:Y:S04]  /*10df0*/  LDG.E.U16 R26, [R6.64] ;  /* 0x00000006061a7981 */ /* 0x000528000c1e1500 */
[----:B-1----:R0:W4:Y:S01]  /*10e00*/  LDG.E.U16 R29, [R8.64] ;  /* 0x00000006081d7981 */ /* 0x002122000c1e1500 */
[----:B------:R-:W-:-:S03]  /*10e10*/  IMAD.WIDE R4, R0, 0x2, R2 ;  /* 0x0000000200047825 */ /* 0x000fc600078e0202 */
[----:B------:R-:W4:Y:S04]  /*10e20*/  LDL.64 R2, [R1+0x1240] ;  /* 0x0012400001027983 */ /* 0x000f280000100a00 */
[----:B------:R1:W-:Y:S04]  /*10e30*/  STL [R1+0xd8], R25 ;  /* 0x0000d81901007387 */ /* 0x0003e80000100800 */
[----:B---3--:R-:W3:Y:S04]  /*10e40*/  LDL.64 R12, [R1+0x1230] ;  /* 0x00123000010c7983 */ /* 0x008ee80000100a00 */
[----:B-1----:R1:W3:Y:S01]  /*10e50*/  LDG.E.U16 R25, [R4.64] ;  /* 0x0000000604197981 */ /* 0x0022e2000c1e1500 */
[----:B--2---:R-:W-:-:S03]  /*10e60*/  IMAD.WIDE R6, R0, 0x2, R18 ;  /* 0x0000000200067825 */ /* 0x004fc600078e0212 */
[----:B------:R-:W2:Y:S04]  /*10e70*/  LDL.64 R18, [R1+0x1238] ;  /* 0x0012380001127983 */ /* 0x000ea80000100a00 */
[----:B------:R1:W-:Y:S04]  /*10e80*/  STL [R1+0xd4], R24 ;  /* 0x0000d41801007387 */ /* 0x0003e80000100800 */
[----:B------:R1:W-:Y:S04]  /*10e90*/  STL [R1+0xd0], R11 ;  /* 0x0000d00b01007387 */ /* 0x0003e80000100800 */
[----:B0-----:R-:W3:Y:S04]  /*10ea0*/  LDL.64 R8, [R1+0x1220] ;  /* 0x0012200001087983 */ /* 0x001ee80000100a00 */
[----:B-1----:R0:W3:Y:S04]  /*10eb0*/  LDG.E.U16 R24, [R6.64] ;  /* 0x0000000606187981 */ /* 0x0020e8000c1e1500 */
[----:B------:R-:W3:Y:S01]  /*10ec0*/  LDL.64 R10, [R1+0x1030] ;  /* 0x00103000010a7983 */ /* 0x000ee20000100a00 */
[----:B------:R-:W-:-:S05]  /*10ed0*/  IMAD.WIDE R4, R0, 0x2, R20 ;  /* 0x0000000200047825 */ /* 0x000fca00078e0214 */
[----:B------:R4:W3:Y:S02]  /*10ee0*/  LDG.E.U16 R23, [R4.64] ;  /* 0x0000000604177981 */ /* 0x0008e4000c1e1500 */
[C---:B----4-:R-:W-:Y:S02]  /*10ef0*/  IMAD.WIDE R4, R0.reuse, 0x2, R14 ;  /* 0x0000000200047825 */ /* 0x050fe400078e020e */
[----:B------:R-:W4:Y:S04]  /*10f00*/  LDL.64 R14, [R1+0x1228] ;  /* 0x00122800010e7983 */ /* 0x000f280000100a00 */
[----:B------:R1:W4:Y:S04]  /*10f10*/  LDG.E.U16 R22, [R4.64] ;  /* 0x0000000604167981 */ /* 0x000328000c1e1500 */
[----:B------:R0:W-:Y:S01]  /*10f20*/  STL [R1+0xcc], R28 ;  /* 0x0000cc1c01007387 */ /* 0x0001e20000100800 */
[----:B-1----:R-:W-:-:S05]  /*10f30*/  IMAD.WIDE R4, R0, 0x2, R16 ;  /* 0x0000000200047825 */ /* 0x002fca00078e0210 */
[----:B0-----:R0:W4:Y:S02]  /*10f40*/  LDG.E.U16 R28, [R4.64] ;  /* 0x00000006041c7981 */ /* 0x001124000c1e1500 */
[----:B0-----:R-:W-:-:S05]  /*10f50*/  IMAD.WIDE R4, R0, 0x2, R2 ;  /* 0x0000000200047825 */ /* 0x001fca00078e0202 */
[----:B------:R2:W4:Y:S02]  /*10f60*/  LDG.E.U16 R2, [R4.64] ;  /* 0x0000000604027981 */ /* 0x000524000c1e1500 */
[----:B--2---:R-:W-:-:S05]  /*10f70*/  IMAD.WIDE R4, R0, 0x2, R18 ;  /* 0x0000000200047825 */ /* 0x004fca00078e0212 */
[----:B------:R3:W2:Y:S02]  /*10f80*/  LDG.E.U16 R21, [R4.64] ;  /* 0x0000000604157981 */ /* 0x0006a4000c1e1500 */
[C---:B---3--:R-:W-:Y:S02]  /*10f90*/  IMAD.WIDE R4, R0.reuse, 0x2, R12 ;  /* 0x0000000200047825 */ /* 0x048fe400078e020c */
[----:B----4-:R0:W-:Y:S04]  /*10fa0*/  STL [R1+0x27ac], R28 ;  /* 0x0027ac1c01007387 */ /* 0x0101e80000100800 */
[----:B------:R-:W3:Y:S04]  /*10fb0*/  LDL.64 R16, [R1+0x1218] ;  /* 0x0012180001107983 */ /* 0x000ee80000100a00 */
[----:B0-----:R0:W4:Y:S04]  /*10fc0*/  LDG.E.U16 R28, [R4.64] ;  /* 0x00000006041c7981 */ /* 0x001128000c1e1500 */
[----:B------:R-:W-:Y:S04]  /*10fd0*/  STL [R1+0x279c], R2 ;  /* 0x00279c0201007387 */ /* 0x000fe80000100800 */
[----:B------:R-:W2:Y:S04]  /*10fe0*/  LDL.64 R6, [R1+0x1028] ;  /* 0x0010280001067983 */ /* 0x000ea80000100a00 */
[----:B------:R1:W-:Y:S04]  /*10ff0*/  STL [R1+0xc8], R27 ;  /* 0x0000c81b01007387 */ /* 0x0003e80000100800 */
[----:B------:R-:W4:Y:S01]  /*11000*/  LDL.64 R12, [R1+0x1210] ;  /* 0x00121000010c7983 */ /* 0x000f220000100a00 */
[----:B0-----:R-:W-:-:S03]  /*11010*/  IMAD.WIDE R4, R0, 0x2, R10 ;  /* 0x0000000200047825 */ /* 0x001fc600078e020a */
[----:B------:R-:W4:Y:S04]  /*11020*/  LDL.64 R10, [R1+0x1208] ;  /* 0x00120800010a7983 */ /* 0x000f280000100a00 */
[----:B-1----:R0:W4:Y:S04]  /*11030*/  LDG.E.U16 R27, [R4.64] ;  /* 0x00000006041b7981 */ /* 0x002128000c1e1500 */
[----:B------:R-:W-:Y:S01]  /*11040*/  STL [R1+0xc4], R29 ;  /* 0x0000c41d01007387 */ /* 0x000fe20000100800 */
[----:B0-----:R-:W-:-:S03]  /*11050*/  IMAD.WIDE R4, R0, 0x2, R14 ;  /* 0x0000000200047825 */ /* 0x001fc600078e020e */
[----:B------:R-:W4:Y:S04]  /*11060*/  LDL.64 R14, [R1+0x1200] ;  /* 0x00120000010e7983 */ /* 0x000f280000100a00 */
[----:B------:R0:W-:Y:S04]  /*11070*/  STL [R1+0xc0], R26 ;  /* 0x0000c01a01007387 */ /* 0x0001e80000100800 */
[----:B------:R1:W4:Y:S04]  /*11080*/  LDG.E.U16 R20, [R4.64] ;  /* 0x0000000604147981 */ /* 0x000328000c1e1500 */
[----:B------:R0:W-:Y:S04]  /*11090*/  STL [R1+0xbc], R25 ;  /* 0x0000bc1901007387 */ /* 0x0001e80000100800 */
[----:B------:R-:W4:Y:S01]  /*110a0*/  LDL.64 R2, [R1+0x11f8] ;  /* 0x0011f80001027983 */ /* 0x000f220000100a00 */
[----:B-1----:R-:W-:-:S03]  /*110b0*/  IMAD.WIDE R4, R0, 0x2, R8 ;  /* 0x0000000200047825 */ /* 0x002fc600078e0208 */
[----:B------:R-:W4:Y:S04]  /*110c0*/  LDL.64 R8, [R1+0x1020] ;  /* 0x0010200001087983 */ /* 0x000f280000100a00 */
[----:B------:R3:W4:Y:S04]  /*110d0*/  LDG.E.U16 R19, [R4.64] ;  /* 0x0000000604137981 */ /* 0x000728000c1e1500 */
[----:B------:R1:W-:Y:S04]  /*110e0*/  STL [R1+0xb8], R24 ;  /* 0x0000b81801007387 */ /* 0x0003e80000100800 */
[----:B------:R0:W-:Y:S01]  /*110f0*/  STL [R1+0xb4], R23 ;  /* 0x0000b41701007387 */ /* 0x0001e20000100800 */
[----:B---3--:R-:W-:-:S05]  /*11100*/  IMAD.WIDE R4, R0, 0x2, R16 ;  /* 0x0000000200047825 */ /* 0x008fca00078e0210 */
[----:B------:R2:W3:Y:S02]  /*11110*/  LDG.E.U16 R18, [R4.64] ;  /* 0x0000000604127981 */ /* 0x0004e4000c1e1500 */
[C---:B--2---:R-:W-:Y:S02]  /*11120*/  IMAD.WIDE R4, R0.reuse, 0x2, R6 ;  /* 0x0000000200047825 */ /* 0x044fe400078e0206 */
[----:B------:R-:W2:Y:S04]  /*11130*/  LDL.64 R6, [R1+0x11f0] ;  /* 0x0011f00001067983 */ /* 0x000ea80000100a00 */
[----:B0-----:R4:W3:Y:S04]  /*11140*/  LDG.E.U16 R26, [R4.64] ;  /* 0x00000006041a7981 */ /* 0x0018e8000c1e1500 */
[----:B------:R0:W-:Y:S01]  /*11150*/  STL [R1+0xb0], R22 ;  /* 0x0000b01601007387 */ /* 0x0001e20000100800 */
[----:B----4-:R-:W-:-:S03]  /*11160*/  IMAD.WIDE R4, R0, 0x2, R12 ;  /* 0x0000000200047825 */ /* 0x010fc600078e020c */
[----:B------:R-:W4:Y:S04]  /*11170*/  LDL.64 R12, [R1+0x11e8] ;  /* 0x0011e800010c7983 */ /* 0x000f280000100a00 */
[----:B------:R0:W3:Y:S02]  /*11180*/  LDG.E.U16 R25, [R4.64] ;  /* 0x0000000604197981 */ /* 0x0000e4000c1e1500 */
[C---:B0-----:R-:W-:Y:S02]  /*11190*/  IMAD.WIDE R4, R0.reuse, 0x2, R10 ;  /* 0x0000000200047825 */ /* 0x041fe400078e020a */
[----:B------:R-:W3:Y:S04]  /*111a0*/  LDL.64 R10, [R1+0x1018] ;  /* 0x00101800010a7983 */ /* 0x000ee80000100a00 */
[----:B-1----:R0:W3:Y:S02]  /*111b0*/  LDG.E.U16 R24, [R4.64] ;  /* 0x0000000604187981 */ /* 0x0020e4000c1e1500 */
[----:B0-----:R-:W-:-:S02]  /*111c0*/  IMAD.WIDE R4, R0, 0x2, R14 ;  /* 0x0000000200047825 */ /* 0x001fc400078e020e */
[----:B------:R-:W3:Y:S04]  /*111d0*/  LDL.64 R14, [R1+0x11e0] ;  /* 0x0011e000010e7983 */ /* 0x000ee80000100a00 */
[----:B------:R0:W3:Y:S02]  /*111e0*/  LDG.E.U16 R23, [R4.64] ;  /* 0x0000000604177981 */ /* 0x0000e4000c1e1500 */
[C---:B0-----:R-:W-:Y:S02]  /*111f0*/  IMAD.WIDE R4, R0.reuse, 0x2, R8 ;  /* 0x0000000200047825 */ /* 0x041fe400078e0208 */
[----:B------:R-:W3:Y:S04]  /*11200*/  LDL.64 R8, [R1+0x11d8] ;  /* 0x0011d80001087983 */ /* 0x000ee80000100a00 */
[----:B------:R0:W3:Y:S04]  /*11210*/  LDG.E.U16 R22, [R4.64] ;  /* 0x0000000604167981 */ /* 0x0000e8000c1e1500 */
[----:B------:R1:W-:Y:S01]  /*11220*/  STL [R1+0xa4], R21 ;  /* 0x0000a41501007387 */ /* 0x0003e20000100800 */
[----:B0-----:R-:W-:-:S03]  /*11230*/  IMAD.WIDE R4, R0, 0x2, R2 ;  /* 0x0000000200047825 */ /* 0x001fc600078e0202 */
[----:B------:R-:W3:Y:S04]  /*11240*/  LDL.64 R2, [R1+0x11d0] ;  /* 0x0011d00001027983 */ /* 0x000ee80000100a00 */
[----:B-1----:R2:W3:Y:S04]  /*11250*/  LDG.E.U16 R21, [R4.64] ;  /* 0x0000000604157981 */ /* 0x0024e8000c1e1500 */
[----:B------:R0:W-:Y:S01]  /*11260*/  STL [R1+0xa0], R28 ;  /* 0x0000a01c01007387 */ /* 0x0001e20000100800 */
[----:B--2---:R-:W-:-:S03]  /*11270*/  IMAD.WIDE R4, R0, 0x2, R6 ;  /* 0x0000000200047825 */ /* 0x004fc600078e0206 */
[----:B------:R-:W2:Y:S04]  /*11280*/  LDL.64 R6, [R1+0x1010] ;  /* 0x0010100001067983 */ /* 0x000ea80000100a00 */
[----:B0-----:R4:W2:Y:S04]  /*11290*/  LDG.E.U16 R28, [R4.64] ;  /* 0x00000006041c7981 */ /* 0x0018a8000c1e1500 */
[----:B------:R0:W-:Y:S01]  /*112a0*/  STL [R1+0x9c], R27 ;  /* 0x00009c1b01007387 */ /* 0x0001e20000100800 */
[----:B----4-:R-:W-:-:S03]  /*112b0*/  IMAD.WIDE R4, R0, 0x2, R12 ;  /* 0x0000000200047825 */ /* 0x010fc600078e020c */
[----:B------:R-:W4:Y:S04]  /*112c0*/  LDL.64 R12, [R1+0x11c8] ;  /* 0x0011c800010c7983 */ /* 0x000f280000100a00 */
[----:B0-----:R3:W4:Y:S04]  /*112d0*/  LDG.E.U16 R27, [R4.64] ;  /* 0x00000006041b7981 */ /* 0x001728000c1e1500 */
[----:B------:R0:W-:Y:S01]  /*112e0*/  STL [R1+0x98], R20 ;  /* 0x0000981401007387 */ /* 0x0001e20000100800 */
[----:B---3--:R-:W-:-:S03]  /*112f0*/  IMAD.WIDE R4, R0, 0x2, R10 ;  /* 0x0000000200047825 */ /* 0x008fc600078e020a */
[----:B------:R-:W3:Y:S04]  /*11300*/  LDL.64 R10, [R1+0x11c0] ;  /* 0x0011c000010a7983 */ /* 0x000ee80000100a00 */
[----:B0-----:R0:W3:Y:S04]  /*11310*/  LDG.E.U16 R20, [R4.64] ;  /* 0x0000000604147981 */ /* 0x0010e8000c1e1500 */
[----:B------:R1:W-:Y:S04]  /*11320*/  STL [R1+0x94], R19 ;  /* 0x0000941301007387 */ /* 0x0003e80000100800 */
[----:B------:R-:W3:Y:S01]  /*11330*/  LDL.64 R16, [R1+0x11b8] ;  /* 0x0011b80001107983 */ /* 0x000ee20000100a00 */
[----:B0-----:R-:W-:-:S03]  /*11340*/  IMAD.WIDE R4, R0, 0x2, R14 ;  /* 0x0000000200047825 */ /* 0x001fc600078e020e */
[----:B------:R0:W-:Y:S04]  /*11350*/  STL [R1+0x90], R18 ;  /* 0x0000901201007387 */ /* 0x0001e80000100800 */
[----:B-1----:R1:W3:Y:S02]  /*11360*/  LDG.E.U16 R19, [R4.64] ;  /* 0x0000000604137981 */ /* 0x0022e4000c1e1500 */
[C---:B-1----:R-:W-:Y:S02]  /*11370*/  IMAD.WIDE R4, R0.reuse, 0x2, R8 ;  /* 0x0000000200047825 */ /* 0x042fe400078e0208 */
[----:B------:R-:W3:Y:S04]  /*11380*/  LDL.64 R8, [R1+0x1008] ;  /* 0x0010080001087983 */ /* 0x000ee80000100a00 */
[----:B0-----:R0:W3:Y:S04]  /*11390*/  LDG.E.U16 R18, [R4.64] ;  /* 0x0000000604127981 */ /* 0x0010e8000c1e1500 */
        /* <DEDUP_REMOVED lines=8> */
[----:B------:R0:W-:Y:S04]  /*11420*/  STL [R1+0x84], R24 ;  /* 0x0000841801007387 */ /* 0x0001e80000100800 */
[----:B------:R-:W2:Y:S01]  /*11430*/  LDL.64 R14, [R1+0xfb8] ;  /* 0x000fb800010e7983 */ /* 0x000ea20000100a00 */
[----:B----4-:R-:W-:-:S05]  /*11440*/  IMAD.WIDE R4, R0, 0x2, R12 ;  /* 0x0000000200047825 */ /* 0x010fca00078e020c */
[----:B0-----:R3:W4:Y:S04]  /*11450*/  LDG.E.U16 R24, [R4.64] ;  /* 0x0000000604187981 */ /* 0x001728000c1e1500 */
[----:B------:R0:W-:Y:S04]  /*11460*/  STL [R1+0x80], R23 ;  /* 0x0000801701007387 */ /* 0x0001e80000100800 */
[----:B------:R-:W4:Y:S01]  /*11470*/  LDL.64 R12, [R1+0xfb0] ;  /* 0x000fb000010c7983 */ /* 0x000f220000100a00 */
[----:B---3--:R-:W-:-:S05]  /*11480*/  IMAD.WIDE R4, R0, 0x2, R10 ;  /* 0x0000000200047825 */ /* 0x008fca00078e020a */
[----:B0-----:R0:W3:Y:S04]  /*11490*/  LDG.E.U16 R23, [R4.64] ;  /* 0x0000000604177981 */ /* 0x0010e8000c1e1500 */
[----:B------:R1:W-:Y:S04]  /*114a0*/  STL [R1+0x7c], R22 ;  /* 0x00007c1601007387 */ /* 0x0003e80000100800 */
[----:B------:R-:W3:Y:S01]  /*114b0*/  LDL.64 R10, [R1+0xfa8] ;  /* 0x000fa800010a7983 */ /* 0x000ee20000100a00 */
[----:B0-----:R-:W-:-:S05]  /*114c0*/  IMAD.WIDE R4, R0, 0x2, R16 ;  /* 0x0000000200047825 */ /* 0x001fca00078e0210 */
[----:B-1----:R0:W3:Y:S04]  /*114d0*/  LDG.E.U16 R22, [R4.64] ;  /* 0x0000000604167981 */ /* 0x0020e8000c1e1500 */
[----:B------:R1:W-:Y:S01]  /*114e0*/  STL [R1+0x78], R21 ;  /* 0x0000781501007387 */ /* 0x0003e20000100800 */
[----:B0-----:R-:W-:-:S03]  /*114f0*/  IMAD.WIDE R4, R0, 0x2, R8 ;  /* 0x0000000200047825 */ /* 0x001fc600078e0208 */
[----:B------:R-:W3:Y:S04]  /*11500*/  LDL.64 R8, [R1+0xfa0] ;  /* 0x000fa00001087983 */ /* 0x000ee80000100a00 */
[----:B-1----:R0:W3:Y:S04]  /*11510*/  LDG.E.U16 R21, [R4.64] ;  /* 0x0000000604157981 */ /* 0x0020e8000c1e1500 */
[----:B------:R1:W-:Y:S01]  /*11520*/  STL [R1+0x74], R28 ;  /* 0x0000741c01007387 */ /* 0x0003e20000100800 */
[----:B0-----:R-:W-:-:S03]  /*11530*/  IMAD.WIDE R4, R0, 0x2, R2 ;  /* 0x0000000200047825 */ /* 0x001fc600078e0202 */
[----:B------:R-:W3:Y:S04]  /*11540*/  LDL.64 R2, [R1+0x11a0] ;  /* 0x0011a00001027983 */ /* 0x000ee80000100a00 */
[----:B-1----:R2:W3:Y:S04]  /*11550*/  LDG.E.U16 R28, [R4.64] ;  /* 0x00000006041c7981 */ /* 0x0024e8000c1e1500 */
[----:B------:R-:W-:Y:S01]  /*11560*/  STL [R1+0x70], R27 ;  /* 0x0000701b01007387 */ /* 0x000fe20000100800 */
[----:B--2---:R-:W-:-:S03]  /*11570*/  IMAD.WIDE R4, R0, 0x2, R6 ;  /* 0x0000000200047825 */ /* 0x004fc600078e0206 */
[----:B---3--:R-:W-:Y:S04]  /*11580*/  STL [R1+0x27c8], R28 ;  /* 0x0027c81c01007387 */ /* 0x008fe80000100800 */
[----:B------:R0:W-:Y:S04]  /*11590*/  STL [R1+0x6c], R20 ;  /* 0x00006c1401007387 */ /* 0x0001e80000100800 */
[----:B------:R-:W2:Y:S04]  /*115a0*/  LDL.64 R6, [R1+0x1000] ;  /* 0x0010000001067983 */ /* 0x000ea80000100a00 */
[----:B0-----:R0:W3:Y:S04]  /*115b0*/  LDG.E.U16 R20, [R4.64] ;  /* 0x0000000604147981 */ /* 0x0010e8000c1e1500 */
[----:B------:R-:W-:Y:S01]  /*115c0*/  STL [R1+0x68], R19 ;  /* 0x0000681301007387 */ /* 0x000fe20000100800 */
[----:B0-----:R-:W-:-:S05]  /*115d0*/  IMAD.WIDE R4, R0, 0x2, R14 ;  /* 0x0000000200047825 */ /* 0x001fca00078e020e */
[----:B------:R4:W3:Y:S02]  /*115e0*/  LDG.E.U16 R29, [R4.64] ;  /* 0x00000006041d7981 */ /* 0x0008e4000c1e1500 */
[C---:B----4-:R-:W-:Y:S02]  /*115f0*/  IMAD.WIDE R4, R0.reuse, 0x2, R12 ;  /* 0x0000000200047825 */ /* 0x050fe400078e020c */
[----:B------:R-:W4:Y:S04]  /*11600*/  LDL.64 R12, [R1+0xf98] ;  /* 0x000f9800010c7983 */ /* 0x000f280000100a00 */
[----:B------:R0:W-:Y:S04]  /*11610*/  STL [R1+0x64], R18 ;  /* 0x0000641201007387 */ /* 0x0001e80000100800 */
[----:B------:R1:W3:Y:S04]  /*11620*/  LDG.E.U16 R28, [R4.64] ;  /* 0x00000006041c7981 */ /* 0x0002e8000c1e1500 */
[----:B0-----:R-:W3:Y:S01]  /*11630*/  LDL.64 R18, [R1+0xf90] ;  /* 0x000f900001127983 */ /* 0x001ee20000100a00 */
[----:B-1----:R-:W-:-:S03]  /*11640*/  IMAD.WIDE R4, R0, 0x2, R10 ;  /* 0x0000000200047825 */ /* 0x002fc600078e020a */
[----:B------:R0:W-:Y:S04]  /*11650*/  STL [R1+0x60], R26 ;  /* 0x0000601a01007387 */ /* 0x0001e80000100800 */
[----:B------:R-:W3:Y:S04]  /*11660*/  LDL.64 R10, [R1+0xf88] ;  /* 0x000f8800010a7983 */ /* 0x000ee80000100a00 */
[----:B------:R1:W3:Y:S02]  /*11670*/  LDG.E.U16 R27, [R4.64] ;  /* 0x00000006041b7981 */ /* 0x0002e4000c1e1500 */
[----:B-1----:R-:W-:-:S02]  /*11680*/  IMAD.WIDE R4, R0, 0x2, R8 ;  /* 0x0000000200047825 */ /* 0x002fc400078e0208 */
[----:B------:R-:W3:Y:S04]  /*11690*/  LDL.64 R8, [R1+0xf80] ;  /* 0x000f800001087983 */ /* 0x000ee80000100a00 */
[----:B0-----:R0:W3:Y:S04]  /*116a0*/  LDG.E.U16 R26, [R4.64] ;  /* 0x00000006041a7981 */ /* 0x0010e8000c1e1500 */
[----:B------:R1:W-:Y:S01]  /*116b0*/  STL [R1+0x5c], R25 ;  /* 0x00005c1901007387 */ /* 0x0003e20000100800 */
[----:B0-----:R-:W-:-:S03]  /*116c0*/  IMAD.WIDE R4, R0, 0x2, R2 ;  /* 0x0000000200047825 */ /* 0x001fc600078e0202 */
[----:B------:R-:W3:Y:S04]  /*116d0*/  LDL.64 R2, [R1+0xff8] ;  /* 0x000ff80001027983 */ /* 0x000ee80000100a00 */
[----:B-1----:R2:W3:Y:S04]  /*116e0*/  LDG.E.U16 R25, [R4.64] ;  /* 0x0000000604197981 */ /* 0x0024e8000c1e1500 */
[----:B------:R0:W-:Y:S04]  /*116f0*/  STL [R1+0x58], R24 ;  /* 0x0000581801007387 */ /* 0x0001e80000100800 */
[----:B------:R-:W3:Y:S04]  /*11700*/  LDL.64 R16, [R1+0xf78] ;  /* 0x000f780001107983 */ /* 0x000ee80000100a00 */
[----:B------:R1:W-:Y:S04]  /*11710*/  STL [R1+0x54], R23 ;  /* 0x0000541701007387 */ /* 0x0003e80000100800 */
[----:B------:R-:W3:Y:S01]  /*11720*/  LDL.64 R14, [R1+0xf70] ;  /* 0x000f7000010e7983 */ /* 0x000ee20000100a00 */
[----:B--2---:R-:W-:-:S03]  /*11730*/  IMAD.WIDE R4, R0, 0x2, R6 ;  /* 0x0000000200047825 */ /* 0x004fc600078e0206 */
[----:B------:R-:W2:Y:S04]  /*11740*/  LDL.64 R6, [R1+0xf68] ;  /* 0x000f680001067983 */ /* 0x000ea80000100a00 */
[----:B0-----:R4:W2:Y:S04]  /*11750*/  LDG.E.U16 R24, [R4.64] ;  /* 0x0000000604187981 */ /* 0x0018a8000c1e1500 */
[----:B------:R0:W-:Y:S01]  /*11760*/  STL [R1+0x50], R22 ;  /* 0x0000501601007387 */ /* 0x0001e20000100800 */
[----:B----4-:R-:W-:-:S03]  /*11770*/  IMAD.WIDE R4, R0, 0x2, R12 ;  /* 0x0000000200047825 */ /* 0x010fc600078e020c */
[----:B------:R-:W4:Y:S04]  /*11780*/  LDL.64 R12, [R1+0xf60] ;  /* 0x000f6000010c7983 */ /* 0x000f280000100a00 */
[----:B-1----:R3:W2:Y:S02]  /*11790*/  LDG.E.U16 R23, [R4.64] ;  /* 0x0000000604177981 */ /* 0x0026a4000c1e1500 */
[----:B---3--:R-:W-:-:S05]  /*117a0*/  IMAD.WIDE R4, R0, 0x2, R18 ;  /* 0x0000000200047825 */ /* 0x008fca00078e0212 */
[----:B0-----:R0:W3:Y:S04]  /*117b0*/  LDG.E.U16 R22, [R4.64] ;  /* 0x0000000604167981 */ /* 0x0010e8000c1e1500 */
[----:B------:R1:W-:Y:S01]  /*117c0*/  STL [R1+0x4c], R21 ;  /* 0x00004c1501007387 */ /* 0x0003e20000100800 */
[----:B0-----:R-:W-:-:S05]  /*117d0*/  IMAD.WIDE R4, R0, 0x2, R10 ;  /* 0x0000000200047825 */ /* 0x001fca00078e020a */
[----:B-1----:R0:W2:Y:S02]  /*117e0*/  LDG.E.U16 R21, [R4.64] ;  /* 0x0000000604157981 */ /* 0x0020a4000c1e1500 */
[C---:B0-----:R-:W-:Y:S02]  /*117f0*/  IMAD.WIDE R4, R0.reuse, 0x2, R8 ;  /* 0x0000000200047825 */ /* 0x041fe400078e0208 */
[----:B------:R-:W2:Y:S04]  /*11800*/  LDL.64 R8, [R1+0xff0] ;  /* 0x000ff00001087983 */ /* 0x000ea80000100a00 */
[----:B------:R0:W-:Y:S04]  /*11810*/  STL [R1+0x44], R20 ;  /* 0x0000441401007387 */ /* 0x0001e80000100800 */
[----:B------:R-:W2:Y:S04]  /*11820*/  LDL.64 R10, [R1+0xf58] ;  /* 0x000f5800010a7983 */ /* 0x000ea80000100a00 */
[----:B0-----:R0:W2:Y:S02]  /*11830*/  LDG.E.U16 R20, [R4.64] ;  /* 0x0000000604147981 */ /* 0x0010a4000c1e1500 */
[----:B0-----:R-:W-:-:S05]  /*11840*/  IMAD.WIDE R4, R0, 0x2, R2 ;  /* 0x0000000200047825 */ /* 0x001fca00078e0202 */
[----:B------:R0:W2:Y:S02]  /*11850*/  LDG.E.U16 R2, [R4.64] ;  /* 0x0000000604027981 */ /* 0x0000a4000c1e1500 */
[C---:B0-----:R-:W-:Y:S02]  /*11860*/  IMAD.WIDE R4, R0.reuse, 0x2, R16 ;  /* 0x0000000200047825 */ /* 0x041fe400078e0210 */
[----:B------:R-:W-:Y:S04]  /*11870*/  STL [R1+0x34], R29 ;  /* 0x0000341d01007387 */ /* 0x000fe80000100800 */
[----:B------:R0:W3:Y:S02]  /*11880*/  LDG.E.U16 R19, [R4.64] ;  /* 0x0000000604137981 */ /* 0x0000e4000c1e1500 */
[----:B0-----:R-:W-:-:S02]  /*11890*/  IMAD.WIDE R4, R0, 0x2, R14 ;  /* 0x0000000200047825 */ /* 0x001fc400078e020e */
[----:B--2---:R0:W-:Y:S04]  /*118a0*/  STL [R1+0x27b0], R2 ;  /* 0x0027b00201007387 */ /* 0x0041e80000100800 */
[----:B------:R-:W-:Y:S04]  /*118b0*/  STL [R1+0x30], R28 ;  /* 0x0000301c01007387 */ /* 0x000fe80000100800 */
[----:B0-----:R0:W2:Y:S04]  /*118c0*/  LDG.E.U16 R2, [R4.64] ;  /* 0x0000000604027981 */ /* 0x0010a8000c1e1500 */
[----:B------:R1:W-:Y:S01]  /*118d0*/  STL [R1+0x2c], R27 ;  /* 0x00002c1b01007387 */ /* 0x0003e20000100800 */
[----:B0-----:R-:W-:-:S05]  /*118e0*/  IMAD.WIDE R4, R0, 0x2, R6 ;  /* 0x0000000200047825 */ /* 0x001fca00078e0206 */
[----:B-1----:R4:W3:Y:S02]  /*118f0*/  LDG.E.U16 R27, [R4.64] ;  /* 0x00000006041b7981 */ /* 0x0028e4000c1e1500 */
[C---:B----4-:R-:W-:Y:S02]  /*11900*/  IMAD.WIDE R4, R0.reuse, 0x2, R12 ;  /* 0x0000000200047825 */ /* 0x050fe400078e020c */
[----:B--2---:R-:W-:Y:S04]  /*11910*/  STL [R1+0x2814], R2 ;  /* 0x0028140201007387 */ /* 0x004fe80000100800 */
[----:B------:R-:W2:Y:S04]  /*11920*/  LDL.64 R6, [R1+0xf50] ;  /* 0x000f500001067983 */ /* 0x000ea80000100a00 */
[----:B------:R-:W-:Y:S04]  /*11930*/  STL [R1+0x24], R26 ;  /* 0x0000241a01007387 */ /* 0x000fe80000100800 */
[----:B---3--:R-:W-:Y:S04]  /*11940*/  STL [R1+0x2818], R27 ;  /* 0x0028181b01007387 */ /* 0x008fe80000100800 */
[----:B------:R-:W3:Y:S04]  /*11950*/  LDL.64 R16, [R1+0xf48] ;  /* 0x000f480001107983 */ /* 0x000ee80000100a00 */
[----:B------:R0:W-:Y:S04]  /*11960*/  STL [R1+0x40], R25 ;  /* 0x0000401901007387 */ /* 0x0001e80000100800 */
[----:B------:R-:W4:Y:S04]  /*11970*/  LDL.64 R12, [R1+0xf40] ;  /* 0x000f4000010c7983 */ /* 0x000f280000100a00 */
[----:B0-----:R0:W2:Y:S02]  /*11980*/  LDG.E.U16 R25, [R4.64] ;  /* 0x0000000604197981 */ /* 0x0010a4000c1e1500 */
[----:B0-----:R-:W-:-:S05]  /*11990*/  IMAD.WIDE R4, R0, 0x2, R8 ;  /* 0x0000000200047825 */ /* 0x001fca00078e0208 */
[----:B------:R0:W3:Y:S02]  /*119a0*/  LDG.E.U16 R18, [R4.64] ;  /* 0x0000000604127981 */ /* 0x0000e4000c1e1500 */
[C---:B0-----:R-:W-:Y:S02]  /*119b0*/  IMAD.WIDE R4, R0.reuse, 0x2, R10 ;  /* 0x0000000200047825 */ /* 0x041fe400078e020a */
[----:B--2---:R-:W-:Y:S04]  /*119c0*/  STL [R1+0x281c], R25 ;  /* 0x00281c1901007387 */ /* 0x004fe80000100800 */
[----:B------:R-:W-:Y:S04]  /*119d0*/  STL [R1+0x3c], R24 ;  /* 0x00003c1801007387 */ /* 0x000fe80000100800 */
[----:B------:R-:W2:Y:S04]  /*119e0*/  LDL.64 R8, [R1+0xfe8] ;  /* 0x000fe80001087983 */ /* 0x000ea80000100a00 */
[----:B------:R0:W-:Y:S04]  /*119f0*/  STL [R1+0x20], R23 ;  /* 0x0000201701007387 */ /* 0x0001e80000100800 */
[----:B------:R-:W2:Y:S04]  /*11a00*/  LDL.64 R14, [R1+0xfe0] ;  /* 0x000fe000010e7983 */ /* 0x000ea80000100a00 */
[----:B------:R-:W2:Y:S04]  /*11a10*/  LDL.64 R2, [R1+0xf38] ;  /* 0x000f380001027983 */ /* 0x000ea80000100a00 */
[----:B0-----:R0:W2:Y:S04]  /*11a20*/  LDG.E.U16 R23, [R4.64] ;  /* 0x0000000604177981 */ /* 0x0010a8000c1e1500 */
[----:B------:R-:W3:Y:S04]  /*11a30*/  LDL.64 R10, [R1+0xf30] ;  /* 0x000f3000010a7983 */ /* 0x000ee80000100a00 */
[----:B------:R-:W-:Y:S01]  /*11a40*/  STL [R1+0x1c], R22 ;  /* 0x00001c1601007387 */ /* 0x000fe20000100800 */
[----:B0-----:R-:W-:-:S03]  /*11a50*/  IMAD.WIDE R4, R0, 0x2, R6 ;  /* 0x0000000200047825 */ /* 0x001fc600078e0206 */
[----:B--2---:R-:W-:Y:S04]  /*11a60*/  STL [R1+0x27fc], R23 ;  /* 0x0027fc1701007387 */ /* 0x004fe80000100800 */
[----:B------:R0:W-:Y:S04]  /*11a70*/  STL [R1+0x18], R21 ;  /* 0x0000181501007387 */ /* 0x0001e80000100800 */
[----:B------:R-:W2:Y:S04]  /*11a80*/  LDL.64 R6, [R1+0xf28] ;  /* 0x000f280001067983 */ /* 0x000ea80000100a00 */
[----:B0-----:R3:W2:Y:S02]  /*11a90*/  LDG.E.U16 R21, [R4.64] ;  /* 0x0000000604157981 */ /* 0x0016a4000c1e1500 */
[----:B---3--:R-:W-:-:S05]  /*11aa0*/  IMAD.WIDE R4, R0, 0x2, R16 ;  /* 0x0000000200047825 */ /* 0x008fca00078e0210 */
[----:B------:R4:W3:Y:S02]  /*11ab0*/  LDG.E.U16 R17, [R4.64] ;  /* 0x0000000604117981 */ /* 0x0008e4000c1e1500 */
[----:B----4-:R-:W-:-:S05]  /*11ac0*/  IMAD.WIDE R4, R0, 0x2, R12 ;  /* 0x0000000200047825 */ /* 0x010fca00078e020c */
[----:B------:R0:W4:Y:S04]  /*11ad0*/  LDG.E.U16 R13, [R4.64] ;  /* 0x00000006040d7981 */ /* 0x000128000c1e1500 */
[----:B------:R-:W-:Y:S01]  /*11ae0*/  STL [R1+0xc], R20 ;  /* 0x00000c1401007387 */ /* 0x000fe20000100800 */
[----:B0-----:R-:W-:-:S05]  /*11af0*/  IMAD.WIDE R4, R0, 0x2, R8 ;  /* 0x0000000200047825 */ /* 0x001fca00078e0208 */
[----:B------:R0:W4:Y:S02]  /*11b00*/  LDG.E.U16 R24, [R4.64] ;  /* 0x0000000604187981 */ /* 0x000124000c1e1500 */
[----:B0-----:R-:W-:-:S05]  /*11b10*/  IMAD.WIDE R4, R0, 0x2, R14 ;  /* 0x0000000200047825 */ /* 0x001fca00078e020e */
[----:B------:R0:W4:Y:S02]  /*11b20*/  LDG.E.U16 R23, [R4.64] ;  /* 0x0000000604177981 */ /* 0x000124000c1e1500 */
[----:B0-----:R-:W-:-:S05]  /*11b30*/  IMAD.WIDE R4, R0, 0x2, R2 ;  /* 0x0000000200047825 */ /* 0x001fca00078e0202 */
[----:B------:R0:W4:Y:S02]  /*11b40*/  LDG.E.U16 R3, [R4.64] ;  /* 0x0000000604037981 */ /* 0x000124000c1e1500 */
[----:B0-----:R-:W-:-:S06]  /*11b50*/  IMAD.WIDE R4, R0, 0x2, R10 ;  /* 0x0000000200047825 */ /* 0x001fcc00078e020a */
[----:B------:R0:W4:Y:S04]  /*11b60*/  LDG.E.U16 R4, [R4.64] ;  /* 0x0000000604047981 */ /* 0x000128000c1e1500 */
[----:B--2---:R-:W-:Y:S04]  /*11b70*/  STL [R1+0x2800], R21 ;  /* 0x0028001501007387 */ /* 0x004fe80000100800 */
[----:B---3--:R1:W-:Y:S04]  /*11b80*/  STL [R1+0x2804], R17 ;  /* 0x0028041101007387 */ /* 0x0083e80000100800 */
[----:B------:R-:W-:Y:S04]  /*11b90*/  STL [R1+0x8], R19 ;  /* 0x0000081301007387 */ /* 0x000fe80000100800 */
[----:B----4-:R2:W-:Y:S04]  /*11ba0*/  STL [R1+0x2808], R13 ;  /* 0x0028080d01007387 */ /* 0x0105e80000100800 */
[----:B-1----:R-:W3:Y:S01]  /*11bb0*/  LDL.64 R16, [R1+0xf20] ;  /* 0x000f200001107983 */ /* 0x002ee20000100a00 */
[----:B------:R-:W-:-:S03]  /*11bc0*/  IMAD.WIDE R6, R0, 0x2, R6 ;  /* 0x0000000200067825 */ /* 0x000fc600078e0206 */
[----:B------:R-:W4:Y:S04]  /*11bd0*/  LDL.64 R8, [R1+0xfd8] ;  /* 0x000fd80001087983 */ /* 0x000f280000100a00 */
[----:B0-----:R3:W4:Y:S04]  /*11be0*/  LDG.E.U16 R5, [R6.64] ;  /* 0x0000000606057981 */ /* 0x001728000c1e1500 */
[----:B--2---:R-:W2:Y:S04]  /*11bf0*/  LDL.64 R12, [R1+0xf18] ;  /* 0x000f1800010c7983 */ /* 0x004ea80000100a00 */
[----:B------:R-:W-:Y:S04]  /*11c00*/  STL [R1+0x27e0], R3 ;  /* 0x0027e00301007387 */ /* 0x000fe80000100800 */
[----:B------:R-:W2:Y:S04]  /*11c10*/  LDL.64 R20, [R1+0xf10] ;  /* 0x000f100001147983 */ /* 0x000ea80000100a00 */
[----:B------:R-:W2:Y:S04]  /*11c20*/  LDL.64 R10, [R1+0xf08] ;  /* 0x000f0800010a7983 */ /* 0x000ea80000100a00 */
[----:B------:R0:W-:Y:S04]  /*11c30*/  STL [R1+0x28], R18 ;  /* 0x0000281201007387 */ /* 0x0001e80000100800 */
[----:B------:R-:W-:Y:S04]  /*11c40*/  STL [R1+0x27e4], R4 ;  /* 0x0027e40401007387 */ /* 0x000fe80000100800 */
[----:B------:R-:W2:Y:S04]  /*11c50*/  LDL.64 R14, [R1+0xfd0] ;  /* 0x000fd000010e7983 */ /* 0x000ea80000100a00 */
[----:B0-----:R-:W2:Y:S01]  /*11c60*/  LDL.64 R18, [R1+0xf00] ;  /* 0x000f000001127983 */ /* 0x001ea20000100a00 */
[----:B---3--:R-:W-:-:S06]  /*11c70*/  IMAD.WIDE R6, R0, 0x2, R16 ;  /* 0x0000000200067825 */ /* 0x008fcc00078e0210 */
[----:B------:R0:W3:Y:S04]  /*11c80*/  LDG.E.U16 R6, [R6.64] ;  /* 0x0000000606067981 */ /* 0x0000e8000c1e1500 */
[----:B----4-:R1:W-:Y:S01]  /*11c90*/  STL [R1+0x27e8], R5 ;  /* 0x0027e80501007387 */ /* 0x0103e20000100800 */
[----:B------:R-:W-:-:S05]  /*11ca0*/  IMAD.WIDE R8, R0, 0x2, R8 ;  /* 0x0000000200087825 */ /* 0x000fca00078e0208 */
[----:B------:R2:W4:Y:S02]  /*11cb0*/  LDG.E.U16 R22, [R8.64] ;  /* 0x0000000608167981 */ /* 0x000524000c1e1500 */
[----:B--2---:R-:W-:-:S05]  /*11cc0*/  IMAD.WIDE R8, R0, 0x2, R12 ;  /* 0x0000000200087825 */ /* 0x004fca00078e020c */
[----:B0-----:R0:W2:Y:S02]  /*11cd0*/  LDG.E.U16 R7, [R8.64] ;  /* 0x0000000608077981 */ /* 0x0010a4000c1e1500 */
[----:B0-----:R-:W-:-:S04]  /*11ce0*/  IMAD.WIDE R8, R0, 0x2, R20 ;  /* 0x0000000200087825 */ /* 0x001fc800078e0214 */
[C---:B------:R-:W-:Y:S02]  /*11cf0*/  IMAD.WIDE R10, R0.reuse, 0x2, R10 ;  /* 0x00000002000a7825 */ /* 0x040fe400078e020a */
[----:B------:R0:W4:Y:S04]  /*11d00*/  LDG.E.U16 R8, [R8.64] ;  /* 0x0000000608087981 */ /* 0x000128000c1e1500 */
[----:B0-----:R0:W4:Y:S02]  /*11d10*/  LDG.E.U16 R9, [R10.64] ;  /* 0x000000060a097981 */ /* 0x001124000c1e1500 */
[----:B0-----:R-:W-:-:S06]  /*11d20*/  IMAD.WIDE R10, R0, 0x2, R18 ;  /* 0x00000002000a7825 */ /* 0x001fcc00078e0212 */
[----:B------:R-:W4:Y:S04]  /*11d30*/  LDG.E.U16 R10, [R10.64] ;  /* 0x000000060a0a7981 */ /* 0x000f28000c1e1500 */
[----:B---3--:R-:W-:Y:S04]  /*11d40*/  STL [R1+0x27ec], R6 ;  /* 0x0027ec0601007387 */ /* 0x008fe80000100800 */
[----:B------:R-:W3:Y:S04]  /*11d50*/  LDL.64 R16, [R1+0xef8] ;  /* 0x000ef80001107983 */ /* 0x000ee80000100a00 */
[----:B------:R-:W3:Y:S04]  /*11d60*/  LDL.64 R12, [R1+0xef0] ;  /* 0x000ef000010c7983 */ /* 0x000ee80000100a00 */
[----:B------:R-:W3:Y:S01]  /*11d70*/  LDL.64 R2, [R1+0xee8] ;  /* 0x000ee80001027983 */ /* 0x000ee20000100a00 */
[----:B------:R-:W-:-:S05]  /*11d80*/  IMAD.WIDE R14, R0, 0x2, R14 ;  /* 0x00000002000e7825 */ /* 0x000fca00078e020e */
[----:B------:R3:W3:Y:S04]  /*11d90*/  LDG.E.U16 R19, [R14.64] ;  /* 0x000000060e137981 */ /* 0x0006e8000c1e1500 */
[----:B--2---:R-:W-:Y:S04]  /*11da0*/  STL [R1+0x27cc], R7 ;  /* 0x0027cc0701007387 */ /* 0x004fe80000100800 */
[----:B----4-:R-:W-:Y:S04]  /*11db0*/  STL [R1+0x27d0], R8 ;  /* 0x0027d00801007387 */ /* 0x010fe80000100800 */
[----:B------:R-:W-:Y:S04]  /*11dc0*/  STL [R1+0x14], R24 ;  /* 0x0000141801007387 */ /* 0x000fe80000100800 */
[----:B------:R-:W-:Y:S04]  /*11dd0*/  STL [R1+0x10], R23 ;  /* 0x0000101701007387 */ /* 0x000fe80000100800 */
[----:B------:R0:W-:Y:S04]  /*11de0*/  STL [R1+0x27d4], R9 ;  /* 0x0027d40901007387 */ /* 0x0001e80000100800 */
[----:B------:R-:W-:Y:S04]  /*11df0*/  STL [R1+0x27d8], R10 ;  /* 0x0027d80a01007387 */ /* 0x000fe80000100800 */
[----:B-1----:R-:W2:Y:S01]  /*11e00*/  LDL.64 R4, [R1+0xee0] ;  /* 0x000ee00001047983 */ /* 0x002ea20000100a00 */
[----:B---3--:R-:W-:-:S05]  /*11e10*/  IMAD.WIDE R14, R0, 0x2, R16 ;  /* 0x00000002000e7825 */ /* 0x008fca00078e0210 */
[----:B------:R1:W3:Y:S02]  /*11e20*/  LDG.E.U16 R11, [R14.64] ;  /* 0x000000060e0b7981 */ /* 0x0002e4000c1e1500 */
[----:B-1----:R-:W-:-:S05]  /*11e30*/  IMAD.WIDE R14, R0, 0x2, R12 ;  /* 0x00000002000e7825 */ /* 0x002fca00078e020c */
[----:B------:R1:W4:Y:S02]  /*11e40*/  LDG.E.U16 R12, [R14.64] ;  /* 0x000000060e0c7981 */ /* 0x000324000c1e1500 */
[----:B-1----:R-:W-:-:S05]  /*11e50*/  IMAD.WIDE R14, R0, 0x2, R2 ;  /* 0x00000002000e7825 */ /* 0x002fca00078e0202 */
[----:B------:R2:W4:Y:S04]  /*11e60*/  LDG.E.U16 R16, [R14.64] ;  /* 0x000000060e107981 */ /* 0x000528000c1e1500 */
[----:B------:R-:W-:Y:S04]  /*11e70*/  STL [R1+0x27a0], R19 ;  /* 0x0027a01301007387 */ /* 0x000fe80000100800 */
[----:B------:R-:W4:Y:S01]  /*11e80*/  LDL.64 R20, [R1+0xfc8] ;  /* 0x000fc80001147983 */ /* 0x000f220000100a00 */
[----:B--2---:R-:W-:-:S05]  /*11e90*/  IMAD.WIDE R14, R0, 0x2, R4 ;  /* 0x00000002000e7825 */ /* 0x004fca00078e0204 */
[----:B------:R1:W2:Y:S04]  /*11ea0*/  LDG.E.U16 R18, [R14.64] ;  /* 0x000000060e127981 */ /* 0x0002a8000c1e1500 */
[----:B---3--:R3:W-:Y:S04]  /*11eb0*/  STL [R1+0x27b4], R11 ;  /* 0x0027b40b01007387 */ /* 0x0087e80000100800 */
[----:B0-----:R-:W2:Y:S04]  /*11ec0*/  LDL.64 R8, [R1+0xed8] ;  /* 0x000ed80001087983 */ /* 0x001ea80000100a00 */
[----:B---3--:R-:W3:Y:S04]  /*11ed0*/  LDL.64 R10, [R1+0xfc0] ;  /* 0x000fc000010a7983 */ /* 0x008ee80000100a00 */
[----:B----4-:R-:W-:Y:S04]  /*11ee0*/  STL [R1+0x27b8], R12 ;  /* 0x0027b80c01007387 */ /* 0x010fe80000100800 */
[----:B------:R-:W4:Y:S04]  /*11ef0*/  LDL.64 R6, [R1+0xed0] ;  /* 0x000ed00001067983 */ /* 0x000f280000100a00 */
[----:B------:R-:W2:Y:S04]  /*11f00*/  LDL.64 R2, [R1+0xec8] ;  /* 0x000ec80001027983 */ /* 0x000ea80000100a00 */
[----:B------:R0:W-:Y:S04]  /*11f10*/  STL [R1], R22 ;  /* 0x0000001601007387 */ /* 0x0001e80000100800 */
[----:B------:R-:W4:Y:S04]  /*11f20*/  LDL.LU R27, [R1+0x5c8] ;  /* 0x0005c800011b7983 */ /* 0x000f280000300800 */
[----:B------:R-:W-:Y:S04]  /*11f30*/  STL [R1+0x27bc], R16 ;  /* 0x0027bc1001007387 */ /* 0x000fe80000100800 */
[----:B------:R-:W4:Y:S01]  /*11f40*/  LDL.64 R4, [R1+0xec0] ;  /* 0x000ec00001047983 */ /* 0x000f220000100a00 */
[----:B-1----:R-:W-:-:S05]  /*11f50*/  IMAD.WIDE R14, R0, 0x2, R20 ;  /* 0x00000002000e7825 */ /* 0x002fca00078e0214 */
[----:B------:R3:W4:Y:S02]  /*11f60*/  LDG.E.U16 R20, [R14.64] ;  /* 0x000000060e147981 */ /* 0x000724000c1e1500 */
[----:B---3--:R-:W-:-:S05]  /*11f70*/  IMAD.WIDE R14, R0, 0x2, R10 ;  /* 0x00000002000e7825 */ /* 0x008fca00078e020a */
[----:B0-----:R2:W3:Y:S02]  /*11f80*/  LDG.E.U16 R22, [R14.64] ;  /* 0x000000060e167981 */ /* 0x0014e4000c1e1500 */
[----:B--2---:R-:W-:-:S05]  /*11f90*/  IMAD.WIDE R14, R0, 0x2, R8 ;  /* 0x00000002000e7825 */ /* 0x004fca00078e0208 */
[----:B------:R4:W2:Y:S02]  /*11fa0*/  LDG.E.U16 R24, [R14.64] ;  /* 0x000000060e187981 */ /* 0x0008a4000c1e1500 */
[----:B----4-:R-:W-:-:S05]  /*11fb0*/  IMAD.WIDE R14, R0, 0x2, R6 ;  /* 0x00000002000e7825 */ /* 0x010fca00078e0206 */
[----:B------:R0:W4:Y:S02]  /*11fc0*/  LDG.E.U16 R26, [R14.64] ;  /* 0x000000060e1a7981 */ /* 0x000124000c1e1500 */
[----:B0-----:R-:W-:-:S05]  /*11fd0*/  IMAD.WIDE R14, R0, 0x2, R2 ;  /* 0x00000002000e7825 */ /* 0x001fca00078e0202 */
[----:B------:R0:W4:Y:S02]  /*11fe0*/  LDG.E.U16 R29, [R14.64] ;  /* 0x000000060e1d7981 */ /* 0x000124000c1e1500 */
[----:B0-----:R-:W-:-:S06]  /*11ff0*/  IMAD.WIDE R14, R0, 0x2, R4 ;  /* 0x00000002000e7825 */ /* 0x001fcc00078e0204 */
[----:B------:R-:W4:Y:S04]  /*12000*/  LDG.E.U16 R14, [R14.64] ;  /* 0x000000060e0e7981 */ /* 0x000f28000c1e1500 */
[----:B------:R-:W0:Y:S04]  /*12010*/  S2R R28, SR_TID.X ;  /* 0x00000000001c7919 */ /* 0x000e280000002100 */
[----:B------:R-:W-:Y:S04]  /*12020*/  STL [R1+0x27c0], R18 ;  /* 0x0027c01201007387 */ /* 0x000fe80000100800 */
[----:B------:R-:W-:Y:S01]  /*12030*/  STL [R1+0x27a4], R20 ;  /* 0x0027a41401007387 */ /* 0x000fe20000100800 */
[----:B0-----:R-:W-:-:S03]  /*12040*/  LOP3.LUT R3, R28, 0x7f, RZ, 0xc0, !PT ;  /* 0x0000007f1c037812 */ /* 0x001fc600078ec0ff */
[----:B------:R-:W-:Y:S06]  /*12050*/  BAR.SYNC.DEFER_BLOCKING 0x0 ;  /* 0x0000000000007b1d */ /* 0x000fec0000010000 */
[----:B---3--:R-:W-:Y:S04]  /*12060*/  STL [R1+0x27a8], R22 ;  /* 0x0027a81601007387 */ /* 0x008fe80000100800 */
[----:B--2---:R-:W-:Y:S04]  /*12070*/  STL [R1+0x27c4], R24 ;  /* 0x0027c41801007387 */ /* 0x004fe80000100800 */
[----:B----4-:R-:W-:Y:S04]  /*12080*/  STL [R1+0x27dc], R26 ;  /* 0x0027dc1a01007387 */ /* 0x010fe80000100800 */
[----:B------:R-:W2:Y:S04]  /*12090*/  LDL.LU R2, [R1+0x5c4] ;  /* 0x0005c40001027983 */ /* 0x000ea80000300800 */
[----:B------:R-:W-:Y:S04]  /*120a0*/  STL [R1+0x2820], R28 ;  /* 0x0028201c01007387 */ /* 0x000fe80000100800 */
[----:B------:R-:W-:Y:S04]  /*120b0*/  STL [R1+0x27f0], R29 ;  /* 0x0027f01d01007387 */ /* 0x000fe80000100800 */
[----:B------:R-:W-:Y:S04]  /*120c0*/  STL [R1+0x1840], R0 ;  /* 0x0018400001007387 */ /* 0x000fe80000100800 */
[----:B------:R-:W-:Y:S04]  /*120d0*/  STL [R1+0x280c], R3 ;  /* 0x00280c0301007387 */ /* 0x000fe80000100800 */
[----:B------:R0:W-:Y:S04]  /*120e0*/  STL [R1+0x27f4], R14 ;  /* 0x0027f40e01007387 */ /* 0x0001e80000100800 */
[----:B0-----:R-:W3:Y:S04]  /*120f0*/  LDL.LU R14, [R1+0x548] ;  /* 0x00054800010e7983 */ /* 0x001ee80000300800 */
[----:B---3--:R0:W-:Y:S04]  /*12100*/  STL [R1+0x2834], R14 ;  /* 0x0028340e01007387 */ /* 0x0081e80000100800 */
[----:B0-----:R-:W3:Y:S01]  /*12110*/  LDL.LU R14, [R1+0x5bc] ;  /* 0x0005bc00010e7983 */ /* 0x001ee20000300800 */
[----:B------:R-:W-:-:S03]  /*12120*/  SHF.L.U32 R0, R3, 0x1, RZ ;  /* 0x0000000103007819 */ /* 0x000fc600000006ff */
[----:B---3--:R0:W-:Y:S04]  /*12130*/  STL [R1+0x2838], R14 ;  /* 0x0028380e01007387 */ /* 0x0081e80000100800 */
[----:B0-----:R-:W3:Y:S04]  /*12140*/  LDL.LU R14, [R1+0x5c0] ;  /* 0x0005c000010e7983 */ /* 0x001ee80000300800 */
        /* <DEDUP_REMOVED lines=24> */
[----:B------:R0:W-:Y:S04]  /*122d0*/  STS.U16 [R0], R27 ;  /* 0x0000001b00007388 */ /* 0x0001e80000000400 */
[----:B------:R-:W4:Y:S04]  /*122e0*/  LDL.LU R23, [R1+0x30] ;  /* 0x0000300001177983 */ /* 0x000f280000300800 */
[----:B--2---:R1:W-:Y:S04]  /*122f0*/  STS.U16 [R0+0x100], R2 ;  /* 0x0001000200007388 */ /* 0x0043e80000000400 */
[----:B0-----:R-:W2:Y:S04]  /*12300*/  LDL.LU R27, [R1+0x2c] ;  /* 0x00002c00011b7983 */ /* 0x001ea80000300800 */
[----:B-1----:R-:W2:Y:S04]  /*12310*/  LDL.LU R2, [R1+0x24] ;  /* 0x0000240001027983 */ /* 0x002ea80000300800 */
[----:B---3--:R0:W-:Y:S04]  /*12320*/  STS.U16 [R0+0x200], R14 ;  /* 0x0002000e00007388 */ /* 0x0081e80000000400 */
[----:B0-----:R-:W3:Y:S04]  /*12330*/  LDL.LU R14, [R1+0x2838] ;  /* 0x00283800010e7983 */ /* 0x001ee80000300800 */
[----:B---3--:R0:W-:Y:S04]  /*12340*/  STS.U16 [R0+0x300], R14 ;  /* 0x0003000e00007388 */ /* 0x0081e80000000400 */
[----:B0-----:R-:W3:Y:S04]  /*12350*/  LDL.LU R14, [R1+0x2834] ;  /* 0x00283400010e7983 */ /* 0x001ee80000300800 */
        /* <DEDUP_REMOVED lines=26> */
[----:B--2---:R-:W-:Y:S04]  /*12500*/  STS.U16 [R0+0xe200], R27 ;  /* 0x00e2001b00007388 */ /* 0x004fe80000000400 */
[----:B------:R0:W-:Y:S04]  /*12510*/  STS.U16 [R0+0xe300], R2 ;  /* 0x00e3000200007388 */ /* 0x0001e80000000400 */
[----:B0-----:R-:W2:Y:S04]  /*12520*/  LDL.LU R2, [R1+0x5b8] ;  /* 0x0005b80001027983 */ /* 0x001ea80000300800 */
[----:B------:R-:W3:Y:S04]  /*12530*/  LDL.LU R14, [R1+0x5ac] ;  /* 0x0005ac00010e7983 */ /* 0x000ee80000300800 */
[----:B------:R-:W0:Y:S04]  /*12540*/  S2R R25, SR_TID.X ;  /* 0x0000000000197919 */ /* 0x000e280000002100 */
[----:B---3--:R1:W-:Y:S04]  /*12550*/  STL [R1+0x2830], R14 ;  /* 0x0028300e01007387 */ /* 0x0083e80000100800 */
[----:B-1----:R-:W3:Y:S04]  /*12560*/  LDL.LU R14, [R1+0x5b4] ;  /* 0x0005b400010e7983 */ /* 0x002ee80000300800 */
[----:B------:R-:W4:Y:S04]  /*12570*/  LDL.LU R15, [R1+0x538] ;  /* 0x00053800010f7983 */ /* 0x000f280000300800 */
[----:B------:R-:W4:Y:S04]  /*12580*/  LDL.LU R29, [R1+0x534] ;  /* 0x00053400011d7983 */ /* 0x000f280000300800 */
[----:B------:R-:W4:Y:S01]  /*12590*/  LDL.LU R28, [R1+0x530] ;  /* 0x00053000011c7983 */ /* 0x000f220000300800 */
[----:B0-----:R-:W-:-:S03]  /*125a0*/  LOP3.LUT R25, R25, 0x7f, RZ, 0xc0, !PT ;  /* 0x0000007f19197812 */ /* 0x001fc600078ec0ff */
[----:B------:R-:W4:Y:S04]  /*125b0*/  LDL.LU R26, [R1+0x52c] ;  /* 0x00052c00011a7983 */ /* 0x000f280000300800 */
[----:B------:R-:W4:Y:S04]  /*125c0*/  LDL.LU R24, [R1+0x288] ;  /* 0x0002880001187983 */ /* 0x000f280000300800 */
[----:B------:R-:W4:Y:S04]  /*125d0*/  LDL.LU R22, [R1+0x284] ;  /* 0x0002840001167983 */ /* 0x000f280000300800 */
[----:B------:R-:W4:Y:S04]  /*125e0*/  LDL.LU R20, [R1+0x280] ;  /* 0x0002800001147983 */ /* 0x000f280000300800 */
[----:B------:R-:W4:Y:S01]  /*125f0*/  LDL.LU R18, [R1+0x27c] ;  /* 0x00027c0001127983 */ /* 0x000f220000300800 */
[----:B------:R-:W-:-:S03]  /*12600*/  IMAD.SHL.U32 R25, R25, 0x2, RZ ;  /* 0x0000000219197824 */ /* 0x000fc600078e00ff */
[----:B------:R-:W4:Y:S04]  /*12610*/  LDL.LU R16, [R1+0x208] ;  /* 0x0002080001107983 */ /* 0x000f280000300800 */
[----:B------:R-:W4:Y:S04]  /*12620*/  LDL.LU R12, [R1+0x204] ;  /* 0x00020400010c7983 */ /* 0x000f280000300800 */
[----:B------:R-:W4:Y:S04]  /*12630*/  LDL.LU R11, [R1+0x200] ;  /* 0x00020000010b7983 */ /* 0x000f280000300800 */
[----:B------:R-:W4:Y:S04]  /*12640*/  LDL.LU R19, [R1+0x1fc] ;  /* 0x0001fc0001137983 */ /* 0x000f280000300800 */
[----:B------:R-:W4:Y:S01]  /*12650*/  LDL.LU R10, [R1+0x188] ;  /* 0x00018800010a7983 */ /* 0x000f220000300800 */
[----:B------:R-:W-:-:S03]  /*12660*/  LOP3.LUT R3, R25, 0x10, RZ, 0x3c, !PT ;  /* 0x0000001019037812 */ /* 0x000fc600078e3cff */
        /* <DEDUP_REMOVED lines=12> */
[----:B------:R0:W-:Y:S04]  /*12730*/  STL [R1+0x27f8], R0 ;  /* 0x0027f80001007387 */ /* 0x0001e80000100800 */
[----:B--2---:R1:W-:Y:S04]  /*12740*/  STS.U16 [R3+0x400], R2 ;  /* 0x0004000203007388 */ /* 0x0043e80000000400 */
[----:B0-----:R-:W2:Y:S04]  /*12750*/  LDL.LU R0, [R1+0x5b0] ;  /* 0x0005b00001007983 */ /* 0x001ea80000300800 */
[----:B-1----:R-:W4:Y:S04]  /*12760*/  LDL.LU R2, [R1+0x1c] ;  /* 0x00001c0001027983 */ /* 0x002f280000300800 */
[----:B---3--:R0:W-:Y:S04]  /*12770*/  STS.U16 [R3+0x500], R14 ;  /* 0x0005000e03007388 */ /* 0x0081e80000000400 */
[----:B0-----:R-:W3:Y:S04]  /*12780*/  LDL.LU R14, [R1+0x2830] ;  /* 0x00283000010e7983 */ /* 0x001ee80000300800 */
[----:B--2---:R-:W-:Y:S04]  /*12790*/  STS.U16 [R3+0x600], R0 ;  /* 0x0006000003007388 */ /* 0x004fe80000000400 */
        /* <DEDUP_REMOVED lines=19> */
[----:B0-----:R-:W0:Y:S04]  /*128d0*/  S2R R25, SR_TID.X ;  /* 0x0000000000197919 */ /* 0x001e280000002100 */
[----:B------:R-:W-:Y:S04]  /*128e0*/  STS.U16 [R3+0xa600], R5 ;  /* 0x00a6000503007388 */ /* 0x000fe80000000400 */
[----:B------:R-:W-:Y:S04]  /*128f0*/  STS.U16 [R3+0xa700], R4 ;  /* 0x00a7000403007388 */ /* 0x000fe80000000400 */
[----:B------:R-:W-:Y:S04]  /*12900*/  STS.U16 [R3+0xc400], R13 ;  /* 0x00c4000d03007388 */ /* 0x000fe80000000400 */
[----:B------:R-:W-:Y:S04]  /*12910*/  STS.U16 [R3+0xc500], R17 ;  /* 0x00c5001103007388 */ /* 0x000fe80000000400 */
[----:B------:R1:W-:Y:S01]  /*12920*/  STS.U16 [R3+0xc600], R21 ;  /* 0x00c6001503007388 */ /* 0x0003e20000000400 */
[----:B0-----:R-:W-:-:S04]  /*12930*/  LOP3.LUT R25, R25, 0x7f, RZ, 0xc0, !PT ;  /* 0x0000007f19197812 */ /* 0x001fc800078ec0ff */
[----:B-1----:R-:W-:Y:S01]  /*12940*/  SHF.L.U32 R21, R25, 0x1, RZ ;  /* 0x0000000119157819 */ /* 0x002fe200000006ff */
[----:B------:R0:W-:Y:S03]  /*12950*/  STS.U16 [R3+0xc700], R23 ;  /* 0x00c7001703007388 */ /* 0x0001e60000000400 */
[C---:B------:R-:W-:Y:S01]  /*12960*/  LOP3.LUT R0, R21.reuse, 0x20, RZ, 0x3c, !PT ;  /* 0x0000002015007812 */ /* 0x040fe200078e3cff */
[----:B0-----:R-:W2:Y:S04]  /*12970*/  LDL.LU R23, [R1+0x18] ;  /* 0x0000180001177983 */ /* 0x001ea80000300800 */
[----:B------:R0:W-:Y:S04]  /*12980*/  STL [R1+0x2828], R0 ;  /* 0x0028280001007387 */ /* 0x0001e80000100800 */
[----:B0-----:R-:W2:Y:S04]  /*12990*/  LDL.LU R0, [R1+0xc] ;  /* 0x00000c0001007983 */ /* 0x001ea80000300800 */
[----:B------:R-:W4:Y:S04]  /*129a0*/  LDL.LU R28, [R1+0x5a4] ;  /* 0x0005a400011c7983 */ /* 0x000f280000300800 */
[----:B----4-:R0:W-:Y:S04]  /*129b0*/  STL [R1+0x2824], R28 ;  /* 0x0028241c01007387 */ /* 0x0101e80000100800 */
[----:B0-----:R-:W4:Y:S04]  /*129c0*/  LDL.LU R28, [R1+0x5a8] ;  /* 0x0005a800011c7983 */ /* 0x001f280000300800 */
[----:B------:R0:W-:Y:S04]  /*129d0*/  STS.U16 [R3+0xe400], R27 ;  /* 0x00e4001b03007388 */ /* 0x0001e80000000400 */
[----:B------:R1:W-:Y:S04]  /*129e0*/  STS.U16 [R3+0xe500], R2 ;  /* 0x00e5000203007388 */ /* 0x0003e80000000400 */
[----:B----4-:R4:W-:Y:S04]  /*129f0*/  STL [R1+0x282c], R28 ;  /* 0x00282c1c01007387 */ /* 0x0109e80000100800 */
[----:B------:R-:W3:Y:S04]  /*12a00*/  LDL.LU R25, [R1+0x5a0] ;  /* 0x0005a00001197983 */ /* 0x000ee80000300800 */
[----:B0-----:R-:W3:Y:S04]  /*12a10*/  LDL.LU R27, [R1+0x59c] ;  /* 0x00059c00011b7983 */ /* 0x001ee80000300800 */
        /* <DEDUP_REMOVED lines=14> */
[----:B------:R-:W3:Y:S01]  /*12b00*/  LDL.LU R10, [R1+0x170] ;  /* 0x00017000010a7983 */ /* 0x000ee20000300800 */
[----:B----4-:R-:W-:-:S03]  /*12b10*/  LOP3.LUT R28, R21, 0x10, RZ, 0x3c, !PT ;  /* 0x00000010151c7812 */ /* 0x010fc600078e3cff */
[----:B------:R-:W4:Y:S04]  /*12b20*/  LDL.LU R9, [R1+0x16c] ;  /* 0x00016c0001097983 */ /* 0x000f280000300800 */
        /* <DEDUP_REMOVED lines=8> */
[----:B------:R-:W2:Y:S04]  /*12bb0*/  LDL.LU R21, [R1+0x6c] ;  /* 0x00006c0001157983 */ /* 0x000ea80000300800 */
[----:B------:R1:W-:Y:S04]  /*12bc0*/  STS.U16 [R28+0xe700], R0 ;  /* 0x00e700001c007388 */ /* 0x0003e80000000400 */
[----:B0-----:R-:W2:Y:S04]  /*12bd0*/  LDL.LU R23, [R1+0x8] ;  /* 0x0000080001177983 */ /* 0x001ea80000300800 */
[----:B-1----:R-:W2:Y:S04]  /*12be0*/  LDL.LU R28, [R1+0x282c] ;  /* 0x00282c00011c7983 */ /* 0x002ea80000300800 */
[----:B------:R-:W2:Y:S04]  /*12bf0*/  LDL.LU R0, [R1+0x2828] ;  /* 0x0028280001007983 */ /* 0x000ea80000300800 */
[----:B--2---:R0:W-:Y:S04]  /*12c00*/  STS.U16 [R0+0x800], R28 ;  /* 0x0008001c00007388 */ /* 0x0041e80000000400 */
[----:B0-----:R-:W2:Y:S04]  /*12c10*/  LDL.LU R28, [R1+0x2824] ;  /* 0x00282400011c7983 */ /* 0x001ea80000300800 */
[----:B--2---:R0:W-:Y:S04]  /*12c20*/  STS.U16 [R0+0x900], R28 ;  /* 0x0009001c00007388 */ /* 0x0041e80000000400 */
[----:B0-----:R-:W2:Y:S04]  /*12c30*/  LDL.LU R28, [R1+0x2820] ;  /* 0x00282000011c7983 */ /* 0x001ea80000300800 */
[----:B---3--:R0:W-:Y:S04]  /*12c40*/  STS.U16 [R0+0xa00], R25 ;  /* 0x000a001900007388 */ /* 0x0081e80000000400 */
[----:B------:R1:W-:Y:S04]  /*12c50*/  STS.U16 [R0+0xb00], R27 ;  /* 0x000b001b00007388 */ /* 0x0003e80000000400 */
[----:B------:R3:W-:Y:S04]  /*12c60*/  STS.U16 [R0+0x2800], R2 ;  /* 0x0028000200007388 */ /* 0x0007e80000000400 */
[----:B0-----:R-:W2:Y:S04]  /*12c70*/  LDL.LU R25, [R1+0x281c] ;  /* 0x00281c0001197983 */ /* 0x001ea80000300800 */
[----:B-1----:R-:W2:Y:S04]  /*12c80*/  LDL.LU R27, [R1+0x2818] ;  /* 0x00281800011b7983 */ /* 0x002ea80000300800 */
[----:B---3--:R-:W3:Y:S04]  /*12c90*/  LDL.LU R2, [R1+0x2814] ;  /* 0x0028140001027983 */ /* 0x008ee80000300800 */
        /* <DEDUP_REMOVED lines=23> */
[----:B------:R0:W-:Y:S01]  /*12e10*/  STS.U16 [R0+0xe800], R23 ;  /* 0x00e8001700007388 */ /* 0x0001e20000000400 */
[----:B--2---:R-:W-:-:S05]  /*12e20*/  LOP3.LUT R28, R28, 0x7f, RZ, 0xc0, !PT ;  /* 0x0000007f1c1c7812 */ /* 0x004fca00078ec0ff */
[----:B------:R-:W-:-:S05]  /*12e30*/  IMAD.SHL.U32 R28, R28, 0x2, RZ ;  /* 0x000000021c1c7824 */ /* 0x000fca00078e00ff */
[----:B0-----:R-:W-:-:S05]  /*12e40*/  LOP3.LUT R0, R28, 0x30, RZ, 0x3c, !PT ;  /* 0x000000301c007812 */ /* 0x001fca00078e3cff */
[----:B------:R0:W-:Y:S04]  /*12e50*/  STL [R1+0x2810], R0 ;  /* 0x0028100001007387 */ /* 0x0001e80000100800 */
[----:B------:R-:W2:Y:S04]  /*12e60*/  LDL.LU R3, [R1+0x598] ;  /* 0x0005980001037983 */ /* 0x000ea80000300800 */
[----:B------:R-:W4:Y:S04]  /*12e70*/  LDL.LU R13, [R1+0x594] ;  /* 0x00059400010d7983 */ /* 0x000f280000300800 */
[----:B------:R-:W2:Y:S04]  /*12e80*/  LDL.LU R17, [R1+0x590] ;  /* 0x0005900001117983 */ /* 0x000ea80000300800 */
        /* <DEDUP_REMOVED lines=11> */
[----:B------:R-:W2:Y:S01]  /*12f40*/  LDL.LU R12, [R1+0x168] ;  /* 0x00016800010c7983 */ /* 0x000ea20000300800 */
[----:B0-----:R-:W-:-:S03]  /*12f50*/  LOP3.LUT R0, R28, 0x20, RZ, 0x3c, !PT ;  /* 0x000000201c007812 */ /* 0x001fc600078e3cff */
        /* <DEDUP_REMOVED lines=9> */
[----:B---3--:R0:W-:Y:S04]  /*12ff0*/  STS.U16 [R0+0xe900], R2 ;  /* 0x00e9000200007388 */ /* 0x0081e80000000400 */
[----:B------:R1:W-:Y:S04]  /*13000*/  STS.U16 [R0+0xea00], R27 ;  /* 0x00ea001b00007388 */ /* 0x0003e80000000400 */
[----:B------:R3:W-:Y:S04]  /*13010*/  STS.U16 [R0+0xeb00], R25 ;  /* 0x00eb001900007388 */ /* 0x0007e80000000400 */
[----:B0-----:R-:W2:Y:S04]  /*13020*/  LDL.LU R2, [R1+0x60] ;  /* 0x0000600001027983 */ /* 0x001ea80000300800 */
[----:B------:R-:W2:Y:S04]  /*13030*/  LDL.LU R28, [R1+0x5c] ;  /* 0x00005c00011c7983 */ /* 0x000ea80000300800 */
[----:B-1----:R-:W2:Y:S04]  /*13040*/  LDL.LU R27, [R1+0x510] ;  /* 0x00051000011b7983 */ /* 0x002ea80000300800 */
[----:B---3--:R-:W2:Y:S04]  /*13050*/  LDL.LU R0, [R1+0x2810] ;  /* 0x0028100001007983 */ /* 0x008ea80000300800 */
[----:B------:R-:W3:Y:S04]  /*13060*/  LDL.LU R25, [R1+0x514] ;  /* 0x0005140001197983 */ /* 0x000ee80000300800 */
[----:B--2---:R0:W-:Y:S04]  /*13070*/  STS.U16 [R0+0xc00], R3 ;  /* 0x000c000300007388 */ /* 0x0041e80000000400 */
[----:B0-----:R-:W2:Y:S04]  /*13080*/  LDL.LU R3, [R1+0x280c] ;  /* 0x00280c0001037983 */ /* 0x001ea80000300800 */
[----:B----4-:R0:W-:Y:S04]  /*13090*/  STS.U16 [R0+0xd00], R13 ;  /* 0x000d000d00007388 */ /* 0x0101e80000000400 */
[----:B------:R1:W-:Y:S04]  /*130a0*/  STS.U16 [R0+0xe00], R17 ;  /* 0x000e001100007388 */ /* 0x0003e80000000400 */
[----:B------:R4:W-:Y:S04]  /*130b0*/  STS.U16 [R0+0xf00], R21 ;  /* 0x000f001500007388 */ /* 0x0009e80000000400 */
[----:B0-----:R-:W2:Y:S04]  /*130c0*/  LDL.LU R13, [R1+0x2808] ;  /* 0x00280800010d7983 */ /* 0x001ea80000300800 */
[----:B-1----:R-:W2:Y:S04]  /*130d0*/  LDL.LU R17, [R1+0x2804] ;  /* 0x0028040001117983 */ /* 0x002ea80000300800 */
[----:B----4-:R-:W4:Y:S04]  /*130e0*/  LDL.LU R21, [R1+0x2800] ;  /* 0x0028000001157983 */ /* 0x010f280000300800 */
[----:B------:R0:W-:Y:S04]  /*130f0*/  STS.U16 [R0+0x2c00], R23 ;  /* 0x002c001700007388 */ /* 0x0001e80000000400 */
[----:B---3--:R-:W-:Y:S04]  /*13100*/  STS.U16 [R0+0x2d00], R25 ;  /* 0x002d001900007388 */ /* 0x008fe80000000400 */
[----:B0-----:R-:W3:Y:S04]  /*13110*/  LDL.LU R23, [R1+0x27fc] ;  /* 0x0027fc0001177983 */ /* 0x001ee80000300800 */
        /* <DEDUP_REMOVED lines=21> */
[----:B------:R1:W-:Y:S04]  /*13270*/  STS.U16 [R0+0xcf00], R28 ;  /* 0x00cf001c00007388 */ /* 0x0003e80000000400 */
[----:B0-----:R-:W4:Y:S04]  /*13280*/  LDL.LU R2, [R1+0x588] ;  /* 0x0005880001027983 */ /* 0x001f280000300800 */
[----:B-1----:R-:W4:Y:S04]  /*13290*/  LDL.LU R28, [R1+0x584] ;  /* 0x00058400011c7983 */ /* 0x002f280000300800 */
[----:B------:R-:W4:Y:S04]  /*132a0*/  LDL.LU R14, [R1+0x580] ;  /* 0x00058000010e7983 */ /* 0x000f280000300800 */
[----:B------:R-:W4:Y:S04]  /*132b0*/  LDL.LU R29, [R1+0x57c] ;  /* 0x00057c00011d7983 */ /* 0x000f280000300800 */
[----:B------:R-:W4:Y:S04]  /*132c0*/  LDL.LU R6, [R1+0x368] ;  /* 0x0003680001067983 */ /* 0x000f280000300800 */
[----:B------:R-:W4:Y:S04]  /*132d0*/  LDL.LU R5, [R1+0x364] ;  /* 0x0003640001057983 */ /* 0x000f280000300800 */
[----:B------:R-:W4:Y:S01]  /*132e0*/  LDL.LU R4, [R1+0x360] ;  /* 0x0003600001047983 */ /* 0x000f220000300800 */
[----:B--2---:R-:W-:-:S03]  /*132f0*/  SHF.L.U32 R24, R3, 0x1, RZ ;  /* 0x0000000103187819 */ /* 0x004fc600000006ff */
        /* <DEDUP_REMOVED lines=16> */
[----:B----4-:R1:W-:Y:S04]  /*13400*/  STS.U16 [R0+0xed00], R21 ;  /* 0x00ed001500007388 */ /* 0x0103e80000000400 */
[----:B------:R3:W-:Y:S04]  /*13410*/  STS.U16 [R0+0xee00], R17 ;  /* 0x00ee001100007388 */ /* 0x0007e80000000400 */
[----:B0-----:R-:W4:Y:S04]  /*13420*/  LDL.LU R23, [R1+0x24c] ;  /* 0x00024c0001177983 */ /* 0x001f280000300800 */
[----:B-1----:R-:W4:Y:S04]  /*13430*/  LDL.LU R21, [R1+0x250] ;  /* 0x0002500001157983 */ /* 0x002f280000300800 */
[----:B---3--:R-:W3:Y:S04]  /*13440*/  LDL.LU R17, [R1+0x254] ;  /* 0x0002540001117983 */ /* 0x008ee80000300800 */
[----:B------:R0:W-:Y:S04]  /*13450*/  STS.U16 [R0+0xef00], R13 ;  /* 0x00ef000d00007388 */ /* 0x0001e80000000400 */
[----:B0-----:R-:W3:Y:S04]  /*13460*/  LDL.LU R0, [R1+0x27f8] ;  /* 0x0027f80001007983 */ /* 0x001ee80000300800 */
[----:B------:R-:W3:Y:S01]  /*13470*/  LDL.LU R13, [R1+0x258] ;  /* 0x00025800010d7983 */ /* 0x000ee20000300800 */
[----:B------:R-:W-:-:S05]  /*13480*/  LOP3.LUT R26, R24, 0x40, RZ, 0x3c, !PT ;  /* 0x00000040181a7812 */ /* 0x000fca00078e3cff */
[----:B------:R0:W-:Y:S04]  /*13490*/  STS.U16 [R26+0x1000], R2 ;  /* 0x001000021a007388 */ /* 0x0001e80000000400 */
[----:B------:R1:W-:Y:S04]  /*134a0*/  STS.U16 [R26+0x1100], R28 ;  /* 0x0011001c1a007388 */ /* 0x0003e80000000400 */
[----:B0-----:R-:W4:Y:S04]  /*134b0*/  LDL.LU R2, [R1+0x50] ;  /* 0x0000500001027983 */ /* 0x001f280000300800 */
[----:B-1----:R-:W4:Y:S04]  /*134c0*/  LDL.LU R28, [R1+0x4c] ;  /* 0x00004c00011c7983 */ /* 0x002f280000300800 */
[----:B------:R0:W-:Y:S04]  /*134d0*/  STS.U16 [R26+0x1200], R14 ;  /* 0x0012000e1a007388 */ /* 0x0001e80000000400 */
[----:B------:R1:W-:Y:S04]  /*134e0*/  STS.U16 [R26+0x1300], R29 ;  /* 0x0013001d1a007388 */ /* 0x0003e80000000400 */
[----:B------:R1:W-:Y:S04]  /*134f0*/  STS.U16 [R26+0x3000], R6 ;  /* 0x003000061a007388 */ /* 0x0003e80000000400 */
[----:B0-----:R-:W4:Y:S04]  /*13500*/  LDL.LU R14, [R1+0x27f4] ;  /* 0x0027f400010e7983 */ /* 0x001f280000300800 */
[----:B------:R0:W-:Y:S04]  /*13510*/  STS.U16 [R26+0x3100], R5 ;  /* 0x003100051a007388 */ /* 0x0001e80000000400 */
[----:B-1----:R-:W4:Y:S04]  /*13520*/  LDL.LU R29, [R1+0x27f0] ;  /* 0x0027f000011d7983 */ /* 0x002f280000300800 */
[----:B------:R1:W-:Y:S04]  /*13530*/  STS.U16 [R26+0x3200], R4 ;  /* 0x003200041a007388 */ /* 0x0003e80000000400 */
[----:B------:R-:W4:Y:S04]  /*13540*/  LDL.LU R6, [R1+0x27ec] ;  /* 0x0027ec0001067983 */ /* 0x000f280000300800 */
[----:B0-----:R-:W4:Y:S04]  /*13550*/  LDL.LU R5, [R1+0x27e8] ;  /* 0x0027e80001057983 */ /* 0x001f280000300800 */
[----:B-1----:R-:W4:Y:S04]  /*13560*/  LDL.LU R4, [R1+0x27e4] ;  /* 0x0027e40001047983 */ /* 0x002f280000300800 */
[----:B--2---:R0:W-:Y:S04]  /*13570*/  STS.U16 [R26+0x3300], R3 ;  /* 0x003300031a007388 */ /* 0x0041e80000000400 */
[----:B0-----:R-:W2:Y:S04]  /*13580*/  LDL.LU R3, [R1+0x27e0] ;  /* 0x0027e00001037983 */ /* 0x001ea80000300800 */
[----:B---3--:R-:W-:Y:S04]  /*13590*/  STS.U16 [R26+0x5000], R13 ;  /* 0x0050000d1a007388 */ /* 0x008fe80000000400 */
        /* <DEDUP_REMOVED lines=15> */
[----:B------:R3:W-:Y:S04]  /*13690*/  STS.U16 [R26+0xd000], R8 ;  /* 0x00d000081a007388 */ /* 0x0007e80000000400 */
[----:B0-----:R-:W4:Y:S04]  /*136a0*/  LDL.LU R10, [R1+0x578] ;  /* 0x00057800010a7983 */ /* 0x001f280000300800 */
[----:B-1----:R-:W4:Y:S04]  /*136b0*/  LDL.LU R9, [R1+0x574] ;  /* 0x0005740001097983 */ /* 0x002f280000300800 */
[----:B---3--:R-:W3:Y:S04]  /*136c0*/  LDL.LU R8, [R1+0x570] ;  /* 0x0005700001087983 */ /* 0x008ee80000300800 */
[----:B------:R-:W3:Y:S04]  /*136d0*/  LDL.LU R22, [R1+0x56c] ;  /* 0x00056c0001167983 */ /* 0x000ee80000300800 */
[----:B------:R0:W-:Y:S04]  /*136e0*/  STS.U16 [R26+0xd100], R7 ;  /* 0x00d100071a007388 */ /* 0x0001e80000000400 */
[----:B------:R-:W3:Y:S04]  /*136f0*/  LDL.LU R20, [R1+0x358] ;  /* 0x0003580001147983 */ /* 0x000ee80000300800 */
[----:B------:R-:W-:Y:S04]  /*13700*/  STS.U16 [R26+0xd200], R2 ;  /* 0x00d200021a007388 */ /* 0x000fe80000000400 */
[----:B------:R-:W3:Y:S04]  /*13710*/  LDL.LU R19, [R1+0x354] ;  /* 0x0003540001137983 */ /* 0x000ee80000300800 */
[----:B------:R1:W-:Y:S04]  /*13720*/  STS.U16 [R26+0xd300], R28 ;  /* 0x00d3001c1a007388 */ /* 0x0003e80000000400 */
        /* <DEDUP_REMOVED lines=14> */
[----:B------:R-:W-:-:S03]  /*13810*/  LOP3.LUT R24, R24, 0x50, RZ, 0x3c, !PT ;  /* 0x0000005018187812 */ /* 0x000fc600078e3cff */
[----:B--2---:R0:W-:Y:S04]  /*13820*/  STS.U16 [R26+0xf000], R3 ;  /* 0x00f000031a007388 */ /* 0x0041e80000000400 */
[----:B------:R1:W-:Y:S04]  /*13830*/  STS.U16 [R26+0xf100], R4 ;  /* 0x00f100041a007388 */ /* 0x0003e80000000400 */
[----:B------:R2:W-:Y:S04]  /*13840*/  STS.U16 [R26+0xf200], R5 ;  /* 0x00f200051a007388 */ /* 0x0005e80000000400 */
[----:B0-----:R-:W3:Y:S04]  /*13850*/  LDL.LU R3, [R1+0x23c] ;  /* 0x00023c0001037983 */ /* 0x001ee80000300800 */
[----:B-1----:R-:W3:Y:S04]  /*13860*/  LDL.LU R4, [R1+0x240] ;  /* 0x0002400001047983 */ /* 0x002ee80000300800 */
[----:B--2---:R-:W2:Y:S04]  /*13870*/  LDL.LU R5, [R1+0x244] ;  /* 0x0002440001057983 */ /* 0x004ea80000300800 */
[----:B------:R0:W-:Y:S04]  /*13880*/  STS.U16 [R26+0xf300], R6 ;  /* 0x00f300061a007388 */ /* 0x0001e80000000400 */
[----:B0-----:R-:W2:Y:S04]  /*13890*/  LDL.LU R26, [R1+0x27dc] ;  /* 0x0027dc00011a7983 */ /* 0x001ea80000300800 */
[----:B------:R-:W2:Y:S04]  /*138a0*/  LDL.LU R6, [R1+0x248] ;  /* 0x0002480001067983 */ /* 0x000ea80000300800 */
[----:B----4-:R0:W-:Y:S04]  /*138b0*/  STS.U16 [R24+0x1400], R10 ;  /* 0x0014000a18007388 */ /* 0x0101e80000000400 */
[----:B------:R1:W-:Y:S04]  /*138c0*/  STS.U16 [R24+0x1500], R9 ;  /* 0x0015000918007388 */ /* 0x0003e80000000400 */
[----:B---3--:R3:W-:Y:S04]  /*138d0*/  STS.U16 [R24+0x1600], R8 ;  /* 0x0016000818007388 */ /* 0x0087e80000000400 */
[----:B0-----:R-:W4:Y:S04]  /*138e0*/  LDL.LU R10, [R1+0x27d8] ;  /* 0x0027d800010a7983 */ /* 0x001f280000300800 */
[----:B-1----:R-:W4:Y:S04]  /*138f0*/  LDL.LU R9, [R1+0x27d4] ;  /* 0x0027d40001097983 */ /* 0x002f280000300800 */
[----:B---3--:R-:W3:Y:S04]  /*13900*/  LDL.LU R8, [R1+0x27d0] ;  /* 0x0027d00001087983 */ /* 0x008ee80000300800 */
[----:B------:R0:W-:Y:S04]  /*13910*/  STS.U16 [R24+0x1700], R22 ;  /* 0x0017001618007388 */ /* 0x0001e80000000400 */
[----:B------:R1:W-:Y:S04]  /*13920*/  STS.U16 [R24+0x3400], R20 ;  /* 0x0034001418007388 */ /* 0x0003e80000000400 */
[----:B------:R1:W-:Y:S04]  /*13930*/  STS.U16 [R24+0x3500], R19 ;  /* 0x0035001318007388 */ /* 0x0003e80000000400 */
[----:B0-----:R-:W3:Y:S04]  /*13940*/  LDL.LU R22, [R1+0x44] ;  /* 0x0000440001167983 */ /* 0x001ee80000300800 */
[----:B-1----:R-:W3:Y:S04]  /*13950*/  LDL.LU R20, [R1+0x40] ;  /* 0x0000400001147983 */ /* 0x002ee80000300800 */
[----:B------:R-:W3:Y:S04]  /*13960*/  LDL.LU R19, [R1+0x3c] ;  /* 0x00003c0001137983 */ /* 0x000ee80000300800 */
[----:B------:R0:W-:Y:S04]  /*13970*/  STS.U16 [R24+0x3600], R7 ;  /* 0x0036000718007388 */ /* 0x0001e80000000400 */
[----:B------:R1:W-:Y:S04]  /*13980*/  STS.U16 [R24+0x3700], R28 ;  /* 0x0037001c18007388 */ /* 0x0003e80000000400 */
[----:B0-----:R-:W3:Y:S04]  /*13990*/  LDL.LU R7, [R1+0x27cc] ;  /* 0x0027cc0001077983 */ /* 0x001ee80000300800 */
[----:B-1----:R-:W3:Y:S04]  /*139a0*/  LDL.LU R28, [R1+0x27c8] ;  /* 0x0027c800011c7983 */ /* 0x002ee80000300800 */
[----:B--2---:R-:W-:Y:S04]  /*139b0*/  STS.U16 [R24+0x5400], R6 ;  /* 0x0054000618007388 */ /* 0x004fe80000000400 */
        /* <DEDUP_REMOVED lines=15> */
[----:B------:R0:W-:Y:S04]  /*13ab0*/  STS.U16 [R24+0xb600], R11 ;  /* 0x00b6000b18007388 */ /* 0x0001e80000000400 */
[----:B--2---:R-:W2:Y:S04]  /*13ac0*/  LDL.LU R12, [R1+0x560] ;  /* 0x00056000010c7983 */ /* 0x004ea80000300800 */
[----:B------:R1:W-:Y:S04]  /*13ad0*/  STS.U16 [R24+0xb700], R2 ;  /* 0x00b7000218007388 */ /* 0x0003e80000000400 */
[----:B0-----:R-:W2:Y:S04]  /*13ae0*/  LDL.LU R11, [R1+0x55c] ;  /* 0x00055c00010b7983 */ /* 0x001ea80000300800 */
[----:B-1----:R-:W2:Y:S04]  /*13af0*/  LDL.LU R2, [R1+0x2b8] ;  /* 0x0002b80001027983 */ /* 0x002ea80000300800 */
[----:B---3--:R0:W-:Y:S04]  /*13b00*/  STS.U16 [R24+0xd400], R28 ;  /* 0x00d4001c18007388 */ /* 0x0081e80000000400 */
[----:B0-----:R-:W3:Y:S04]  /*13b10*/  LDL.LU R28, [R1+0x2b4] ;  /* 0x0002b400011c7983 */ /* 0x001ee80000300800 */
        /* <DEDUP_REMOVED lines=9> */
[----:B------:R-:W-:Y:S04]  /*13bb0*/  STS.U16 [R24+0xd500], R22 ;  /* 0x00d5001618007388 */ /* 0x000fe80000000400 */
[----:B------:R-:W3:Y:S04]  /*13bc0*/  LDL.LU R21, [R1+0x12c] ;  /* 0x00012c0001157983 */ /* 0x000ee80000300800 */
[----:B------:R0:W-:Y:S04]  /*13bd0*/  STS.U16 [R24+0xd600], R20 ;  /* 0x00d6001418007388 */ /* 0x0001e80000000400 */
[----:B------:R-:W3:Y:S04]  /*13be0*/  LDL.LU R23, [R1+0xb8] ;  /* 0x0000b80001177983 */ /* 0x000ee80000300800 */
[----:B------:R1:W-:Y:S04]  /*13bf0*/  STS.U16 [R24+0xd700], R19 ;  /* 0x00d7001318007388 */ /* 0x0003e80000000400 */
[----:B0-----:R-:W3:Y:S04]  /*13c00*/  LDL.LU R20, [R1+0xb4] ;  /* 0x0000b40001147983 */ /* 0x001ee80000300800 */
[----:B------:R0:W-:Y:S04]  /*13c10*/  STS.U16 [R24+0xf400], R7 ;  /* 0x00f4000718007388 */ /* 0x0001e80000000400 */
[----:B-1----:R-:W3:Y:S04]  /*13c20*/  LDL.LU R19, [R1+0xb0] ;  /* 0x0000b00001137983 */ /* 0x002ee80000300800 */
[----:B------:R1:W-:Y:S04]  /*13c30*/  STS.U16 [R24+0xf500], R8 ;  /* 0x00f5000818007388 */ /* 0x0003e80000000400 */
[----:B0-----:R-:W3:Y:S04]  /*13c40*/  LDL.LU R7, [R1+0x1b8] ;  /* 0x0001b80001077983 */ /* 0x001ee80000300800 */
[----:B----4-:R0:W-:Y:S04]  /*13c50*/  STS.U16 [R24+0xf600], R9 ;  /* 0x00f6000918007388 */ /* 0x0101e80000000400 */
[----:B-1----:R-:W4:Y:S04]  /*13c60*/  LDL.LU R8, [R1+0x238] ;  /* 0x0002380001087983 */ /* 0x002f280000300800 */
[----:B------:R1:W-:Y:S04]  /*13c70*/  STS.U16 [R24+0xf700], R10 ;  /* 0x00f7000a18007388 */ /* 0x0003e80000000400 */
[----:B0-----:R-:W4:Y:S04]  /*13c80*/  LDL.LU R9, [R1+0x2ac] ;  /* 0x0002ac0001097983 */ /* 0x001f280000300800 */
[----:B-1----:R-:W4:Y:S04]  /*13c90*/  LDL.LU R24, [R1+0x27c4] ;  /* 0x0027c40001187983 */ /* 0x002f280000300800 */
[----:B------:R-:W4:Y:S01]  /*13ca0*/  LDL.LU R10, [R1+0x2b0] ;  /* 0x0002b000010a7983 */ /* 0x000f220000300800 */
[----:B------:R-:W-:-:S05]  /*13cb0*/  LOP3.LUT R22, R0, 0x60, RZ, 0x3c, !PT ;  /* 0x0000006000167812 */ /* 0x000fca00078e3cff */
[----:B------:R0:W-:Y:S04]  /*13cc0*/  STS.U16 [R22+0x1800], R18 ;  /* 0x0018001216007388 */ /* 0x0001e80000000400 */
[----:B------:R1:W-:Y:S04]  /*13cd0*/  STS.U16 [R22+0x1900], R16 ;  /* 0x0019001016007388 */ /* 0x0003e80000000400 */
[----:B0-----:R-:W4:Y:S04]  /*13ce0*/  LDL.LU R18, [R1+0x27c0] ;  /* 0x0027c00001127983 */ /* 0x001f280000300800 */
[----:B-1----:R-:W4:Y:S04]  /*13cf0*/  LDL.LU R16, [R1+0x27bc] ;  /* 0x0027bc0001107983 */ /* 0x002f280000300800 */
[----:B--2---:R0:W-:Y:S04]  /*13d00*/  STS.U16 [R22+0x1a00], R12 ;  /* 0x001a000c16007388 */ /* 0x0041e80000000400 */
[----:B------:R1:W-:Y:S04]  /*13d10*/  STS.U16 [R22+0x1b00], R11 ;  /* 0x001b000b16007388 */ /* 0x0003e80000000400 */
[----:B------:R2:W-:Y:S04]  /*13d20*/  STS.U16 [R22+0x3800], R2 ;  /* 0x0038000216007388 */ /* 0x0005e80000000400 */
[----:B0-----:R-:W4:Y:S04]  /*13d30*/  LDL.LU R12, [R1+0x27b8] ;  /* 0x0027b800010c7983 */ /* 0x001f280000300800 */
[----:B-1----:R-:W4:Y:S04]  /*13d40*/  LDL.LU R11, [R1+0x27b4] ;  /* 0x0027b400010b7983 */ /* 0x002f280000300800 */
[----:B--2---:R-:W3:Y:S04]  /*13d50*/  LDL.LU R2, [R1+0x27b0] ;  /* 0x0027b00001027983 */ /* 0x004ee80000300800 */
[----:B---3--:R0:W-:Y:S04]  /*13d60*/  STS.U16 [R22+0x3900], R28 ;  /* 0x0039001c16007388 */ /* 0x0081e80000000400 */
[----:B0-----:R-:W3:Y:S04]  /*13d70*/  LDL.LU R28, [R1+0x27ac] ;  /* 0x0027ac00011c7983 */ /* 0x001ee80000300800 */
[----:B----4-:R-:W-:Y:S04]  /*13d80*/  STS.U16 [R22+0x3a00], R10 ;  /* 0x003a000a16007388 */ /* 0x010fe80000000400 */
[----:B------:R-:W-:Y:S04]  /*13d90*/  STS.U16 [R22+0x3b00], R9 ;  /* 0x003b000916007388 */ /* 0x000fe80000000400 */
[----:B------:R-:W-:Y:S04]  /*13da0*/  STS.U16 [R22+0x5800], R8 ;  /* 0x0058000816007388 */ /* 0x000fe80000000400 */
[----:B------:R0:W-:Y:S04]  /*13db0*/  STS.U16 [R22+0x5900], R25 ;  /* 0x0059001916007388 */ /* 0x0001e80000000400 */
[----:B------:R1:W-:Y:S04]  /*13dc0*/  STS.U16 [R22+0x5a00], R27 ;  /* 0x005a001b16007388 */ /* 0x0003e80000000400 */
[----:B------:R4:W-:Y:S04]  /*13dd0*/  STS.U16 [R22+0x5b00], R15 ;  /* 0x005b000f16007388 */ /* 0x0009e80000000400 */
[----:B0-----:R-:W2:Y:S04]  /*13de0*/  LDL.LU R25, [R1+0x28] ;  /* 0x0000280001197983 */ /* 0x001ea80000300800 */
[----:B-1----:R-:W2:Y:S04]  /*13df0*/  LDL.LU R27, [R1+0x14] ;  /* 0x00001400011b7983 */ /* 0x002ea80000300800 */
[----:B----4-:R-:W4:Y:S04]  /*13e00*/  LDL.LU R15, [R1+0x10] ;  /* 0x00001000010f7983 */ /* 0x010f280000300800 */
        /* <DEDUP_REMOVED lines=13> */
[----:B---3--:R-:W-:Y:S04]  /*13ee0*/  STS.U16 [R22+0xbb00], R28 ;  /* 0x00bb001c16007388 */ /* 0x008fe80000000400 */
[----:B------:R0:W-:Y:S04]  /*13ef0*/  STS.U16 [R22+0xd800], R2 ;  /* 0x00d8000216007388 */ /* 0x0001e80000000400 */
        /* <DEDUP_REMOVED lines=17> */
[----:B----4-:R2:W-:Y:S04]  /*14010*/  STS.U16 [R22+0xdb00], R15 ;  /* 0x00db000f16007388 */ /* 0x0105e80000000400 */
[----:B0-----:R-:W4:Y:S04]  /*14020*/  LDL.LU R25, [R1+0xa0] ;  /* 0x0000a00001197983 */ /* 0x001f280000300800 */
[----:B-1----:R-:W4:Y:S04]  /*14030*/  LDL.LU R27, [R1+0x9c] ;  /* 0x00009c00011b7983 */ /* 0x002f280000300800 */
[----:B--2---:R-:W2:Y:S04]  /*14040*/  LDL.LU R15, [R1] ;  /* 0x00000000010f7983 */ /* 0x004ea80000300800 */
[----:B------:R0:W-:Y:S04]  /*14050*/  STS.U16 [R22+0xf800], R11 ;  /* 0x00f8000b16007388 */ /* 0x0001e80000000400 */
[----:B------:R1:W-:Y:S04]  /*14060*/  STS.U16 [R22+0xf900], R12 ;  /* 0x00f9000c16007388 */ /* 0x0003e80000000400 */
[----:B------:R1:W-:Y:S04]  /*14070*/  STS.U16 [R22+0xfa00], R16 ;  /* 0x00fa001016007388 */ /* 0x0003e80000000400 */
[----:B0-----:R-:W2:Y:S04]  /*14080*/  LDL.LU R11, [R1+0x29c] ;  /* 0x00029c00010b7983 */ /* 0x001ea80000300800 */
[----:B-1----:R-:W2:Y:S04]  /*14090*/  LDL.LU R12, [R1+0x2a0] ;  /* 0x0002a000010c7983 */ /* 0x002ea80000300800 */
[----:B------:R-:W2:Y:S04]  /*140a0*/  LDL.LU R16, [R1+0x2a4] ;  /* 0x0002a40001107983 */ /* 0x000ea80000300800 */
[----:B------:R0:W-:Y:S04]  /*140b0*/  STS.U16 [R22+0xfb00], R18 ;  /* 0x00fb001216007388 */ /* 0x0001e80000000400 */
[----:B0-----:R-:W2:Y:S04]  /*140c0*/  LDL.LU R22, [R1+0x27a8] ;  /* 0x0027a80001167983 */ /* 0x001ea80000300800 */
[----:B------:R-:W2:Y:S04]  /*140d0*/  LDL.LU R18, [R1+0x2a8] ;  /* 0x0002a80001127983 */ /* 0x000ea80000300800 */
[----:B------:R0:W-:Y:S04]  /*140e0*/  STS.U16 [R0+0x1c00], R20 ;  /* 0x001c001400007388 */ /* 0x0001e80000000400 */
[----:B------:R1:W-:Y:S04]  /*140f0*/  STS.U16 [R0+0x1d00], R19 ;  /* 0x001d001300007388 */ /* 0x0003e80000000400 */
[----:B0-----:R-:W4:Y:S04]  /*14100*/  LDL.LU R20, [R1+0x27a4] ;  /* 0x0027a40001147983 */ /* 0x001f280000300800 */
[----:B-1----:R-:W4:Y:S04]  /*14110*/  LDL.LU R19, [R1+0x27a0] ;  /* 0x0027a00001137983 */ /* 0x002f280000300800 */
[----:B---3--:R0:W-:Y:S04]  /*14120*/  STS.U16 [R0+0x1e00], R2 ;  /* 0x001e000200007388 */ /* 0x0081e80000000400 */
        /* <DEDUP_REMOVED lines=17> */
[----:B---3--:R0:W-:Y:S04]  /*14240*/  STS.U16 [R0+0x9e00], R28 ;  /* 0x009e001c00007388 */ /* 0x0081e80000000400 */
[----:B------:R-:W-:Y:S04]  /*14250*/  STS.U16 [R0+0x9f00], R21 ;  /* 0x009f001500007388 */ /* 0x000fe80000000400 */
[----:B------:R1:W-:Y:S04]  /*14260*/  STS.U16 [R0+0xbc00], R2 ;  /* 0x00bc000200007388 */ /* 0x0003e80000000400 */
[----:B------:R-:W-:Y:S04]  /*14270*/  STS.U16 [R0+0xbd00], R23 ;  /* 0x00bd001700007388 */ /* 0x000fe80000000400 */
[----:B----4-:R-:W-:Y:S04]  /*14280*/  STS.U16 [R0+0xbe00], R25 ;  /* 0x00be001900007388 */ /* 0x010fe80000000400 */
[----:B------:R-:W-:Y:S04]  /*14290*/  STS.U16 [R0+0xbf00], R27 ;  /* 0x00bf001b00007388 */ /* 0x000fe80000000400 */
[----:B------:R-:W-:Y:S04]  /*142a0*/  STS.U16 [R0+0xdc00], R15 ;  /* 0x00dc000f00007388 */ /* 0x000fe80000000400 */
[----:B------:R-:W-:Y:S04]  /*142b0*/  STS.U16 [R0+0xdd00], R19 ;  /* 0x00dd001300007388 */ /* 0x000fe80000000400 */
[----:B------:R-:W-:Y:S04]  /*142c0*/  STS.U16 [R0+0xde00], R20 ;  /* 0x00de001400007388 */ /* 0x000fe80000000400 */
[----:B------:R-:W-:Y:S04]  /*142d0*/  STS.U16 [R0+0xdf00], R22 ;  /* 0x00df001600007388 */ /* 0x000fe80000000400 */
[----:B0-----:R-:W2:Y:S04]  /*142e0*/  LDL R28, [R1+0x320] ;  /* 0x00032000011c7983 */ /* 0x001ea80000100800 */
[----:B------:R-:W-:Y:S04]  /*142f0*/  STS.U16 [R0+0xfc00], R24 ;  /* 0x00fc001800007388 */ /* 0x000fe80000000400 */
[----:B------:R-:W-:Y:S04]  /*14300*/  STS.U16 [R0+0xfd00], R26 ;  /* 0x00fd001a00007388 */ /* 0x000fe80000000400 */
[----:B-1----:R-:W3:Y:S04]  /*14310*/  LDL R2, [R1+0xe90] ;  /* 0x000e900001027983 */ /* 0x002ee80000100800 */
[----:B------:R0:W-:Y:S04]  /*14320*/  STS.U16 [R0+0xfe00], R29 ;  /* 0x00fe001d00007388 */ /* 0x0001e80000000400 */
[----:B0-----:R-:W4:Y:S04]  /*14330*/  LDL R29, [R1+0x350] ;  /* 0x00035000011d7983 */ /* 0x001f280000100800 */
[----:B------:R0:W-:Y:S04]  /*14340*/  STS.U16 [R0+0xff00], R14 ;  /* 0x00ff000e00007388 */ /* 0x0001e80000000400 */
[----:B------:R-:W-:Y:S06]  /*14350*/  BAR.SYNC.DEFER_BLOCKING 0x0 ;  /* 0x0000000000007b1d */ /* 0x000fec0000010000 */
[----:B------:R-:W0:Y:S02]  /*14360*/  S2R R3, SR_TID.X ;  /* 0x0000000000037919 */ /* 0x000e240000002100 */
[----:B0-----:R-:W-:-:S02]  /*14370*/  LOP3.LUT R0, R3, 0x7, RZ, 0xc0, !PT ;  /* 0x0000000703007812 */ /* 0x001fc400078ec0ff */
[----:B--2---:R-:W0:Y:S04]  /*14380*/  LDSM.16.MT88.4 R24, [R28+0x10400] ;  /* 0x010400001c18783b */ /* 0x004e280000004200 */
[----:B------:R-:W-:Y:S04]  /*14390*/  LDSM.16.MT88.4 R20, [R28+0x10000] ;  /* 0x010000001c14783b */ /* 0x000fe80000004200 */
[----:B---3--:R-:W1:Y:S04]  /*143a0*/  LDSM.16.MT88.4 R12, [R2+0x10400] ;  /* 0x01040000020c783b */ /* 0x008e680000004200 */
[----:B------:R-:W-:Y:S04]  /*143b0*/  LDSM.16.MT88.4 R16, [R2+0x10000] ;  /* 0x010000000210783b */ /* 0x000fe80000004200 */
[----:B----4-:R-:W2:Y:S04]  /*143c0*/  LDSM.16.M88.4 R8, [R29] ;  /* 0x000000001d08783b */ /* 0x010ea80000000200 */
[----:B------:R-:W3:Y:S04]  /*143d0*/  LDSM.16.M88.4 R4, [R29+0x8000] ;  /* 0x008000001d04783b */ /* 0x000ee80000000200 */
[----:B------:R-:W-:Y:S04]  /*143e0*/  STL [R1+0x2760], R29 ;  /* 0x0027601d01007387 */ /* 0x000fe80000100800 */
[----:B0-----:R-:W-:Y:S04]  /*143f0*/  STL.64 [R1+0x2790], R26 ;  /* 0x0027901a01007387 */ /* 0x001fe80000100a00 */
[----:B------:R2:W-:Y:S04]  /*14400*/  STL.64 [R1+0x2788], R24 ;  /* 0x0027881801007387 */ /* 0x0005e80000100a00 */
[----:B-1----:R-:W-:Y:S04]  /*14410*/  STL.64 [R1+0x2780], R14 ;  /* 0x0027800e01007387 */ /* 0x002fe80000100a00 */
[----:B------:R3:W-:Y:S01]  /*14420*/  STL.64 [R1+0x2778], R12 ;  /* 0x0027780c01007387 */ /* 0x0007e20000100a00 */
[C---:B--2---:R-:W-:Y:S08]  /*14430*/  HMMA.16816.F32 R24, R20.reuse, R8, RZ ;  /* 0x000000081418723c */ /* 0x044ff000000018ff */
[-C--:B---3--:R-:W-:Y:S08]  /*14440*/  HMMA.16816.F32 R12, R20, R4.reuse, RZ ;  /* 0x00000004140c723c */ /* 0x088ff000000018ff */
[----:B------:R-:W-:Y:S07]  /*14450*/  HMMA.16816.F32 R20, R16, R4, RZ ;  /* 0x000000041014723c */ /* 0x000fee00000018ff */
[----:B------:R-:W-:Y:S04]  /*14460*/  STL [R1+0x24], R25 ;  /* 0x0000241901007387 */ /* 0x000fe80000100800 */
[----:B------:R0:W-:Y:S11]  /*14470*/  STL.64 [R1+0x28], R26 ;  /* 0x0000281a01007387 */ /* 0x0001f60000100a00 */
[----:B------:R-:W-:Y:S01]  /*14480*/  @!UPT UIADD3 URZ, URZ, URZ, URZ ;  /* 0x0000003f3f3ff290 */ /* 0x000fe2000fffe03f */
[----:B------:R-:W-:Y:S04]  /*14490*/  STL.64 [R1], R20 ;  /* 0x0000001401007387 */ /* 0x000fe80000100a00 */
[----:B------:R-:W-:Y:S04]  /*144a0*/  STL.64 [R1+0x8], R22 ;  /* 0x0000081601007387 */ /* 0x000fe80000100a00 */
[----:B------:R-:W1:Y:S01]  /*144b0*/  LDSM.16.MT88.4 R20, [R28+0x10800] ;  /* 0x010800001c14783b */ /* 0x000e620000004200 */
[C---:B------:R-:W-:Y:S01]  /*144c0*/  LOP3.LUT R29, R3.reuse, 0x60, RZ, 0xc0, !PT ;  /* 0x00000060031d7812 */ /* 0x040fe200078ec0ff */
[----:B0-----:R-:W-:Y:S01]  /*144d0*/  IMAD.SHL.U32 R27, R3, 0x2, RZ ;  /* 0x00000002031b7824 */ /* 0x001fe200078e00ff */
[----:B------:R-:W-:-:S03]  /*144e0*/  SHF.L.U32 R3, R0, 0x4, RZ ;  /* 0x0000000400037819 */ /* 0x000fc600000006ff */
[----:B------:R-:W-:Y:S01]  /*144f0*/  IMAD R0, R0, 0x4, R29 ;  /* 0x0000000400007824 */ /* 0x000fe200078e021d */
[----:B------:R-:W-:-:S04]  /*14500*/  LOP3.LUT R3, R3, 0x30, R27, 0x78, !PT ;  /* 0x0000003003037812 */ /* 0x000fc800078e781b */
[----:B------:R-:W-:-:S04]  /*14510*/  LEA R0, R0, R3, 0x8 ;  /* 0x0000000300007211 */ /* 0x000fc800078e40ff */
[----:B------:R-:W-:Y:S01]  /*14520*/  LOP3.LUT R0, R0, 0x40, RZ, 0x3c, !PT ;  /* 0x0000004000007812 */ /* 0x000fe200078e3cff */
[----:B-1----:R0:W-:Y:S02]  /*14530*/  STL.64 [R1+0x2770], R22 ;  /* 0x0027701601007387 */ /* 0x0021e40000100a00 */
[----:B0-----:R-:W-:Y:S02]  /*14540*/  IMAD.MOV.U32 R23, RZ, RZ, R24 ;  /* 0x000000ffff177224 */ /* 0x001fe400078e0018 */
[----:B------:R-:W0:Y:S04]  /*14550*/  LDSM.16.M88.4 R24, [R0] ;  /* 0x000000000018783b */ /* 0x000e280000000200 */
[----:B------:R-:W-:Y:S04]  /*14560*/  STL.64 [R1+0x2768], R20 ;  /* 0x0027681401007387 */ /* 0x000fe80000100a00 */
[----:B0-----:R-:W-:Y:S01]  /*14570*/  STL.64 [R1+0x70], R24 ;  /* 0x0000701801007387 */ /* 0x001fe20000100a00 */
[----:B------:R-:W-:Y:S01]  /*14580*/  MOV R5, R24 ;  /* 0x0000001800057202 */ /* 0x000fe20000000f00 */
[----:B------:R-:W-:-:S02]  /*14590*/  IMAD.MOV.U32 R4, RZ, RZ, R25 ;  /* 0x000000ffff047224 */ /* 0x000fc400078e0019 */
[----:B------:R-:W-:Y:S04]  /*145a0*/  STL.64 [R1+0x78], R26 ;  /* 0x0000781a01007387 */ /* 0x000fe80000100a00 */
[----:B------:R-:W0:Y:S01]  /*145b0*/  LDSM.16.M88.4 R24, [R0+0x8000] ;  /* 0x008000000018783b */ /* 0x000e220000000200 */
[----:B------:R-:W-:Y:S03]  /*145c0*/  HMMA.16816.F32 R16, R16, R8, RZ ;  /* 0x000000081010723c */ /* 0x000fe600000018ff */
[----:B0-----:R-:W-:Y:S01]  /*145d0*/  STL [R1+0x50], R24 ;  /* 0x0000501801007387 */ /* 0x001fe20000100800 */
[----:B------:R-:W-:-:S03]  /*145e0*/  MOV R29, R25 ;  /* 0x00000019001d7202 */ /* 0x000fc60000000f00 */
[----:B------:R-:W-:Y:S04]  /*145f0*/  STL.64 [R1+0x58], R26 ;  /* 0x0000581a01007387 */ /* 0x000fe80000100a00 */
[----:B------:R-:W0:Y:S11]  /*14600*/  LDSM.16.MT88.4 R24, [R2+0x10800] ;  /* 0x010800000218783b */ /* 0x000e360000004200 */
[----:B------:R-:W-:Y:S02]  /*14610*/  @!UPT UIADD3 URZ, URZ, URZ, URZ ;  /* 0x0000003f3f3ff290 */ /* 0x000fe4000fffe03f */
[----:B------:R-:W-:Y:S01]  /*14620*/  MOV R20, R17 ;  /* 0x0000001100147202 */ /* 0x000fe20000000f00 */
[----:B------:R-:W-:Y:S01]  /*14630*/  IMAD.MOV.U32 R3, RZ, RZ, R18 ;  /* 0x000000ffff037224 */ /* 0x000fe200078e0012 */
[----:B------:R-:W-:Y:S01]  /*14640*/  MOV R0, R19 ;  /* 0x0000001300007202 */ /* 0x000fe20000000f00 */
[----:B0-----:R-:W-:Y:S04]  /*14650*/  STL.64 [R1+0x30], R24 ;  /* 0x0000301801007387 */ /* 0x001fe80000100a00 */
[----:B------:R0:W-:Y:S04]  /*14660*/  STL.64 [R1+0x38], R26 ;  /* 0x0000381a01007387 */ /* 0x0001e80000100a00 */
[----:B0-----:R-:W2:Y:S04]  /*14670*/  LDL.LU.64 R26, [R1+0x2790] ;  /* 0x00279000011a7983 */ /* 0x001ea80000300a00 */
[----:B------:R-:W2:Y:S04]  /*14680*/  LDL.LU.64 R24, [R1+0x2788] ;  /* 0x0027880001187983 */ /* 0x000ea80000300a00 */
[----:B------:R-:W2:Y:S04]  /*14690*/  LDL.LU R17, [R1+0x24] ;  /* 0x0000240001117983 */ /* 0x000ea80000300800 */
[----:B------:R-:W2:Y:S04]  /*146a0*/  LDL.LU R18, [R1+0x28] ;  /* 0x0000280001127983 */ /* 0x000ea80000300800 */
[----:B------:R-:W2:Y:S01]  /*146b0*/  LDL.LU R19, [R1+0x2c] ;  /* 0x00002c0001137983 */ /* 0x000ea20000300800 */
[----:B------:R-:W-:-:S02]  /*146c0*/  IMAD.MOV.U32 R21, RZ, RZ, R16 ;  /* 0x000000ffff157224 */ /* 0x000fc400078e0010 */
[----:B------:R-:W-:-:S07]  /*146d0*/  IMAD.MOV.U32 R16, RZ, RZ, R23 ;  /* 0x000000ffff107224 */ /* 0x000fce00078e0017 */
[C---:B--2---:R-:W-:Y:S08]  /*146e0*/  HMMA.16816.F32 R16, R24.reuse, R10, R16 ;  /* 0x0000000a1810723c */ /* 0x044ff00000001810 */
[-C--:B------:R-:W-:Y:S01]  /*146f0*/  HMMA.16816.F32 R24, R24, R6.reuse, R12 ;  /* 0x000000061818723c */ /* 0x080fe2000000180c */
[----:B------:R-:W2:Y:S04]  /*14700*/  LDL.LU.64 R14, [R1+0x2780] ;  /* 0x00278000010e7983 */ /* 0x000ea80000300a00 */
[----:B------:R-:W2:Y:S11]  /*14710*/  LDL.LU.64 R12, [R1+0x2778] ;  /* 0x00277800010c7983 */ /* 0x000eb60000300a00 */
[----:B------:R-:W-:Y:S07]  /*14720*/  @!UPT UIADD3 URZ, URZ, URZ, URZ ;  /* 0x0000003f3f3ff290 */ /* 0x000fee000fffe03f */
[----:B------:R0:W-:Y:S01]  /*14730*/  STL.64 [R1+0x20], R24 ;  /* 0x0000201801007387 */ /* 0x0001e20000100a00 */
[----:B------:R-:W-:Y:S01]  /*14740*/  MOV R9, R26 ;  /* 0x0000001a00097202 */ /* 0x000fe20000000f00 */
[----:B------:R-:W-:Y:S02]  /*14750*/  IMAD.MOV.U32 R8, RZ, RZ, R27 ;  /* 0x000000ffff087224 */ /* 0x000fe400078e001b */
[----:B0-----:R-:W2:Y:S04]  /*14760*/  LDL.LU R24, [R1] ;  /* 0x0000000001187983 */ /* 0x001ea80000300800 */
[----:B------:R-:W2:Y:S04]  /*14770*/  LDL.LU R25, [R1+0x4] ;  /* 0x0000040001197983 */ /* 0x000ea80000300800 */
[----:B------:R-:W2:Y:S04]  /*14780*/  LDL.LU R26, [R1+0x8] ;  /* 0x00000800011a7983 */ /* 0x000ea80000300800 */
[----:B------:R-:W2:Y:S02]  /*14790*/  LDL.LU R27, [R1+0xc] ;  /* 0x00000c00011b7983 */ /* 0x000ea40000300800 */
[----:B--2---:R-:W-:Y:S11]  /*147a0*/  HMMA.16816.F32 R24, R12, R6, R24 ;  /* 0x000000060c18723c */ /* 0x004ff60000001818 */
[----:B------:R-:W-:Y:S11]  /*147b0*/  @!UPT UIADD3 URZ, URZ, URZ, URZ ;  /* 0x0000003f3f3ff290 */ /* 0x000ff6000fffe03f */
[----:B------:R-:W-:Y:S01]  /*147c0*/  @!UPT UIADD3 URZ, URZ, URZ, URZ ;  /* 0x0000003f3f3ff290 */ /* 0x000fe2000fffe03f */
[----:B------:R-:W-:Y:S04]  /*147d0*/  STL.64 [R1+0x2758], R26 ;  /* 0x0027581a01007387 */ /* 0x000fe80000100a00 */
[----:B------:R0:W-:Y:S02]  /*147e0*/  STL.64 [R1+0x2750], R24 ;  /* 0x0027501801007387 */ /* 0x0001e40000100a00 */
[----:B0-----:R-:W-:Y:S01]  /*147f0*/  MOV R24, R5 ;  /* 0x0000000500187202 */ /* 0x001fe20000000f00 */
[----:B------:R-:W-:Y:S02]  /*14800*/  IMAD.MOV.U32 R25, RZ, RZ, R4 ;  /* 0x000000ffff197224 */ /* 0x000fe400078e0004 */
[----:B------:R-:W0:Y:S04]  /*14810*/  LDSM.16.MT88.4 R4, [R28+0x10c00] ;  /* 0x010c00001c04783b */ /* 0x000e280000004200 */
[----:B0-----:R-:W-:Y:S04]  /*14820*/  STL.64 [R1+0x2738], R6 ;  /* 0x0027380601007387 */ /* 0x001fe80000100a00 */
[----:B------:R0:W-:Y:S02]  /*14830*/  STL.64 [R1+0x2730], R4 ;  /* 0x0027300401007387 */ /* 0x0001e40000100a00 */
[----:B0-----:R-:W-:Y:S01]  /*14840*/  MOV R4, R21 ;  /* 0x0000001500047202 */ /* 0x001fe20000000f00 */
[----:B------:R-:W-:-:S02]  /*14850*/  IMAD.MOV.U32 R5, RZ, RZ, R20 ;  /* 0x000000ffff057224 */ /* 0x000fc400078e0014 */
[----:B------:R-:W0:Y:S04]  /*14860*/  LDSM.16.MT88.4 R20, [R2+0x10c00] ;  /* 0x010c00000214783b */ /* 0x000e280000004200 */
[----:B0-----:R-:W-:Y:S04]  /*14870*/  STL.64 [R1+0x10], R20 ;  /* 0x0000101401007387 */ /* 0x001fe80000100a00 */
[----:B------:R0:W-:Y:S04]  /*14880*/  STL.64 [R1+0x18], R22 ;  /* 0x0000181601007387 */ /* 0x0001e80000100a00 */
[----:B0-----:R-:W2:Y:S04]  /*14890*/  LDL.LU.64 R22, [R1+0x2770] ;  /* 0x0027700001167983 */ /* 0x001ea80000300a00 */
[----:B------:R-:W2:Y:S01]  /*148a0*/  LDL.LU.64 R20, [R1+0x2768] ;  /* 0x0027680001147983 */ /* 0x000ea20000300a00 */
[----:B------:R-:W-:Y:S01]  /*148b0*/  MOV R6, R3 ;  /* 0x0000000300067202 */ /* 0x000fe20000000f00 */
[----:B------:R-:W-:-:S07]  /*148c0*/  IMAD.MOV.U32 R7, RZ, RZ, R0 ;  /* 0x000000ffff077224 */ /* 0x000fce00078e0000 */
[----:B------:R-:W-:Y:S11]  /*148d0*/  HMMA.16816.F32 R12, R12, R10, R4 ;  /* 0x0000000a0c0c723c */ /* 0x000ff60000001804 */
[----:B------:R-:W-:Y:S11]  /*148e0*/  @!UPT UIADD3 URZ, URZ, URZ, URZ ;  /* 0x0000003f3f3ff290 */ /* 0x000ff6000fffe03f */
[----:B------:R-:W-:Y:S02]  /*148f0*/  @!UPT UIADD3 URZ, URZ, URZ, URZ ;  /* 0x0000003f3f3ff290 */ /* 0x000fe4000fffe03f */
[----:B------:R-:W-:Y:S01]  /*14900*/  MOV R5, R12 ;  /* 0x0000000c00057202 */ /* 0x000fe20000000f00 */
[----:B------:R-:W-:Y:S01]  /*14910*/  IMAD.MOV.U32 R4, RZ, RZ, R13 ;  /* 0x000000ffff047224 */ /* 0x000fe200078e000d */
[----:B------:R-:W-:Y:S01]  /*14920*/  MOV R3, R14 ;  /* 0x0000000e00037202 */ /* 0x000fe20000000f00 */
[----:B------:R-:W-:Y:S01]  /*14930*/  IMAD.MOV.U32 R0, RZ, RZ, R15 ;  /* 0x000000ffff007224 */ /* 0x000fe200078e000f */
[----:B------:R-:W3:Y:S01]  /*14940*/  LDL.LU R12, [R1+0x20] ;  /* 0x00002000010c7983 */ /* 0x000ee20000300800 */
[----:B------:R-:W-:Y:S01]  /*14950*/  MOV R14, R9 ;  /* 0x00000009000e7202 */ /* 0x000fe20000000f00 */
[----:B------:R-:W-:Y:S01]  /*14960*/  IMAD.MOV.U32 R15, RZ, RZ, R8 ;  /* 0x000000ffff0f7224 */ /* 0x000fe200078e0008 */
[----:B------:R-:W-:Y:S01]  /*14970*/  MOV R9, R29 ;  /* 0x0000001d00097202 */ /* 0x000fe20000000f00 */
[----:B------:R-:W3:Y:S04]  /*14980*/  LDL.LU R13, [R1+0x24] ;  /* 0x00002400010d7983 */ /* 0x000ee80000300800 */
[----:B------:R-:W3:Y:S04]  /*14990*/  LDL.LU R8, [R1+0x50] ;  /* 0x0000500001087983 */ /* 0x000ee80000300800 */
[----:B------:R-:W4:Y:S04]  /*149a0*/  LDL.LU R29, [R1+0x2760] ;  /* 0x00276000011d7983 */ /* 0x000f280000300800 */
[----:B------:R-:W4:Y:S01]  /*149b0*/  LDL.LU.64 R26, [R1+0x2758] ;  /* 0x00275800011a7983 */ /* 0x000f220000300a00 */
[C---:B--2---:R-:W-:Y:S03]  /*149c0*/  HMMA.16816.F32 R16, R20.reuse, R24, R16 ;  /* 0x000000181410723c */ /* 0x044fe60000001810 */
[----:B------:R-:W4:Y:S11]  /*149d0*/  LDL.LU.64 R24, [R1+0x2750] ;  /* 0x0027500001187983 */ /* 0x000f360000300a00 */
[----:B------:R-:W-:Y:S09]  /*149e0*/  @!UPT UIADD3 URZ, URZ, URZ, URZ ;  /* 0x0000003f3f3ff290 */ /* 0x000ff2000fffe03f */
[----:B------:R-:W-:Y:S04]  /*149f0*/  STL.64 [R1+0x2748], R18 ;  /* 0x0027481201007387 */ /* 0x000fe80000100a00 */
[----:B------:R0:W-:Y:S04]  /*14a00*/  STL.64 [R1+0x2740], R16 ;  /* 0x0027401001007387 */ /* 0x0001e80000100a00 */
[----:B0-----:R-:W4:Y:S04]  /*14a10*/  LDL.LU.64 R16, [R1+0x30] ;  /* 0x0000300001107983 */ /* 0x001f280000300a00 */
[----:B------:R-:W4:Y:S01]  /*14a20*/  LDL.LU.64 R18, [R1+0x38] ;  /* 0x0000380001127983 */ /* 0x000f220000300a00 */
[-C--:B---3--:R-:W-:Y:S11]  /*14a30*/  HMMA.16816.F32 R20, R20, R8.reuse, R12 ;  /* 0x000000081414723c */ /* 0x088ff6000000180c */
[----:B------:R-:W-:Y:S11]  /*14a40*/  @!UPT UIADD3 URZ, URZ, URZ, URZ ;  /* 0x0000003f3f3ff290 */ /* 0x000ff6000fffe03f */
[----:B------:R-:W-:Y:S01]  /*14a50*/  @!UPT UIADD3 URZ, URZ, URZ, URZ ;  /* 0x0000003f3f3ff290 */ /* 0x000fe2000fffe03f */
[----:B------:R-:W-:Y:S04]  /*14a60*/  STL.64 [R1+0x2728], R22 ;  /* 0x0027281601007387 */ /* 0x000fe80000100a00 */
[----:B------:R0:W-:Y:S04]  /*14a70*/  STL.64 [R1+0x2720], R20 ;  /* 0x0027201401007387 */ /* 0x0001e80000100a00 */
[----:B0-----:R-:W2:Y:S04]  /*14a80*/  LDL.LU.64 R20, [R1+0x70] ;  /* 0x0000700001147983 */ /* 0x001ea80000300a00 */
[----:B------:R-:W3:Y:S01]  /*14a90*/  LDL.LU.64 R22, [R1+0x78] ;  /* 0x0000780001167983 */ /* 0x000ee20000300a00 */
[----:B----4-:R-:W-:Y:S07]  /*14aa0*/  HMMA.16816.F32 R12, R16, R8, R24 ;  /* 0x00000008100c723c */ /* 0x010fee0000001818 */
[----:B------:R-:W-:Y:S01]  /*14ab0*/  IMAD.MOV.U32 R9, RZ, RZ, R16 ;  /* 0x000000ffff097224 */ /* 0x000fe200078e0010 */
[----:B------:R-:W-:-:S03]  /*14ac0*/  MOV R8, R17 ;  /* 0x0000001100087202 */ /* 0x000fc60000000f00 */
[----:B------:R-:W-:Y:S01]  /*14ad0*/  IMAD.MOV.U32 R24, RZ, RZ, R9 ;  /* 0x000000ffff187224 */ /* 0x000fe200078e0009 */
[----:B------:R-:W-:Y:S02]  /*14ae0*/  MOV R25, R8 ;  /* 0x0000000800197202 */ /* 0x000fe40000000f00 */
[----:B------:R-:W0:Y:S01]  /*14af0*/  LDSM.16.MT88.4 R8, [R28+0x11000] ;  /* 0x011000001c08783b */ /* 0x000e220000004200 */
[----:B------:R-:W-:Y:S01]  /*14b00*/  IMAD.MOV.U32 R7, RZ, RZ, R18 ;  /* 0x000000ffff077224 */ /* 0x000fe200078e0012 */
[----:B------:R-:W-:Y:S02]  /*14b10*/  MOV R6, R19 ;  /* 0x0000001300067202 */ /* 0x000fe40000000f00 */
[----:B------:R-:W4:Y:S01]  /*14b20*/  LDL.LU.64 R18, [R1+0x2748] ;  /* 0x0027480001127983 */ /* 0x000f220000300a00 */
[----:B------:R-:W-:-:S03]  /*14b30*/  IMAD.MOV.U32 R26, RZ, RZ, R7 ;  /* 0x000000ffff1a7224 */ /* 0x000fc600078e0007 */
[----:B------:R-:W4:Y:S01]  /*14b40*/  LDL.LU.64 R16, [R1+0x2740] ;  /* 0x0027400001107983 */ /* 0x000f220000300a00 */
[----:B------:R-:W-:-:S03]  /*14b50*/  MOV R27, R6 ;  /* 0x00000006001b7202 */ /* 0x000fc60000000f00 */
[----:B0-----:R-:W-:Y:S04]  /*14b60*/  STL.64 [R1+0x2708], R10 ;  /* 0x0027080a01007387 */ /* 0x001fe80000100a00 */
[----:B------:R0:W-:Y:S02]  /*14b70*/  STL.64 [R1+0x2700], R8 ;  /* 0x0027000801007387 */ /* 0x0001e40000100a00 */
[----:B0-----:R-:W-:Y:S01]  /*14b80*/  IMAD.MOV.U32 R8, RZ, RZ, R5 ;  /* 0x000000ffff087224 */ /* 0x001fe200078e0005 */
[----:B------:R-:W-:Y:S02]  /*14b90*/  MOV R9, R4 ;  /* 0x0000000400097202 */ /* 0x000fe40000000f00 */
[----:B------:R-:W0:Y:S01]  /*14ba0*/  LDSM.16.M88.4 R4, [R29+0x80] ;  /* 0x000080001d04783b */ /* 0x000e220000000200 */
[----:B------:R-:W-:Y:S01]  /*14bb0*/  IMAD.MOV.U32 R10, RZ, RZ, R3 ;  /* 0x000000ffff0a7224 */ /* 0x000fe200078e0003 */
[----:B------:R-:W-:Y:S01]  /*14bc0*/  MOV R11, R0 ;  /* 0x00000000000b7202 */ /* 0x000fe20000000f00 */
[----:B0-----:R-:W-:Y:S01]  /*14bd0*/  IMAD.MOV.U32 R3, RZ, RZ, R6 ;  /* 0x000000ffff037224 */ /* 0x001fe200078e0006 */
[----:B------:R-:W-:Y:S01]  /*14be0*/  STL.64 [R1+0x80], R4 ;  /* 0x0000800401007387 */ /* 0x000fe20000100a00 */
[----:B------:R-:W-:-:S03]  /*14bf0*/  MOV R0, R7 ;  /* 0x0000000700007202 */ /* 0x000fc60000000f00 */
[----:B------:R-:W0:Y:S04]  /*14c00*/  LDSM.16.M88.4 R4, [R29+0x8080] ;  /* 0x008080001d04783b */ /* 0x000e280000000200 */
[----:B------:R-:W-:Y:S04]  /*14c10*/  STL [R1+0x26ec], R0 ;  /* 0x0026ec0001007387 */ /* 0x000fe80000100800 */
[----:B------:R-:W-:Y:S04]  /*14c20*/  STL [R1+0x26e8], R3 ;  /* 0x0026e80301007387 */ /* 0x000fe80000100800 */
[----:B------:R1:W-:Y:S04]  /*14c30*/  STL [R1+0x2668], R29 ;  /* 0x0026681d01007387 */ /* 0x0003e80000100800 */
[----:B-1----:R-:W4:Y:S04]  /*14c40*/  LDL R29, [R1+0xeb8] ;  /* 0x000eb800011d7983 */ /* 0x002f280000100800 */
[----:B0-----:R-:W-:Y:S04]  /*14c50*/  STL.64 [R1+0x60], R4 ;  /* 0x0000600401007387 */ /* 0x001fe80000100a00 */
[----:B------:R-:W-:Y:S04]  /*14c60*/  STL.64 [R1+0x68], R6 ;  /* 0x0000680601007387 */ /* 0x000fe80000100a00 */
[----:B------:R-:W0:Y:S02]  /*14c70*/  LDSM.16.MT88.4 R4, [R2+0x11000] ;  /* 0x011000000204783b */ /* 0x000e240000004200 */
[----:B0-----:R-:W-:-:S02]  /*14c80*/  IMAD.MOV.U32 R0, RZ, RZ, R6 ;  /* 0x000000ffff007224 */ /* 0x001fc400078e0006 */
[----:B------:R0:W-:Y:S01]  /*14c90*/  STL.64 [R1+0x40], R4 ;  /* 0x0000400401007387 */ /* 0x0001e20000100a00 */
[----:B------:R-:W-:-:S03]  /*14ca0*/  MOV R3, R7 ;  /* 0x0000000700037202 */ /* 0x000fc60000000f00 */
[----:B------:R-:W4:Y:S04]  /*14cb0*/  LDL.LU.64 R6, [R1+0x2738] ;  /* 0x0027380001067983 */ /* 0x000f280000300a00 */
[----:B0-----:R-:W4:Y:S01]  /*14cc0*/  LDL.LU.64 R4, [R1+0x2730] ;  /* 0x0027300001047983 */ /* 0x001f220000300a00 */
[----:B--2---:R-:W-:Y:S11]  /*14cd0*/  HMMA.16816.F32 R8, R24, R20, R8 ;  /* 0x000000141808723c */ /* 0x004ff60000001808 */
[----:B------:R-:W-:Y:S11]  /*14ce0*/  @!UPT UIADD3 URZ, URZ, URZ, URZ ;  /* 0x0000003f3f3ff290 */ /* 0x000ff6000fffe03f */
[----:B------:R-:W-:Y:S01]  /*14cf0*/  @!UPT UIADD3 URZ, URZ, URZ, URZ ;  /* 0x0000003f3f3ff290 */ /* 0x000fe2000fffe03f */
[----:B------:R-:W-:Y:S04]  /*14d00*/  STL.64 [R1+0x2718], R10 ;  /* 0x0027180a01007387 */ /* 0x000fe80000100a00 */
[----:B------:R3:W-:Y:S02]  /*14d10*/  STL.64 [R1+0x2710], R8 ;  /* 0x0027100801007387 */ /* 0x0007e40000100a00 */
[----:B---3--:R-:W-:Y:S01]  /*14d20*/  IMAD.MOV.U32 R9, RZ, RZ, R22 ;  /* 0x000000ffff097224 */ /* 0x008fe200078e0016 */
[----:B------:R-:W-:Y:S01]  /*14d30*/  MOV R8, R23 ;  /* 0x0000001700087202 */ /* 0x000fe20000000f00 */
[C---:B----4-:R-:W-:Y:S01]  /*14d40*/  HMMA.16816.F32 R24, R4.reuse, R22, R16 ;  /* 0x000000160418723c */ /* 0x050fe20000001810 */
[----:B------:R-:W2:Y:S04]  /*14d50*/  LDL.LU.64 R22, [R1+0x2728] ;  /* 0x0027280001167983 */ /* 0x000ea80000300a00 */
[----:B------:R-:W2:Y:S04]  /*14d60*/  LDL.LU.64 R20, [R1+0x2720] ;  /* 0x0027200001147983 */ /* 0x000ea80000300a00 */
[----:B------:R-:W2:Y:S04]  /*14d70*/  LDL.LU R18, [R1+0x58] ;  /* 0x0000580001127983 */ /* 0x000ea80000300800 */
[----:B------:R-:W2:Y:S02]  /*14d80*/  LDL.LU R19, [R1+0x5c] ;  /* 0x00005c0001137983 */ /* 0x000ea40000300800 */
[-C--:B--2---:R-:W-:Y:S02]  /*14d90*/  HMMA.16816.F32 R4, R4, R18.reuse, R20 ;  /* 0x000000120404723c */ /* 0x084fe40000001814 */
[----:B------:R-:W2:Y:S04]  /*14da0*/  LDL.LU R20, [R1+0x10] ;  /* 0x0000100001147983 */ /* 0x000ea80000300800 */
[----:B------:R-:W2:Y:S04]  /*14db0*/  LDL.LU R21, [R1+0x14] ;  /* 0x0000140001157983 */ /* 0x000ea80000300800 */
[----:B------:R-:W2:Y:S04]  /*14dc0*/  LDL.LU R22, [R1+0x18] ;  /* 0x0000180001167983 */ /* 0x000ea80000300800 */
[----:B------:R-:W2:Y:S09]  /*14dd0*/  LDL.LU R23, [R1+0x1c] ;  /* 0x00001c0001177983 */ /* 0x000eb20000300800 */
[----:B------:R-:W-:Y:S04]  /*14de0*/  STL.64 [R1+0x26f8], R6 ;  /* 0x0026f80601007387 */ /* 0x000fe80000100a00 */
[----:B------:R0:W-:Y:S04]  /*14df0*/  STL.64 [R1+0x26f0], R4 ;  /* 0x0026f00401007387 */ /* 0x0001e80000100a00 */
[----:B0-----:R-:W3:Y:S01]  /*14e00*/  LDL.LU.64 R4, [R1+0x80] ;  /* 0x0000800001047983 */ /* 0x001ee20000300a00 */
[----:B--2---:R-:W-:Y:S03]  /*14e10*/  HMMA.16816.F32 R12, R20, R18, R12 ;  /* 0x00000012140c723c */ /* 0x004fe6000000180c */
[----:B------:R-:W0:Y:S11]  /*14e20*/  LDSM.16.MT88.4 R16, [R28+0x11400] ;  /* 0x011400001c10783b */ /* 0x000e360000004200 */
[----:B------:R-:W-:Y:S09]  /*14e30*/  @!UPT UIADD3 URZ, URZ, URZ, URZ ;  /* 0x0000003f3f3ff290 */ /* 0x000ff2000fffe03f */
[----:B------:R-:W-:Y:S04]  /*14e40*/  STL.64 [R1+0x26e0], R14 ;  /* 0x0026e00e01007387 */ /* 0x000fe80000100a00 */
[----:B------:R1:W-:Y:S04]  /*14e50*/  STL.64 [R1+0x26d8], R12 ;  /* 0x0026d80c01007387 */ /* 0x0003e80000100a00 */
[----:B-1----:R-:W2:Y:S04]  /*14e60*/  LDL.LU.64 R12, [R1+0x60] ;  /* 0x00006000010c7983 */ /* 0x002ea80000300a00 */
[----:B0-----:R0:W-:Y:S02]  /*14e70*/  STL.64 [R1+0x26c0], R18 ;  /* 0x0026c01201007387 */ /* 0x0011e40000100a00 */
[----:B0-----:R-:W-:Y:S01]  /*14e80*/  IMAD.MOV.U32 R18, RZ, RZ, R9 ;  /* 0x000000ffff127224 */ /* 0x001fe200078e0009 */
[----:B------:R-:W-:-:S02]  /*14e90*/  MOV R19, R8 ;  /* 0x0000000800137202 */ /* 0x000fc40000000f00 */
[----:B------:R-:W0:Y:S04]  /*14ea0*/  LDSM.16.MT88.4 R8, [R2+0x11400] ;  /* 0x011400000208783b */ /* 0x000e280000004200 */
[----:B------:R-:W-:Y:S04]  /*14eb0*/  STL.64 [R1+0x26b8], R16 ;  /* 0x0026b81001007387 */ /* 0x000fe80000100a00 */
[----:B0-----:R-:W-:Y:S04]  /*14ec0*/  STL.64 [R1], R8 ;  /* 0x0000000801007387 */ /* 0x001fe80000100a00 */
[----:B------:R0:W-:Y:S04]  /*14ed0*/  STL.64 [R1+0x8], R10 ;  /* 0x0000080a01007387 */ /* 0x0001e80000100a00 */
[----:B0-----:R-:W4:Y:S04]  /*14ee0*/  LDL.LU.64 R10, [R1+0x2718] ;  /* 0x00271800010a7983 */ /* 0x001f280000300a00 */
[----:B------:R-:W4:Y:S02]  /*14ef0*/  LDL.LU.64 R8, [R1+0x2710] ;  /* 0x0027100001087983 */ /* 0x000f240000300a00 */
[----:B----4-:R-:W-:Y:S02]  /*14f00*/  HMMA.16816.F32 R16, R20, R18, R8 ;  /* 0x000000121410723c */ /* 0x010fe40000001808 */
[----:B------:R-:W4:Y:S04]  /*14f10*/  LDL.LU.64 R10, [R1+0x2708] ;  /* 0x00270800010a7983 */ /* 0x000f280000300a00 */
[----:B------:R-:W4:Y:S11]  /*14f20*/  LDL.LU.64 R8, [R1+0x2700] ;  /* 0x0027000001087983 */ /* 0x000f360000300a00 */
[----:B------:R-:W-:Y:S06]  /*14f30*/  @!UPT UIADD3 URZ, URZ, URZ, URZ ;  /* 0x0000003f3f3ff290 */ /* 0x000fec000fffe03f */
[----:B------:R-:W-:Y:S04]  /*14f40*/  STL.64 [R1+0x26d0], R18 ;  /* 0x0026d01201007387 */ /* 0x000fe80000100a00 */
[----:B------:R3:W-:Y:S04]  /*14f50*/  STL.64 [R1+0x26c8], R16 ;  /* 0x0026c81001007387 */ /* 0x0007e80000100a00 */
[----:B------:R-:W2:Y:S01]  /*14f60*/  LDL.LU.64 R6, [R1+0x26f8] ;  /* 0x0026f80001067983 */ /* 0x000ea20000300a00 */
[----:B---3--:R-:W-:Y:S01]  /*14f70*/  IMAD.MOV.U32 R17, RZ, RZ, R4 ;  /* 0x000000ffff117224 */ /* 0x008fe200078e0004 */
[----:B------:R-:W-:Y:S01]  /*14f80*/  MOV R16, R5 ;  /* 0x0000000500107202 */ /* 0x000fe20000000f00 */
[C---:B----4-:R-:W-:Y:S01]  /*14f90*/  HMMA.16816.F32 R20, R8.reuse, R4, R24 ;  /* 0x000000040814723c */ /* 0x050fe20000001818 */
[----:B------:R-:W2:Y:S04]  /*14fa0*/  LDL.LU.64 R4, [R1+0x26f0] ;  /* 0x0026f00001047983 */ /* 0x000ea80000300a00 */
[----:B------:R-:W3:Y:S02]  /*14fb0*/  LDL.LU R24, [R1+0x40] ;  /* 0x0000400001187983 */ /* 0x000ee40000300800 */
[----:B------:R-:W-:Y:S01]  /*14fc0*/  IMAD.MOV.U32 R26, RZ, RZ, R0 ;  /* 0x000000ffff1a7224 */ /* 0x000fe200078e0000 */
[----:B------:R-:W-:Y:S01]  /*14fd0*/  MOV R27, R3 ;  /* 0x00000003001b7202 */ /* 0x000fe20000000f00 */
[----:B------:R-:W3:Y:S04]  /*14fe0*/  LDL.LU R25, [R1+0x44] ;  /* 0x0000440001197983 */ /* 0x000ee80000300800 */
[----:B------:R-:W4:Y:S04]  /*14ff0*/  LDL.LU R0, [R1+0x26ec] ;  /* 0x0026ec0001007983 */ /* 0x000f280000300800 */
[----:B------:R-:W3:Y:S04]  /*15000*/  LDL.LU R3, [R1+0x26e8] ;  /* 0x0026e80001037983 */ /* 0x000ee80000300800 */
[----:B------:R-:W3:Y:S01]  /*15010*/  LDL.LU.64 R14, [R1+0x26e0] ;  /* 0x0026e000010e7983 */ /* 0x000ee20000300a00 */
[----:B--2---:R-:W-:Y:S07]  /*15020*/  HMMA.16816.F32 R8, R8, R12, R4 ;  /* 0x0000000c0808723c */ /* 0x004fee0000001804 */
[----:B------:R-:W-:Y:S01]  /*15030*/  IMAD.MOV.U32 R4, RZ, RZ, R12 ;  /* 0x000000ffff047224 */ /* 0x000fe200078e000c */
[----:B------:R-:W-:-:S02]  /*15040*/  MOV R5, R13 ;  /* 0x0000000d00057202 */ /* 0x000fc40000000f00 */
[----:B------:R-:W3:Y:S05]  /*15050*/  LDL.LU.64 R12, [R1+0x26d8] ;  /* 0x0026d800010c7983 */ /* 0x000eea0000300a00 */
[----:B---3--:R-:W-:Y:S01]  /*15060*/  HMMA.16816.F32 R12, R24, R4, R12 ;  /* 0x00000004180c723c */ /* 0x008fe2000000180c */
[----:B------:R-:W0:Y:S11]  /*15070*/  LDSM.16.MT88.4 R4, [R28+0x11800] ;  /* 0x011800001c04783b */ /* 0x000e360000004200 */
[----:B------:R-:W-:Y:S11]  /*15080*/  @!UPT UIADD3 URZ, URZ, URZ, URZ ;  /* 0x0000003f3f3ff290 */ /* 0x000ff6000fffe03f */
[----:B------:R1:W-:Y:S04]  /*15090*/  STL.64 [R1+0x26b0], R14 ;  /* 0x0026b00e01007387 */ /* 0x0003e80000100a00 */
[----:B------:R-:W-:Y:S04]  /*150a0*/  STL.64 [R1+0x26a8], R12 ;  /* 0x0026a80c01007387 */ /* 0x000fe80000100a00 */
[----:B-1----:R-:W2:Y:S04]  /*150b0*/  LDL.LU.64 R14, [R1+0x68] ;  /* 0x00006800010e7983 */ /* 0x002ea80000300a00 */
[----:B0-----:R-:W-:Y:S04]  /*150c0*/  STL.64 [R1+0x2690], R6 ;  /* 0x0026900601007387 */ /* 0x001fe80000100a00 */
[----:B------:R0:W-:Y:S02]  /*150d0*/  STL.64 [R1+0x2688], R4 ;  /* 0x0026880401007387 */ /* 0x0001e40000100a00 */
[----:B0-----:R-:W-:Y:S01]  /*150e0*/  IMAD.MOV.U32 R4, RZ, RZ, R17 ;  /* 0x000000ffff047224 */ /* 0x001fe200078e0011 */
[----:B------:R-:W-:-:S02]  /*150f0*/  MOV R5, R16 ;  /* 0x0000001000057202 */ /* 0x000fc40000000f00 */
[----:B------:R-:W0:Y:S01]  /*15100*/  LDSM.16.M88.4 R16, [R29+0x80] ;  /* 0x000080001d10783b */ /* 0x000e220000000200 */
[----:B------:R-:W-:Y:S01]  /*15110*/  IMAD.MOV.U32 R6, RZ, RZ, R3 ;  /* 0x000000ffff067224 */ /* 0x000fe200078e0003 */
[----:B----4-:R-:W-:Y:S01]  /*15120*/  MOV R7, R0 ;  /* 0x0000000000077202 */ /* 0x010fe20000000f00 */
[----:B0-----:R-:W-:Y:S01]  /*15130*/  IMAD.MOV.U32 R3, RZ, RZ, R18 ;  /* 0x000000ffff037224 */ /* 0x001fe200078e0012 */
[----:B------:R-:W-:Y:S01]  /*15140*/  STL.64 [R1+0x50], R16 ;  /* 0x0000501001007387 */ /* 0x000fe20000100a00 */
[----:B------:R-:W-:-:S03]  /*15150*/  MOV R0, R19 ;  /* 0x0000001300007202 */ /* 0x000fc60000000f00 */
[----:B------:R-:W0:Y:S04]  /*15160*/  LDSM.16.M88.4 R16, [R29+0x8080] ;  /* 0x008080001d10783b */ /* 0x000e280000000200 */
[----:B------:R-:W-:Y:S04]  /*15170*/  STL [R1+0x2670], R0 ;  /* 0x0026700001007387 */ /* 0x000fe80000100800 */
[----:B------:R-:W-:Y:S04]  /*15180*/  STL [R1+0x266c], R3 ;  /* 0x00266c0301007387 */ /* 0x000fe80000100800 */
[----:B0-----:R-:W-:Y:S04]  /*15190*/  STL.64 [R1+0x30], R16 ;  /* 0x0000301001007387 */ /* 0x001fe80000100a00 */
[----:B------:R-:W-:Y:S04]  /*151a0*/  STL.64 [R1+0x38], R18 ;  /* 0x0000381201007387 */ /* 0x000fe80000100a00 */
[----:B------:R-:W0:Y:S04]  /*151b0*/  LDSM.16.MT88.4 R16, [R2+0x11800] ;  /* 0x011800000210783b */ /* 0x000e280000004200 */
[----:B0-----:R-:W-:Y:S01]  /*151c0*/  STL.64 [R1+0x10], R16 ;  /* 0x0000101001007387 */ /* 0x001fe20000100a00 */
[----:B------:R-:W-:Y:S01]  /*151d0*/  MOV R3, R18 ;  /* 0x0000001200037202 */ /* 0x000fe20000000f00 */
[----:B------:R-:W-:-:S02]  /*151e0*/  IMAD.MOV.U32 R29, RZ, RZ, R19 ;  /* 0x000000ffff1d7224 */ /* 0x000fc400078e0013 */
[----:B------:R0:W-:Y:S01]  /*151f0*/  STL.64 [R1+0x18], R18 ;  /* 0x0000181201007387 */ /* 0x0001e20000100a00 */
[----:B------:R-:W-:-:S03]  /*15200*/  IMAD.MOV.U32 R0, RZ, RZ, R17 ;  /* 0x000000ffff007224 */ /* 0x000fc600078e0011 */
[----:B0-----:R-:W3:Y:S04]  /*15210*/  LDL.LU.64 R18, [R1+0x26d0] ;  /* 0x0026d00001127983 */ /* 0x001ee80000300a00 */
[----:B------:R-:W3:Y:S02]  /*15220*/  LDL.LU.64 R16, [R1+0x26c8] ;  /* 0x0026c80001107983 */ /* 0x000ee40000300a00 */
[----:B---3--:R-:W-:Y:S02]  /*15230*/  HMMA.16816.F32 R24, R24, R4, R16 ;  /* 0x000000041818723c */ /* 0x008fe40000001810 */
[----:B------:R-:W3:Y:S04]  /*15240*/  LDL.LU.64 R18, [R1+0x26c0] ;  /* 0x0026c00001127983 */ /* 0x000ee80000300a00 */
[----:B------:R-:W3:Y:S01]  /*15250*/  LDL.LU.64 R16, [R1+0x26b8] ;  /* 0x0026b80001107983 */ /* 0x000ee20000300a00 */
[----:B--2---:R-:W-:Y:S01]  /*15260*/  MOV R5, R14 ;  /* 0x0000000e00057202 */ /* 0x004fe20000000f00 */
[----:B------:R-:W-:Y:S11]  /*15270*/  IMAD.MOV.U32 R4, RZ, RZ, R15 ;  /* 0x000000ffff047224 */ /* 0x000ff600078e000f */
[----:B------:R-:W-:Y:S04]  /*15280*/  @!UPT UIADD3 URZ, URZ, URZ, URZ ;  /* 0x0000003f3f3ff290 */ /* 0x000fe8000fffe03f */
[----:B------:R-:W-:Y:S04]  /*15290*/  STL.64 [R1+0x26a0], R26 ;  /* 0x0026a01a01007387 */ /* 0x000fe80000100a00 */
[----:B------:R0:W-:Y:S04]  /*152a0*/  STL.64 [R1+0x2698], R24 ;  /* 0x0026981801007387 */ /* 0x0001e80000100a00 */
[----:B0-----:R-:W2:Y:S04]  /*152b0*/  LDL.LU.64 R24, [R1] ;  /* 0x0000000001187983 */ /* 0x001ea80000300a00 */
[----:B------:R-:W4:Y:S01]  /*152c0*/  LDL.LU.64 R26, [R1+0x8] ;  /* 0x00000800011a7983 */ /* 0x000f220000300a00 */
[C---:B---3--:R-:W-:Y:S08]  /*152d0*/  HMMA.16816.F32 R20, R16.reuse, R6, R20 ;  /* 0x000000061014723c */ /* 0x048ff00000001814 */
[----:B------:R-:W-:Y:S01]  /*152e0*/  HMMA.16816.F32 R16, R16, R14, R8 ;  /* 0x0000000e1010723c */ /* 0x000fe20000001808 */
[----:B------:R-:W3:Y:S04]  /*152f0*/  LDL.LU.64 R14, [R1+0x26b0] ;  /* 0x0026b000010e7983 */ /* 0x000ee80000300a00 */
[----:B------:R-:W3:Y:S02]  /*15300*/  LDL.LU.64 R12, [R1+0x26a8] ;  /* 0x0026a800010c7983 */ /* 0x000ee40000300a00 */
[----:B------:R-:W-:Y:S01]  /*15310*/  MOV R10, R5 ;  /* 0x00000005000a7202 */ /* 0x000fe20000000f00 */
[----:B------:R-:W-:Y:S11]  /*15320*/  IMAD.MOV.U32 R11, RZ, RZ, R4 ;  /* 0x000000ffff0b7224 */ /* 0x000ff600078e0004 */
[----:B------:R-:W-:Y:S04]  /*15330*/  @!UPT UIADD3 URZ, URZ, URZ, URZ ;  /* 0x0000003f3f3ff290 */ /* 0x000fe8000fffe03f */
[----:B------:R2:W-:Y:S01]  /*15340*/  STL.64 [R1+0x2680], R18 ;  /* 0x0026801201007387 */ /* 0x0005e20000100a00 */
[----:B----4-:R-:W-:Y:S01]  /*15350*/  MOV R5, R26 ;  /* 0x0000001a00057202 */ /* 0x010fe20000000f00 */
[----:B------:R-:W-:Y:S01]  /*15360*/  IMAD.MOV.U32 R4, RZ, RZ, R27 ;  /* 0x000000ffff047224 */ /* 0x000fe200078e001b */
[----:B--2---:R-:W-:Y:S01]  /*15370*/  MOV R19, R24 ;  /* 0x0000001800137202 */ /* 0x004fe20000000f00 */
[----:B------:R-:W-:Y:S01]  /*15380*/  IMAD.MOV.U32 R18, RZ, RZ, R25 ;  /* 0x000000ffff127224 */ /* 0x000fe200078e0019 */
[----:B------:R0:W-:Y:S04]  /*15390*/  STL.64 [R1+0x2678], R16 ;  /* 0x0026781001007387 */ /* 0x0001e80000100a00 */
[----:B0-----:R-:W2:Y:S01]  /*153a0*/  LDL.LU.64 R16, [R1+0x50] ;  /* 0x0000500001107983 */ /* 0x001ea20000300a00 */
[----:B---3--:R-:W-:Y:S03]  /*153b0*/  HMMA.16816.F32 R12, R24, R10, R12 ;  /* 0x0000000a180c723c */ /* 0x008fe6000000180c */
[----:B------:R-:W0:Y:S04]  /*153c0*/  LDSM.16.MT88.4 R8, [R28+0x11c00] ;  /* 0x011c00001c08783b */ /* 0x000e280000004200 */
[----:B------:R-:W1:Y:S04]  /*153d0*/  LDSM.16.MT88.4 R24, [R2+0x11c00] ;  /* 0x011c00000218783b */ /* 0x000e680000004200 */
[----:B0-----:R-:W-:Y:S04]  /*153e0*/  STL.64 [R1+0x2650], R10 ;  /* 0x0026500a01007387 */ /* 0x001fe80000100a00 */
[----:B------:R-:W-:Y:S04]  /*153f0*/  STL.64 [R1+0x2648], R8 ;  /* 0x0026480801007387 */ /* 0x000fe80000100a00 */
[----:B-1----:R-:W-:Y:S04]  /*15400*/  STL.64 [R1+0x20], R24 ;  /* 0x0000201801007387 */ /* 0x002fe80000100a00 */
[----:B------:R0:W-:Y:S04]  /*15410*/  STL.64 [R1+0x28], R26 ;  /* 0x0000281a01007387 */ /* 0x0001e80000100a00 */
[----:B0-----:R-:W3:Y:S04]  /*15420*/  LDL.LU.64 R26, [R1+0x26a0] ;  /* 0x0026a000011a7983 */ /* 0x001ee80000300a00 */
[----:B------:R-:W3:Y:S01]  /*15430*/  LDL.LU.64 R24, [R1+0x2698] ;  /* 0x0026980001187983 */ /* 0x000ee20000300a00 */
[----:B------:R-:W-:Y:S01]  /*15440*/  MOV R8, R19 ;  /* 0x0000001300087202 */ /* 0x000fe20000000f00 */
[----:B------:R-:W-:Y:S01]  /*15450*/  IMAD.MOV.U32 R9, RZ, RZ, R18 ;  /* 0x000000ffff097224 */ /* 0x000fe200078e0012 */
[----:B------:R-:W-:Y:S01]  /*15460*/  MOV R10, R5 ;  /* 0x00000005000a7202 */ /* 0x000fe20000000f00 */
[----:B------:R-:W-:-:S07]  /*15470*/  IMAD.MOV.U32 R11, RZ, RZ, R4 ;  /* 0x000000ffff0b7224 */ /* 0x000fce00078e0004 */
[----:B---3--:R-:W-:Y:S01]  /*15480*/  HMMA.16816.F32 R8, R8, R6, R24 ;  /* 0x000000060808723c */ /* 0x008fe20000001818 */
[----:B------:R-:W3:Y:S04]  /*15490*/  LDL.LU.64 R6, [R1+0x2690] ;  /* 0x0026900001067983 */ /* 0x000ee80000300a00 */
[----:B------:R-:W3:Y:S02]  /*154a0*/  LDL.LU.64 R4, [R1+0x2688] ;  /* 0x0026880001047983 */ /* 0x000ee40000300a00 */
[----:B--2---:R-:W-:Y:S01]  /*154b0*/  MOV R25, R16 ;  /* 0x0000001000197202 */ /* 0x004fe20000000f00 */
[----:B------:R-:W-:Y:S11]  /*154c0*/  IMAD.MOV.U32 R24, RZ, RZ, R17 ;  /* 0x000000ffff187224 */ /* 0x000ff600078e0011 */
[----:B------:R-:W-:Y:S04]  /*154d0*/  @!UPT UIADD3 URZ, URZ, URZ, URZ ;  /* 0x0000003f3f3ff290 */ /* 0x000fe8000fffe03f */
[----:B------:R-:W-:Y:S04]  /*154e0*/  STL.64 [R1+0x2660], R10 ;  /* 0x0026600a01007387 */ /* 0x000fe80000100a00 */
[----:B------:R0:W-:Y:S04]  /*154f0*/  STL.64 [R1+0x2658], R8 ;  /* 0x0026580801007387 */ /* 0x0001e80000100a00 */
[----:B0-----:R-:W2:Y:S04]  /*15500*/  LDL.LU R8, [R1+0x30] ;  /* 0x0000300001087983 */ /* 0x001ea80000300800 */
[----:B------:R-:W2:Y:S04]  /*15510*/  LDL.LU R9, [R1+0x34] ;  /* 0x0000340001097983 */ /* 0x000ea80000300800 */
[----:B------:R-:W2:Y:S01]  /*15520*/  LDL.LU.64 R18, [R1+0x2680] ;  /* 0x0026800001127983 */ /* 0x000ea20000300a00 */
[C---:B---3--:R-:W-:Y:S03]  /*15530*/  HMMA.16816.F32 R20, R4.reuse, R16, R20 ;  /* 0x000000100414723c */ /* 0x048fe60000001814 */
[----:B------:R-:W2:Y:S05]  /*15540*/  LDL.LU.64 R16, [R1+0x2678] ;  /* 0x0026780001107983 */ /* 0x000eaa0000300a00 */
[----:B--2---:R-:W-:Y:S01]  /*15550*/  HMMA.16816.F32 R4, R4, R8, R16 ;  /* 0x000000080404723c */ /* 0x004fe20000001810 */
[----:B------:R-:W2:Y:S06]  /*15560*/  LDL R16, [R1+0x10] ;  /* 0x0000100001107983 */ /* 0x000eac0000100800 */
[----:B------:R-:W-:Y:S01]  /*15570*/  MOV R17, R0 ;  /* 0x0000000000117202 */ /* 0x000fe20000000f00 */
[----:B------:R-:W-:Y:S01]  /*15580*/  IMAD.MOV.U32 R18, RZ, RZ, R3 ;  /* 0x000000ffff127224 */ /* 0x000fe200078e0003 */
[----:B------:R-:W3:Y:S01]  /*15590*/  LDL.LU R0, [R1+0x2670] ;  /* 0x0026700001007983 */ /* 0x000ee20000300800 */
[----:B------:R-:W-:-:S03]  /*155a0*/  MOV R19, R29 ;  /* 0x0000001d00137202 */ /* 0x000fc60000000f00 */
[----:B------:R-:W4:Y:S04]  /*155b0*/  LDL.LU R3, [R1+0x266c] ;  /* 0x00266c0001037983 */ /* 0x000f280000300800 */
[----:B------:R-:W3:Y:S04]  /*155c0*/  LDL.LU R29, [R1+0x2668] ;  /* 0x00266800011d7983 */ /* 0x000ee80000300800 */
[----:B------:R-:W3:Y:S01]  /*155d0*/  LDL.LU.64 R10, [R1+0x2660] ;  /* 0x00266000010a7983 */ /* 0x000ee20000300a00 */
[----:B--2---:R-:W-:Y:S03]  /*155e0*/  HMMA.16816.F32 R12, R16, R8, R12 ;  /* 0x00000008100c723c */ /* 0x004fe6000000180c */
[----:B------:R-:W0:Y:S04]  /*155f0*/  LDSM.16.MT88.4 R16, [R28+0x12000] ;  /* 0x012000001c10783b */ /* 0x000e280000004200 */
[----:B------:R-:W2:Y:S04]  /*15600*/  LDL.LU.64 R8, [R1+0x2658] ;  /* 0x0026580001087983 */ /* 0x000ea80000300a00 */
[----:B0-----:R-:W-:Y:S04]  /*15610*/  STL.64 [R1+0x2628], R18 ;  /* 0x0026281201007387 */ /* 0x001fe80000100a00 */
[----:B------:R0:W-:Y:S02]  /*15620*/  STL.64 [R1+0x2620], R16 ;  /* 0x0026201001007387 */ /* 0x0001e40000100a00 */
[----:B0-----:R-:W-:Y:S01]  /*15630*/  IMAD.MOV.U32 R16, RZ, RZ, R25 ;  /* 0x000000ffff107224 */ /* 0x001fe200078e0019 */
[----:B------:R-:W-:-:S02]  /*15640*/  MOV R17, R24 ;  /* 0x0000001800117202 */ /* 0x000fc40000000f00 */
[----:B---3--:R-:W0:Y:S01]  /*15650*/  LDSM.16.M88.4 R24, [R29+0x100] ;  /* 0x000100001d18783b */ /* 0x008e220000000200 */
[----:B----4-:R-:W-:Y:S01]  /*15660*/  IMAD.MOV.U32 R18, RZ, RZ, R3 ;  /* 0x000000ffff127224 */ /* 0x010fe200078e0003 */
[----:B------:R-:W-:Y:S01]  /*15670*/  MOV R19, R0 ;  /* 0x0000000000137202 */ /* 0x000fe20000000f00 */
[----:B0-----:R-:W-:Y:S01]  /*15680*/  IMAD.MOV.U32 R3, RZ, RZ, R26 ;  /* 0x000000ffff037224 */ /* 0x001fe200078e001a */
[----:B------:R-:W-:Y:S01]  /*15690*/  STL.64 [R1+0x60], R24 ;  /* 0x0000601801007387 */ /* 0x000fe20000100a00 */
[----:B------:R-:W-:-:S03]  /*156a0*/  MOV R0, R27 ;  /* 0x0000001b00007202 */ /* 0x000fc60000000f00 */
[----:B------:R-:W0:Y:S04]  /*156b0*/  LDSM.16.M88.4 R24, [R29+0x8100] ;  /* 0x008100001d18783b */ /* 0x000e280000000200 */
[----:B0-----:R-:W-:Y:S04]  /*156c0*/  STL.64 [R1+0x40], R24 ;  /* 0x0000401801007387 */ /* 0x001fe80000100a00 */
[----:B------:R-:W-:Y:S04]  /*156d0*/  STL.64 [R1+0x48], R26 ;  /* 0x0000481a01007387 */ /* 0x000fe80000100a00 */
[----:B------:R-:W0:Y:S04]  /*156e0*/  LDSM.16.MT88.4 R24, [R2+0x12000] ;  /* 0x012000000218783b */ /* 0x000e280000004200 */
[----:B0-----:R-:W-:Y:S04]  /*156f0*/  STL.64 [R1+0x2618], R26 ;  /* 0x0026181a01007387 */ /* 0x001fe80000100a00 */
[----:B------:R0:W-:Y:S04]  /*15700*/  STL.64 [R1+0x2610], R24 ;  /* 0x0026101801007387 */ /* 0x0001e80000100a00 */
[----:B0-----:R-:W3:Y:S04]  /*15710*/  LDL.LU.64 R24, [R1+0x60] ;  /* 0x0000600001187983 */ /* 0x001ee80000300a00 */
[----:B---3--:R0:W-:Y:S04]  /*15720*/  STL.64 [R1+0x2630], R24 ;  /* 0x0026301801007387 */ /* 0x0081e80000100a00 */
[----:B0-----:R-:W2:Y:S04]  /*15730*/  LDL.LU R24, [R1+0x10] ;  /* 0x0000100001187983 */ /* 0x001ea80000300800 */
[----:B------:R-:W2:Y:S04]  /*15740*/  LDL.LU R25, [R1+0x14] ;  /* 0x0000140001197983 */ /* 0x000ea80000300800 */
[----:B------:R-:W2:Y:S04]  /*15750*/  LDL.LU R26, [R1+0x18] ;  /* 0x00001800011a7983 */ /* 0x000ea80000300800 */
[----:B------:R-:W2:Y:S02]  /*15760*/  LDL.LU R27, [R1+0x1c] ;  /* 0x00001c00011b7983 */ /* 0x000ea40000300800 */
[----:B--2---:R-:W-:Y:S02]  /*15770*/  HMMA.16816.F32 R24, R24, R16, R8 ;  /* 0x000000101818723c */ /* 0x004fe40000001808 */
[----:B------:R-:W2:Y:S04]  /*15780*/  LDL.LU.64 R10, [R1+0x2650] ;  /* 0x00265000010a7983 */ /* 0x000ea80000300a00 */
[----:B------:R-:W2:Y:S11]  /*15790*/  LDL.LU.64 R8, [R1+0x2648] ;  /* 0x0026480001087983 */ /* 0x000eb60000300a00 */
[----:B------:R-:W-:Y:S06]  /*157a0*/  @!UPT UIADD3 URZ, URZ, URZ, URZ ;  /* 0x0000003f3f3ff290 */ /* 0x000fec000fffe03f */
[----:B------:R0:W-:Y:S04]  /*157b0*/  STL.64 [R1+0x2640], R26 ;  /* 0x0026401a01007387 */ /* 0x0001e80000100a00 */
[----:B------:R1:W-:Y:S04]  /*157c0*/  STL.64 [R1+0x2638], R24 ;  /* 0x0026381801007387 */ /* 0x0003e80000100a00 */
[----:B0-----:R-:W3:Y:S04]  /*157d0*/  LDL.LU R26, [R1+0x38] ;  /* 0x00003800011a7983 */ /* 0x001ee80000300800 */
[----:B------:R-:W3:Y:S01]  /*157e0*/  LDL.LU R27, [R1+0x3c] ;  /* 0x00003c00011b7983 */ /* 0x000ee20000300800 */
[C---:B--2---:R-:W-:Y:S08]  /*157f0*/  HMMA.16816.F32 R20, R8.reuse, R18, R20 ;  /* 0x000000120814723c */ /* 0x044ff00000001814 */
[-C--:B---3--:R-:W-:Y:S01]  /*15800*/  HMMA.16816.F32 R8, R8, R26.reuse, R4 ;  /* 0x0000001a0808723c */ /* 0x088fe20000001804 */
[----:B------:R-:W1:Y:S04]  /*15810*/  LDL.LU.64 R4, [R1+0x20] ;  /* 0x0000200001047983 */ /* 0x000e680000300a00 */
[----:B------:R-:W2:Y:S01]  /*15820*/  LDL.LU.64 R6, [R1+0x28] ;  /* 0x0000280001067983 */ /* 0x000ea20000300a00 */
[----:B-1----:R-:W-:Y:S01]  /*15830*/  IMAD.MOV.U32 R25, RZ, RZ, R4 ;  /* 0x000000ffff197224 */ /* 0x002fe200078e0004 */
[----:B------:R-:W-:Y:S01]  /*15840*/  MOV R24, R5 ;  /* 0x0000000500187202 */ /* 0x000fe20000000f00 */
[----:B--2---:R-:W-:Y:S01]  /*15850*/  HMMA.16816.F32 R12, R4, R26, R12 ;  /* 0x0000001a040c723c */ /* 0x004fe2000000180c */
[----:B------:R-:W-:Y:S01]  /*15860*/  IMAD.MOV.U32 R17, RZ, RZ, R6 ;  /* 0x000000ffff117224 */ /* 0x000fe200078e0006 */
[----:B------:R-:W-:-:S02]  /*15870*/  MOV R16, R7 ;  /* 0x0000000700107202 */ /* 0x000fc40000000f00 */
[----:B------:R-:W0:Y:S04]  /*15880*/  LDSM.16.MT88.4 R4, [R28+0x12400] ;  /* 0x012400001c04783b */ /* 0x000e280000004200 */
[----:B0-----:R-:W-:Y:S04]  /*15890*/  STL.64 [R1+0x25e8], R6 ;  /* 0x0025e80601007387 */ /* 0x001fe80000100a00 */
[----:B------:R0:W-:Y:S02]  /*158a0*/  STL.64 [R1+0x25e0], R4 ;  /* 0x0025e00401007387 */ /* 0x0001e40000100a00 */
[----:B0-----:R-:W-:Y:S01]  /*158b0*/  IMAD.MOV.U32 R4, RZ, RZ, R25 ;  /* 0x000000ffff047224 */ /* 0x001fe200078e0019 */
[----:B------:R-:W-:-:S02]  /*158c0*/  MOV R5, R24 ;  /* 0x0000001800057202 */ /* 0x000fc40000000f00 */
[----:B------:R-:W0:Y:S04]  /*158d0*/  LDSM.16.MT88.4 R24, [R2+0x12400] ;  /* 0x012400000218783b */ /* 0x000e280000004200 */
[----:B0-----:R-:W-:Y:S04]  /*158e0*/  STL.64 [R1], R24 ;  /* 0x0000001801007387 */ /* 0x001fe80000100a00 */
[----:B------:R0:W-:Y:S04]  /*158f0*/  STL.64 [R1+0x8], R26 ;  /* 0x0000081a01007387 */ /* 0x0001e80000100a00 */
[----:B0-----:R-:W2:Y:S04]  /*15900*/  LDL.LU.64 R26, [R1+0x2640] ;  /* 0x00264000011a7983 */ /* 0x001ea80000300a00 */
[----:B------:R-:W2:Y:S01]  /*15910*/  LDL.LU.64 R24, [R1+0x2638] ;  /* 0x0026380001187983 */ /* 0x000ea20000300a00 */
[----:B------:R-:W-:Y:S01]  /*15920*/  IMAD.MOV.U32 R6, RZ, RZ, R17 ;  /* 0x000000ffff067224 */ /* 0x000fe200078e0011 */
[----:B------:R-:W-:-:S07]  /*15930*/  MOV R7, R16 ;  /* 0x0000001000077202 */ /* 0x000fce0000000f00 */
[----:B--2---:R-:W-:Y:S01]  /*15940*/  HMMA.16816.F32 R4, R4, R18, R24 ;  /* 0x000000120404723c */ /* 0x004fe20000001818 */
[----:B------:R-:W2:Y:S04]  /*15950*/  LDL.LU.64 R24, [R1+0x2630] ;  /* 0x0026300001187983 */ /* 0x000ea80000300a00 */
[----:B------:R-:W2:Y:S04]  /*15960*/  LDL.LU.64 R18, [R1+0x2628] ;  /* 0x0026280001127983 */ /* 0x000ea80000300a00 */
[----:B------:R-:W2:Y:S11]  /*15970*/  LDL.LU.64 R16, [R1+0x2620] ;  /* 0x0026200001107983 */ /* 0x000eb60000300a00 */
[----:B------:R-:W-:Y:S03]  /*15980*/  @!UPT UIADD3 URZ, URZ, URZ, URZ ;  /* 0x0000003f3f3ff290 */ /* 0x000fe6000fffe03f */
[----:B------:R0:W-:Y:S04]  /*15990*/  STL.64 [R1+0x25f8], R6 ;  /* 0x0025f80601007387 */ /* 0x0001e80000100a00 */
[----:B0-----:R-:W3:Y:S04]  /*159a0*/  LDL R7, [R1+0xeb8] ;  /* 0x000eb80001077983 */ /* 0x001ee80000100800 */
[----:B------:R0:W-:Y:S04]  /*159b0*/  STL.64 [R1+0x25f0], R4 ;  /* 0x0025f00401007387 */ /* 0x0001e80000100a00 */
[----:B------:R-:W4:Y:S01]  /*159c0*/  LDL.LU.64 R26, [R1+0x2618] ;  /* 0x00261800011a7983 */ /* 0x000f220000300a00 */
[----:B--2---:R-:W-:Y:S01]  /*159d0*/  HMMA.16816.F32 R20, R16, R24, R20 ;  /* 0x000000181014723c */ /* 0x004fe20000001814 */
[----:B0-----:R-:W-:Y:S01]  /*159e0*/  IMAD.MOV.U32 R5, RZ, RZ, R24 ;  /* 0x000000ffff057224 */ /* 0x001fe200078e0018 */
[----:B------:R-:W-:-:S02]  /*159f0*/  MOV R4, R25 ;  /* 0x0000001900047202 */ /* 0x000fc40000000f00 */
[----:B------:R-:W4:Y:S11]  /*15a00*/  LDL.LU.64 R24, [R1+0x2610] ;  /* 0x0026100001187983 */ /* 0x000f360000300a00 */
[----:B------:R-:W-:Y:S08]  /*15a10*/  @!UPT UIADD3 URZ, URZ, URZ, URZ ;  /* 0x0000003f3f3ff290 */ /* 0x000ff0000fffe03f */
[----:B------:R-:W-:Y:S04]  /*15a20*/  STL.64 [R1+0x2608], R22 ;  /* 0x0026081601007387 */ /* 0x000fe80000100a00 */
[----:B------:R0:W-:Y:S04]  /*15a30*/  STL.64 [R1+0x2600], R20 ;  /* 0x0026001401007387 */ /* 0x0001e80000100a00 */
[----:B0-----:R-:W2:Y:S04]  /*15a40*/  LDL.LU R20, [R1+0x40] ;  /* 0x0000400001147983 */ /* 0x001ea80000300800 */
[----:B------:R-:W2:Y:S02]  /*15a50*/  LDL.LU R21, [R1+0x44] ;  /* 0x0000440001157983 */ /* 0x000ea40000300800 */
[-C--:B--2---:R-:W-:Y:S02]  /*15a60*/  HMMA.16816.F32 R16, R16, R20.reuse, R8 ;  /* 0x000000141010723c */ /* 0x084fe40000001808 */
[----:B------:R-:W0:Y:S06]  /*15a70*/  LDSM.16.MT88.4 R8, [R28+0x12800] ;  /* 0x012800001c08783b */ /* 0x000e2c0000004200 */
[----:B----4-:R-:W-:Y:S01]  /*15a80*/  HMMA.16816.F32 R12, R24, R20, R12 ;  /* 0x00000014180c723c */ /* 0x010fe2000000180c */
[----:B---3--:R-:W1:Y:S04]  /*15a90*/  LDSM.16.M88.4 R20, [R7+0x100] ;  /* 0x000100000714783b */ /* 0x008e680000000200 */
[----:B0-----:R-:W-:Y:S04]  /*15aa0*/  STL.64 [R1+0x25c8], R10 ;  /* 0x0025c80a01007387 */ /* 0x001fe80000100a00 */
[----:B------:R0:W-:Y:S02]  /*15ab0*/  STL.64 [R1+0x25c0], R8 ;  /* 0x0025c00801007387 */ /* 0x0001e40000100a00 */
[----:B0-----:R-:W-:Y:S01]  /*15ac0*/  IMAD.MOV.U32 R8, RZ, RZ, R5 ;  /* 0x000000ffff087224 */ /* 0x001fe200078e0005 */
[----:B------:R-:W-:-:S02]  /*15ad0*/  MOV R9, R4 ;  /* 0x0000000400097202 */ /* 0x000fc40000000f00 */
[----:B------:R-:W0:Y:S01]  /*15ae0*/  LDSM.16.M88.4 R4, [R7+0x8100] ;  /* 0x008100000704783b */ /* 0x000e220000000200 */
[----:B------:R-:W-:Y:S01]  /*15af0*/  IMAD.MOV.U32 R10, RZ, RZ, R3 ;  /* 0x000000ffff0a7224 */ /* 0x000fe200078e0003 */
[----:B------:R-:W-:Y:S02]  /*15b00*/  MOV R11, R0 ;  /* 0x00000000000b7202 */ /* 0x000fe40000000f00 */
[----:B-1----:R-:W-:Y:S01]  /*15b10*/  STL.64 [R1+0x50], R20 ;  /* 0x0000501401007387 */ /* 0x002fe20000100a00 */
[----:B------:R-:W-:Y:S01]  /*15b20*/  IMAD.MOV.U32 R3, RZ, RZ, R20 ;  /* 0x000000ffff037224 */ /* 0x000fe200078e0014 */
[----:B------:R-:W-:Y:S02]  /*15b30*/  MOV R0, R21 ;  /* 0x0000001500007202 */ /* 0x000fe40000000f00 */
[----:B------:R1:W-:Y:S04]  /*15b40*/  STL.64 [R1+0x58], R22 ;  /* 0x0000581601007387 */ /* 0x0003e80000100a00 */
[----:B-1----:R-:W2:Y:S04]  /*15b50*/  LDL.LU.64 R22, [R1+0x2608] ;  /* 0x0026080001167983 */ /* 0x002ea80000300a00 */
[----:B------:R-:W2:Y:S04]  /*15b60*/  LDL.LU.64 R20, [R1+0x2600] ;  /* 0x0026000001147983 */ /* 0x000ea80000300a00 */
[----:B0-----:R-:W-:Y:S04]  /*15b70*/  STL.64 [R1+0x30], R4 ;  /* 0x0000300401007387 */ /* 0x001fe80000100a00 */
[----:B------:R-:W-:Y:S04]  /*15b80*/  STL.64 [R1+0x38], R6 ;  /* 0x0000380601007387 */ /* 0x000fe80000100a00 */
[----:B------:R-:W0:Y:S04]  /*15b90*/  LDSM.16.MT88.4 R4, [R2+0x12800] ;  /* 0x012800000204783b */ /* 0x000e280000004200 */
[----:B0-----:R-:W-:Y:S04]  /*15ba0*/  STL.64 [R1+0x20], R4 ;  /* 0x0000200401007387 */ /* 0x001fe80000100a00 */
[----:B------:R0:W-:Y:S04]  /*15bb0*/  STL.64 [R1+0x28], R6 ;  /* 0x0000280601007387 */ /* 0x0001e80000100a00 */
[----:B0-----:R-:W3:Y:S04]  /*15bc0*/  LDL.LU.64 R6, [R1+0x25f8] ;  /* 0x0025f80001067983 */ /* 0x001ee80000300a00 */
[----:B------:R-:W3:Y:S02]  /*15bd0*/  LDL.LU.64 R4, [R1+0x25f0] ;  /* 0x0025f00001047983 */ /* 0x000ee40000300a00 */
[----:B---3--:R-:W-:Y:S11]  /*15be0*/  HMMA.16816.F32 R4, R24, R8, R4 ;  /* 0x000000081804723c */ /* 0x008ff60000001804 */
[----:B------:R-:W-:Y:S11]  /*15bf0*/  @!UPT UIADD3 URZ, URZ, URZ, URZ ;  /* 0x0000003f3f3ff290 */ /* 0x000ff6000fffe03f */
[----:B------:R-:W-:Y:S02]  /*15c00*/  @!UPT UIADD3 URZ, URZ, URZ, URZ ;  /* 0x0000003f3f3ff290 */ /* 0x000fe4000fffe03f */
[----:B------:R-:W-:Y:S01]  /*15c10*/  IMAD.MOV.U32 R9, RZ, RZ, R6 ;  /* 0x000000ffff097224 */ /* 0x000fe200078e0006 */
[----:B------:R-:W-:Y:S01]  /*15c20*/  MOV R8, R7 ;  /* 0x0000000700087202 */ /* 0x000fe20000000f00 */
[----:B------:R-:W-:Y:S01]  /*15c30*/  IMAD.MOV.U32 R25, RZ, RZ, R4 ;  /* 0x000000ffff197224 */ /* 0x000fe200078e0004 */
[----:B------:R-:W-:Y:S01]  /*15c40*/  MOV R24, R5 ;  /* 0x0000000500187202 */ /* 0x000fe20000000f00 */
[----:B------:R-:W2:Y:S04]  /*15c50*/  LDL.LU.64 R6, [R1+0x25e8] ;  /* 0x0025e80001067983 */ /* 0x000ea80000300a00 */
[----:B------:R-:W2:Y:S04]  /*15c60*/  LDL.LU.64 R4, [R1+0x25e0] ;  /* 0x0025e00001047983 */ /* 0x000ea80000300a00 */
[----:B------:R-:W3:Y:S04]  /*15c70*/  LDL.LU R26, [R1+0x48] ;  /* 0x00004800011a7983 */ /* 0x000ee80000300800 */
[----:B------:R-:W3:Y:S01]  /*15c80*/  LDL.LU R27, [R1+0x4c] ;  /* 0x00004c00011b7983 */ /* 0x000ee20000300800 */
[C---:B--2---:R-:W-:Y:S08]  /*15c90*/  HMMA.16816.F32 R20, R4.reuse, R10, R20 ;  /* 0x0000000a0414723c */ /* 0x044ff00000001814 */
[-C--:B---3--:R-:W-:Y:S11]  /*15ca0*/  HMMA.16816.F32 R4, R4, R26.reuse, R16 ;  /* 0x0000001a0404723c */ /* 0x088ff60000001810 */
[----:B------:R-:W-:Y:S04]  /*15cb0*/  @!UPT UIADD3 URZ, URZ, URZ, URZ ;  /* 0x0000003f3f3ff290 */ /* 0x000fe8000fffe03f */
[----:B------:R0:W-:Y:S04]  /*15cc0*/  STL.64 [R1+0x25d8], R22 ;  /* 0x0025d81601007387 */ /* 0x0001e80000100a00 */
[----:B------:R1:W-:Y:S04]  /*15cd0*/  STL.64 [R1+0x25d0], R20 ;  /* 0x0025d01401007387 */ /* 0x0003e80000100a00 */
[----:B------:R-:W2:Y:S04]  /*15ce0*/  LDL.LU.64 R16, [R1] ;  /* 0x0000000001107983 */ /* 0x000ea80000300a00 */
[----:B------:R-:W3:Y:S01]  /*15cf0*/  LDL.LU.64 R18, [R1+0x8] ;  /* 0x0000080001127983 */ /* 0x000ee20000300a00 */
[----:B0-----:R-:W-:Y:S01]  /*15d00*/  IMAD.MOV.U32 R22, RZ, RZ, R9 ;  /* 0x000000ffff167224 */ /* 0x001fe200078e0009 */
[----:B------:R-:W-:Y:S01]  /*15d10*/  MOV R23, R8 ;  /* 0x0000000800177202 */ /* 0x000fe20000000f00 */
[----:B-1----:R-:W-:Y:S01]  /*15d20*/  IMAD.MOV.U32 R20, RZ, RZ, R25 ;  /* 0x000000ffff147224 */ /* 0x002fe200078e0019 */
[----:B------:R-:W-:Y:S01]  /*15d30*/  MOV R21, R24 ;  /* 0x0000001800157202 */ /* 0x000fe20000000f00 */
[----:B--2---:R-:W-:Y:S01]  /*15d40*/  IMAD.MOV.U32 R25, RZ, RZ, R16 ;  /* 0x000000ffff197224 */ /* 0x004fe200078e0010 */
[----:B------:R-:W-:Y:S01]  /*15d50*/  MOV R24, R17 ;  /* 0x0000001100187202 */ /* 0x000fe20000000f00 */
[----:B---3--:R-:W-:Y:S01]  /*15d60*/  HMMA.16816.F32 R12, R16, R26, R12 ;  /* 0x0000001a100c723c */ /* 0x008fe2000000180c */
[----:B------:R-:W-:Y:S01]  /*15d70*/  IMAD.MOV.U32 R9, RZ, RZ, R18 ;  /* 0x000000ffff097224 */ /* 0x000fe200078e0012 */
[----:B------:R-:W-:-:S02]  /*15d80*/  MOV R8, R19 ;  /* 0x0000001300087202 */ /* 0x000fc40000000f00 */
[----:B------:R-:W0:Y:S04]  /*15d90*/  LDSM.16.MT88.4 R16, [R28+0x12c00] ;  /* 0x012c00001c10783b */ /* 0x000e280000004200 */
[----:B0-----:R-:W-:Y:S04]  /*15da0*/  STL.64 [R1+0x25a8], R18 ;  /* 0x0025a81201007387 */ /* 0x001fe80000100a00 */
[----:B------:R0:W-:Y:S02]  /*15db0*/  STL.64 [R1+0x25a0], R16 ;  /* 0x0025a01001007387 */ /* 0x0001e40000100a00 */
[----:B0-----:R-:W-:Y:S01]  /*15dc0*/  IMAD.MOV.U32 R16, RZ, RZ, R25 ;  /* 0x000000ffff107224 */ /* 0x001fe200078e0019 */
[----:B------:R-:W-:-:S02]  /*15dd0*/  MOV R17, R24 ;  /* 0x0000001800117202 */ /* 0x000fc40000000f00 */
[----:B------:R-:W0:Y:S01]  /*15de0*/  LDSM.16.MT88.4 R24, [R2+0x12c00] ;  /* 0x012c00000218783b */ /* 0x000e220000004200 */
[----:B------:R-:W-:Y:S01]  /*15df0*/  IMAD.MOV.U32 R18, RZ, RZ, R9 ;  /* 0x000000ffff127224 */ /* 0x000fe200078e0009 */
[----:B------:R-:W-:-:S07]  /*15e00*/  MOV R19, R8 ;  /* 0x0000000800137202 */ /* 0x000fce0000000f00 */
[----:B------:R-:W-:Y:S01]  /*15e10*/  HMMA.16816.F32 R16, R16, R10, R20 ;  /* 0x0000000a1010723c */ /* 0x000fe20000001814 */
[----:B0-----:R-:W-:Y:S04]  /*15e20*/  STL.64 [R1+0x2588], R26 ;  /* 0x0025881a01007387 */ /* 0x001fe80000100a00 */
[----:B------:R0:W-:Y:S04]  /*15e30*/  STL.64 [R1+0x2580], R24 ;  /* 0x0025801801007387 */ /* 0x0001e80000100a00 */
[----:B0-----:R-:W2:Y:S04]  /*15e40*/  LDL.LU.64 R24, [R1+0x30] ;  /* 0x0000300001187983 */ /* 0x001ea80000300a00 */
[----:B------:R-:W3:Y:S04]  /*15e50*/  LDL.LU.64 R26, [R1+0x38] ;  /* 0x00003800011a7983 */ /* 0x000ee80000300a00 */
[----:B------:R-:W4:Y:S04]  /*15e60*/  LDL.LU.64 R22, [R1+0x25d8] ;  /* 0x0025d80001167983 */ /* 0x000f280000300a00 */
[----:B------:R-:W4:Y:S04]  /*15e70*/  LDL.LU.64 R20, [R1+0x25d0] ;  /* 0x0025d00001147983 */ /* 0x000f280000300a00 */
[----:B------:R-:W4:Y:S04]  /*15e80*/  LDL.LU.64 R10, [R1+0x25c8] ;  /* 0x0025c800010a7983 */ /* 0x000f280000300a00 */
[----:B------:R-:W4:Y:S04]  /*15e90*/  LDL.LU.64 R8, [R1+0x25c0] ;  /* 0x0025c00001087983 */ /* 0x000f280000300a00 */
[----:B------:R-:W-:Y:S04]  /*15ea0*/  STL.64 [R1+0x25b8], R18 ;  /* 0x0025b81201007387 */ /* 0x000fe80000100a00 */
[----:B------:R0:W-:Y:S02]  /*15eb0*/  STL.64 [R1+0x25b0], R16 ;  /* 0x0025b01001007387 */ /* 0x0001e40000100a00 */
[----:B0-----:R-:W-:Y:S01]  /*15ec0*/  IMAD.MOV.U32 R16, RZ, RZ, R3 ;  /* 0x000000ffff107224 */ /* 0x001fe200078e0003 */
[----:B------:R-:W-:-:S07]  /*15ed0*/  MOV R17, R0 ;  /* 0x0000000000117202 */ /* 0x000fce0000000f00 */
[C---:B----4-:R-:W-:Y:S08]  /*15ee0*/  HMMA.16816.F32 R20, R8.reuse, R16, R20 ;  /* 0x000000100814723c */ /* 0x050ff00000001814 */
[-C--:B--2---:R-:W-:Y:S01]  /*15ef0*/  HMMA.16816.F32 R8, R8, R24.reuse, R4 ;  /* 0x000000180808723c */ /* 0x084fe20000001804 */
[----:B------:R-:W2:Y:S04]  /*15f00*/  LDL.LU.64 R4, [R1+0x20] ;  /* 0x0000200001047983 */ /* 0x000ea80000300a00 */
[----:B------:R-:W4:Y:S11]  /*15f10*/  LDL.LU.64 R6, [R1+0x28] ;  /* 0x0000280001067983 */ /* 0x000f360000300a00 */
[----:B------:R-:W-:Y:S07]  /*15f20*/  @!UPT UIADD3 URZ, URZ, URZ, URZ ;  /* 0x0000003f3f3ff290 */ /* 0x000fee000fffe03f */
[----:B------:R-:W-:Y:S04]  /*15f30*/  STL.64 [R1+0x2598], R10 ;  /* 0x0025980a01007387 */ /* 0x000fe80000100a00 */
[----:B------:R0:W-:Y:S04]  /*15f40*/  STL.64 [R1+0x2590], R8 ;  /* 0x0025900801007387 */ /* 0x0001e80000100a00 */
[----:B0-----:R-:W3:Y:S04]  /*15f50*/  LDL.LU.64 R8, [R1+0x50] ;  /* 0x0000500001087983 */ /* 0x001ee80000300a00 */
[----:B------:R-:W3:Y:S01]  /*15f60*/  LDL.LU.64 R10, [R1+0x58] ;  /* 0x00005800010a7983 */ /* 0x000ee20000300a00 */
[----:B--2---:R-:W-:Y:S01]  /*15f70*/  IMAD.MOV.U32 R17, RZ, RZ, R4 ;  /* 0x000000ffff117224 */ /* 0x004fe200078e0004 */
[----:B------:R-:W-:Y:S01]  /*15f80*/  MOV R16, R5 ;  /* 0x0000000500107202 */ /* 0x000fe20000000f00 */
[----:B----4-:R-:W-:Y:S01]  /*15f90*/  HMMA.16816.F32 R12, R4, R24, R12 ;  /* 0x00000018040c723c */ /* 0x010fe2000000180c */
[----:B------:R-:W-:Y:S01]  /*15fa0*/  IMAD.MOV.U32 R3, RZ, RZ, R6 ;  /* 0x000000ffff037224 */ /* 0x000fe200078e0006 */
[----:B------:R-:W-:-:S02]  /*15fb0*/  MOV R0, R7 ;  /* 0x0000000700007202 */ /* 0x000fc40000000f00 */
[----:B------:R-:W0:Y:S04]  /*15fc0*/  LDSM.16.MT88.4 R4, [R28+0x13000] ;  /* 0x013000001c04783b */ /* 0x000e280000004200 */
[----:B0-----:R-:W-:Y:S04]  /*15fd0*/  STL.64 [R1+0x2568], R6 ;  /* 0x0025680601007387 */ /* 0x001fe80000100a00 */
[----:B------:R0:W-:Y:S02]  /*15fe0*/  STL.64 [R1+0x2560], R4 ;  /* 0x0025600401007387 */ /* 0x0001e40000100a00 */
[----:B0-----:R-:W-:Y:S01]  /*15ff0*/  IMAD.MOV.U32 R4, RZ, RZ, R17 ;  /* 0x000000ffff047224 */ /* 0x001fe200078e0011 */
[----:B------:R-:W-:-:S02]  /*16000*/  MOV R5, R16 ;  /* 0x0000001000057202 */ /* 0x000fc40000000f00 */
        /* <DEDUP_REMOVED lines=8> */
[----:B0-----:R-:W-:Y:S04]  /*16090*/  STL.64 [R1+0x40], R16 ;  /* 0x0000401001007387 */ /* 0x001fe80000100a00 */
[----:B------:R-:W-:Y:S04]  /*160a0*/  STL.64 [R1+0x48], R18 ;  /* 0x0000481201007387 */ /* 0x000fe80000100a00 */
[----:B------:R-:W0:Y:S04]  /*160b0*/  LDSM.16.MT88.4 R16, [R2+0x13000] ;  /* 0x013000000210783b */ /* 0x000e280000004200 */
[----:B0-----:R-:W-:Y:S04]  /*160c0*/  STL.64 [R1], R16 ;  /* 0x0000001001007387 */ /* 0x001fe80000100a00 */
[----:B------:R0:W-:Y:S04]  /*160d0*/  STL.64 [R1+0x8], R18 ;  /* 0x0000081201007387 */ /* 0x0001e80000100a00 */
[----:B0-----:R-:W3:Y:S04]  /*160e0*/  LDL.LU.64 R18, [R1+0x25b8] ;  /* 0x0025b80001127983 */ /* 0x001ee80000300a00 */
[----:B------:R-:W3:Y:S02]  /*160f0*/  LDL.LU.64 R16, [R1+0x25b0] ;  /* 0x0025b00001107983 */ /* 0x000ee40000300a00 */
[----:B---3--:R-:W-:Y:S02]  /*16100*/  HMMA.16816.F32 R4, R4, R8, R16 ;  /* 0x000000080404723c */ /* 0x008fe40000001810 */
[----:B------:R-:W2:Y:S04]  /*16110*/  LDL.LU.64 R18, [R1+0x25a8] ;  /* 0x0025a80001127983 */ /* 0x000ea80000300a00 */
[----:B------:R-:W2:Y:S11]  /*16120*/  LDL.LU.64 R16, [R1+0x25a0] ;  /* 0x0025a00001107983 */ /* 0x000eb60000300a00 */
[----:B------:R-:W-:Y:S06]  /*16130*/  @!UPT UIADD3 URZ, URZ, URZ, URZ ;  /* 0x0000003f3f3ff290 */ /* 0x000fec000fffe03f */
[----:B------:R-:W-:Y:S04]  /*16140*/  STL.64 [R1+0x2578], R6 ;  /* 0x0025780601007387 */ /* 0x000fe80000100a00 */
[----:B------:R0:W-:Y:S02]  /*16150*/  STL.64 [R1+0x2570], R4 ;  /* 0x0025700401007387 */ /* 0x0001e40000100a00 */
[----:B0-----:R-:W-:Y:S01]  /*16160*/  IMAD.MOV.U32 R5, RZ, RZ, R10 ;  /* 0x000000ffff057224 */ /* 0x001fe200078e000a */
[----:B------:R-:W-:Y:S01]  /*16170*/  MOV R4, R11 ;  /* 0x0000000b00047202 */ /* 0x000fe20000000f00 */
[C---:B--2---:R-:W-:Y:S01]  /*16180*/  HMMA.16816.F32 R20, R16.reuse, R10, R20 ;  /* 0x0000000a1014723c */ /* 0x044fe20000001814 */
[----:B------:R-:W2:Y:S04]  /*16190*/  LDL.LU.64 R10, [R1+0x2598] ;  /* 0x00259800010a7983 */ /* 0x000ea80000300a00 */
[----:B------:R-:W2:Y:S01]  /*161a0*/  LDL.LU.64 R8, [R1+0x2590] ;  /* 0x0025900001087983 */ /* 0x000ea20000300a00 */
[----:B------:R-:W-:Y:S01]  /*161b0*/  IMAD.MOV.U32 R7, RZ, RZ, R26 ;  /* 0x000000ffff077224 */ /* 0x000fe200078e001a */
[----:B------:R-:W-:Y:S01]  /*161c0*/  MOV R6, R27 ;  /* 0x0000001b00067202 */ /* 0x000fe20000000f00 */
[----:B--2---:R-:W-:Y:S01]  /*161d0*/  HMMA.16816.F32 R16, R16, R26, R8 ;  /* 0x0000001a1010723c */ /* 0x004fe20000001808 */
[----:B------:R-:W2:Y:S04]  /*161e0*/  LDL.LU.64 R26, [R1+0x2588] ;  /* 0x00258800011a7983 */ /* 0x000ea80000300a00 */
[----:B------:R-:W2:Y:S02]  /*161f0*/  LDL.LU.64 R24, [R1+0x2580] ;  /* 0x0025800001187983 */ /* 0x000ea40000300a00 */
[----:B------:R-:W-:Y:S01]  /*16200*/  IMAD.MOV.U32 R10, RZ, RZ, R7 ;  /* 0x000000ffff0a7224 */ /* 0x000fe200078e0007 */
[----:B------:R-:W-:Y:S11]  /*16210*/  MOV R11, R6 ;  /* 0x00000006000b7202 */ /* 0x000ff60000000f00 */
[----:B------:R-:W-:Y:S04]  /*16220*/  @!UPT UIADD3 URZ, URZ, URZ, URZ ;  /* 0x0000003f3f3ff290 */ /* 0x000fe8000fffe03f */
[----:B------:R-:W-:Y:S04]  /*16230*/  STL.64 [R1+0x2558], R18 ;  /* 0x0025581201007387 */ /* 0x000fe80000100a00 */
[----:B------:R0:W-:Y:S04]  /*16240*/  STL.64 [R1+0x2550], R16 ;  /* 0x0025501001007387 */ /* 0x0001e80000100a00 */
[----:B0-----:R-:W3:Y:S01]  /*16250*/  LDL.LU.64 R16, [R1+0x60] ;  /* 0x0000600001107983 */ /* 0x001ee20000300a00 */
[----:B--2---:R-:W-:Y:S03]  /*16260*/  HMMA.16816.F32 R12, R24, R10, R12 ;  /* 0x0000000a180c723c */ /* 0x004fe6000000180c */
[----:B------:R-:W0:Y:S04]  /*16270*/  LDSM.16.MT88.4 R8, [R28+0x13400] ;  /* 0x013400001c08783b */ /* 0x000e280000004200 */
[----:B0-----:R0:W-:Y:S02]  /*16280*/  STL.64 [R1+0x2528], R10 ;  /* 0x0025280a01007387 */ /* 0x0011e40000100a00 */
[----:B0-----:R-:W-:Y:S01]  /*16290*/  IMAD.MOV.U32 R10, RZ, RZ, R5 ;  /* 0x000000ffff0a7224 */ /* 0x001fe200078e0005 */
[----:B------:R-:W-:-:S02]  /*162a0*/  MOV R11, R4 ;  /* 0x00000004000b7202 */ /* 0x000fc40000000f00 */
[----:B------:R-:W0:Y:S04]  /*162b0*/  LDSM.16.MT88.4 R4, [R2+0x13400] ;  /* 0x013400000204783b */ /* 0x000e280000004200 */
[----:B------:R-:W-:Y:S04]  /*162c0*/  STL.64 [R1+0x2520], R8 ;  /* 0x0025200801007387 */ /* 0x000fe80000100a00 */
[----:B0-----:R-:W-:Y:S04]  /*162d0*/  STL.64 [R1+0x20], R4 ;  /* 0x0000200401007387 */ /* 0x001fe80000100a00 */
[----:B------:R0:W-:Y:S04]  /*162e0*/  STL.64 [R1+0x28], R6 ;  /* 0x0000280601007387 */ /* 0x0001e80000100a00 */
[----:B0-----:R-:W2:Y:S04]  /*162f0*/  LDL.LU.64 R6, [R1+0x2578] ;  /* 0x0025780001067983 */ /* 0x001ea80000300a00 */
[----:B------:R-:W2:Y:S02]  /*16300*/  LDL.LU.64 R4, [R1+0x2570] ;  /* 0x0025700001047983 */ /* 0x000ea40000300a00 */
[----:B--2---:R-:W-:Y:S02]  /*16310*/  HMMA.16816.F32 R8, R24, R10, R4 ;  /* 0x0000000a1808723c */ /* 0x004fe40000001804 */
[----:B------:R-:W2:Y:S04]  /*16320*/  LDL.LU.64 R6, [R1+0x2568] ;  /* 0x0025680001067983 */ /* 0x000ea80000300a00 */
[----:B------:R-:W2:Y:S11]  /*16330*/  LDL.LU.64 R4, [R1+0x2560] ;  /* 0x0025600001047983 */ /* 0x000eb60000300a00 */
[----:B------:R-:W-:Y:S06]  /*16340*/  @!UPT UIADD3 URZ, URZ, URZ, URZ ;  /* 0x0000003f3f3ff290 */ /* 0x000fec000fffe03f */
[----:B------:R-:W-:Y:S04]  /*16350*/  STL.64 [R1+0x2540], R10 ;  /* 0x0025400a01007387 */ /* 0x000fe80000100a00 */
[----:B------:R3:W-:Y:S04]  /*16360*/  STL.64 [R1+0x2538], R8 ;  /* 0x0025380801007387 */ /* 0x0007e80000100a00 */
[----:B------:R-:W4:Y:S01]  /*16370*/  LDL R27, [R1+0xeb8] ;  /* 0x000eb800011b7983 */ /* 0x000f220000100800 */
[----:B---3--:R-:W-:Y:S01]  /*16380*/  IMAD.MOV.U32 R9, RZ, RZ, R16 ;  /* 0x000000ffff097224 */ /* 0x008fe200078e0010 */
[----:B------:R-:W-:Y:S01]  /*16390*/  MOV R8, R17 ;  /* 0x0000001100087202 */ /* 0x000fe20000000f00 */
[C---:B--2---:R-:W-:Y:S01]  /*163a0*/  HMMA.16816.F32 R20, R4.reuse, R16, R20 ;  /* 0x000000100414723c */ /* 0x044fe20000001814 */
[----:B----4-:R0:W-:Y:S04]  /*163b0*/  STL [R1+0x2548], R27 ;  /* 0x0025481b01007387 */ /* 0x0101e80000100800 */
[----:B------:R-:W2:Y:S04]  /*163c0*/  LDL.LU R24, [R1+0x40] ;  /* 0x0000400001187983 */ /* 0x000ea80000300800 */
[----:B------:R-:W2:Y:S04]  /*163d0*/  LDL.LU R25, [R1+0x44] ;  /* 0x0000440001197983 */ /* 0x000ea80000300800 */
[----:B------:R-:W2:Y:S04]  /*163e0*/  LDL.LU.64 R18, [R1+0x2558] ;  /* 0x0025580001127983 */ /* 0x000ea80000300a00 */
[----:B------:R-:W2:Y:S02]  /*163f0*/  LDL.LU.64 R16, [R1+0x2550] ;  /* 0x0025500001107983 */ /* 0x000ea40000300a00 */
[-C--:B--2---:R-:W-:Y:S02]  /*16400*/  HMMA.16816.F32 R4, R4, R24.reuse, R16 ;  /* 0x000000180404723c */ /* 0x084fe40000001810 */
[----:B------:R-:W2:Y:S04]  /*16410*/  LDL.64 R16, [R1] ;  /* 0x0000000001107983 */ /* 0x000ea80000100a00 */
[----:B------:R-:W3:Y:S04]  /*16420*/  LDL.64 R18, [R1+0x8] ;  /* 0x0000080001127983 */ /* 0x000ee80000100a00 */
[----:B0-----:R-:W4:Y:S01]  /*16430*/  LDL.LU R27, [R1+0x2548] ;  /* 0x00254800011b7983 */ /* 0x001f220000300800 */
[----:B--2---:R-:W-:Y:S01]  /*16440*/  IMAD.MOV.U32 R29, RZ, RZ, R17 ;  /* 0x000000ffff1d7224 */ /* 0x004fe200078e0011 */
[----:B---3--:R-:W-:Y:S02]  /*16450*/  HMMA.16816.F32 R12, R16, R24, R12 ;  /* 0x00000018100c723c */ /* 0x008fe4000000180c */
[----:B------:R-:W0:Y:S04]  /*16460*/  LDSM.16.MT88.4 R16, [R28+0x13800] ;  /* 0x013800001c10783b */ /* 0x000e280000004200 */
[----:B0-----:R-:W-:Y:S04]  /*16470*/  STL.64 [R1+0x2500], R18 ;  /* 0x0025001201007387 */ /* 0x001fe80000100a00 */
[----:B------:R0:W-:Y:S02]  /*16480*/  STL.64 [R1+0x24f8], R16 ;  /* 0x0024f81001007387 */ /* 0x0001e40000100a00 */
[----:B0-----:R-:W-:Y:S01]  /*16490*/  MOV R16, R9 ;  /* 0x0000000900107202 */ /* 0x001fe20000000f00 */
[----:B------:R-:W-:-:S02]  /*164a0*/  IMAD.MOV.U32 R17, RZ, RZ, R8 ;  /* 0x000000ffff117224 */ /* 0x000fc400078e0008 */
[----:B----4-:R-:W0:Y:S04]  /*164b0*/  LDSM.16.M88.4 R8, [R27+0x180] ;  /* 0x000180001b08783b */ /* 0x010e280000000200 */
[----:B------:R-:W1:Y:S01]  /*164c0*/  LDSM.16.M88.4 R24, [R27+0x8180] ;  /* 0x008180001b18783b */ /* 0x000e620000000200 */
[----:B------:R-:W-:Y:S01]  /*164d0*/  MOV R18, R3 ;  /* 0x0000000300127202 */ /* 0x000fe20000000f00 */
[----:B------:R-:W-:Y:S01]  /*164e0*/  IMAD.MOV.U32 R19, RZ, RZ, R0 ;  /* 0x000000ffff137224 */ /* 0x000fe200078e0000 */
[----:B0-----:R-:W-:Y:S01]  /*164f0*/  MOV R3, R10 ;  /* 0x0000000a00037202 */ /* 0x001fe20000000f00 */
[----:B------:R0:W-:Y:S01]  /*16500*/  STL.64 [R1+0x50], R8 ;  /* 0x0000500801007387 */ /* 0x0001e20000100a00 */
[----:B------:R-:W-:-:S03]  /*16510*/  IMAD.MOV.U32 R0, RZ, RZ, R11 ;  /* 0x000000ffff007224 */ /* 0x000fc600078e000b */
[----:B------:R-:W2:Y:S04]  /*16520*/  LDL.LU.64 R10, [R1+0x2540] ;  /* 0x00254000010a7983 */ /* 0x000ea80000300a00 */
[----:B0-----:R-:W2:Y:S04]  /*16530*/  LDL.LU.64 R8, [R1+0x2538] ;  /* 0x0025380001087983 */ /* 0x001ea80000300a00 */
[----:B-1----:R-:W-:Y:S04]  /*16540*/  STL.64 [R1+0x30], R24 ;  /* 0x0000301801007387 */ /* 0x002fe80000100a00 */
[----:B------:R-:W-:Y:S04]  /*16550*/  STL.64 [R1+0x38], R26 ;  /* 0x0000381a01007387 */ /* 0x000fe80000100a00 */
[----:B------:R-:W0:Y:S04]  /*16560*/  LDSM.16.MT88.4 R24, [R2+0x13800] ;  /* 0x013800000218783b */ /* 0x000e280000004200 */
[----:B0-----:R0:W-:Y:S04]  /*16570*/  STL.64 [R1+0x24e8], R26 ;  /* 0x0024e81a01007387 */ /* 0x0011e80000100a00 */
[----:B0-----:R-:W2:Y:S04]  /*16580*/  LDL.LU R26, [R1+0x8] ;  /* 0x00000800011a7983 */ /* 0x001ea80000300800 */
[----:B------:R-:W2:Y:S04]  /*16590*/  LDL.LU R27, [R1+0xc] ;  /* 0x00000c00011b7983 */ /* 0x000ea80000300800 */
[----:B------:R0:W-:Y:S04]  /*165a0*/  STL.64 [R1+0x24e0], R24 ;  /* 0x0024e01801007387 */ /* 0x0001e80000100a00 */
[----:B0-----:R-:W3:Y:S04]  /*165b0*/  LDL.LU.64 R24, [R1+0x30] ;  /* 0x0000300001187983 */ /* 0x001ee80000300a00 */
[----:B---3--:R0:W-:Y:S04]  /*165c0*/  STL.64 [R1+0x24f0], R24 ;  /* 0x0024f01801007387 */ /* 0x0081e80000100a00 */
[----:B0-----:R-:W3:Y:S04]  /*165d0*/  LDL.LU.64 R24, [R1+0x50] ;  /* 0x0000500001187983 */ /* 0x001ee80000300a00 */
[----:B---3--:R0:W-:Y:S04]  /*165e0*/  STL.64 [R1+0x2508], R24 ;  /* 0x0025081801007387 */ /* 0x0081e80000100a00 */
[----:B0-----:R-:W2:Y:S01]  /*165f0*/  LDL.LU R24, [R1] ;  /* 0x0000000001187983 */ /* 0x001ea20000300800 */
[----:B------:R-:W-:-:S03]  /*16600*/  MOV R25, R29 ;  /* 0x0000001d00197202 */ /* 0x000fc60000000f00 */
[----:B------:R-:W3:Y:S04]  /*16610*/  LDL.LU R29, [R1+0x2530] ;  /* 0x00253000011d7983 */ /* 0x000ee80000300800 */
[----:B--2---:R-:W-:Y:S01]  /*16620*/  HMMA.16816.F32 R24, R24, R16, R8 ;  /* 0x000000101818723c */ /* 0x004fe20000001808 */
[----:B------:R-:W2:Y:S04]  /*16630*/  LDL.LU.64 R10, [R1+0x2528] ;  /* 0x00252800010a7983 */ /* 0x000ea80000300a00 */
[----:B------:R-:W2:Y:S11]  /*16640*/  LDL.LU.64 R8, [R1+0x2520] ;  /* 0x0025200001087983 */ /* 0x000eb60000300a00 */
[----:B------:R-:W-:Y:S07]  /*16650*/  @!UPT UIADD3 URZ, URZ, URZ, URZ ;  /* 0x0000003f3f3ff290 */ /* 0x000fee000fffe03f */
[----:B------:R0:W-:Y:S04]  /*16660*/  STL.64 [R1+0x2518], R26 ;  /* 0x0025181a01007387 */ /* 0x0001e80000100a00 */
[----:B------:R1:W-:Y:S04]  /*16670*/  STL.64 [R1+0x2510], R24 ;  /* 0x0025101801007387 */ /* 0x0003e80000100a00 */
[----:B0-----:R-:W4:Y:S04]  /*16680*/  LDL.LU R26, [R1+0x48] ;  /* 0x00004800011a7983 */ /* 0x001f280000300800 */
[----:B------:R-:W4:Y:S01]  /*16690*/  LDL.LU R27, [R1+0x4c] ;  /* 0x00004c00011b7983 */ /* 0x000f220000300800 */
[C---:B--2---:R-:W-:Y:S08]  /*166a0*/  HMMA.16816.F32 R20, R8.reuse, R18, R20 ;  /* 0x000000120814723c */ /* 0x044ff00000001814 */
[-C--:B----4-:R-:W-:Y:S01]  /*166b0*/  HMMA.16816.F32 R8, R8, R26.reuse, R4 ;  /* 0x0000001a0808723c */ /* 0x090fe20000001804 */
        /* <DEDUP_REMOVED lines=21> */
[----:B------:R-:W4:Y:S04]  /*16810*/  LDL.LU.64 R18, [R1+0x2500] ;  /* 0x0025000001127983 */ /* 0x000f280000300a00 */
[----:B------:R-:W4:Y:S11]  /*16820*/  LDL.LU.64 R16, [R1+0x24f8] ;  /* 0x0024f80001107983 */ /* 0x000f360000300a00 */
[----:B------:R-:W-:Y:S03]  /*16830*/  @!UPT UIADD3 URZ, URZ, URZ, URZ ;  /* 0x0000003f3f3ff290 */ /* 0x000fe6000fffe03f */
[----:B------:R-:W-:Y:S04]  /*16840*/  STL.64 [R1+0x24d8], R6 ;  /* 0x0024d80601007387 */ /* 0x000fe80000100a00 */
[----:B------:R2:W-:Y:S02]  /*16850*/  STL.64 [R1+0x24d0], R4 ;  /* 0x0024d00401007387 */ /* 0x0005e40000100a00 */
[----:B--2---:R-:W-:Y:S01]  /*16860*/  IMAD.MOV.U32 R5, RZ, RZ, R24 ;  /* 0x000000ffff057224 */ /* 0x004fe200078e0018 */
[----:B------:R-:W-:Y:S01]  /*16870*/  MOV R4, R25 ;  /* 0x0000001900047202 */ /* 0x000fe20000000f00 */
[C---:B----4-:R-:W-:Y:S01]  /*16880*/  HMMA.16816.F32 R20, R16.reuse, R24, R20 ;  /* 0x000000181014723c */ /* 0x050fe20000001814 */
[----:B------:R-:W2:Y:S04]  /*16890*/  LDL.LU.64 R24, [R1+0x24f0] ;  /* 0x0024f00001187983 */ /* 0x000ea80000300a00 */
[----:B------:R-:W4:Y:S03]  /*168a0*/  LDL.LU.64 R26, [R1+0x24e8] ;  /* 0x0024e800011a7983 */ /* 0x000f260000300a00 */
[----:B--2---:R-:W-:Y:S01]  /*168b0*/  HMMA.16816.F32 R16, R16, R24, R8 ;  /* 0x000000181010723c */ /* 0x004fe20000001808 */
[----:B------:R-:W-:Y:S01]  /*168c0*/  IMAD.MOV.U32 R7, RZ, RZ, R24 ;  /* 0x000000ffff077224 */ /* 0x000fe200078e0018 */
[----:B------:R-:W-:-:S02]  /*168d0*/  MOV R6, R25 ;  /* 0x0000001900067202 */ /* 0x000fc40000000f00 */
[----:B------:R-:W4:Y:S03]  /*168e0*/  LDL.LU.64 R24, [R1+0x24e0] ;  /* 0x0024e00001187983 */ /* 0x000f260000300a00 */
[----:B------:R-:W-:Y:S01]  /*168f0*/  IMAD.MOV.U32 R8, RZ, RZ, R7 ;  /* 0x000000ffff087224 */ /* 0x000fe200078e0007 */
[----:B------:R-:W-:-:S07]  /*16900*/  MOV R9, R6 ;  /* 0x0000000600097202 */ /* 0x000fce0000000f00 */
[----:B----4-:R-:W-:Y:S01]  /*16910*/  HMMA.16816.F32 R12, R24, R8, R12 ;  /* 0x00000008180c723c */ /* 0x010fe2000000180c */
[----:B------:R-:W0:Y:S04]  /*16920*/  LDSM.16.MT88.4 R8, [R28+0x14000] ;  /* 0x014000001c08783b */ /* 0x000e280000004200 */
[----:B0-----:R-:W-:Y:S04]  /*16930*/  STL.64 [R1+0x24a8], R10 ;  /* 0x0024a80a01007387 */ /* 0x001fe80000100a00 */
[----:B------:R0:W-:Y:S02]  /*16940*/  STL.64 [R1+0x24a0], R8 ;  /* 0x0024a00801007387 */ /* 0x0001e40000100a00 */
[----:B0-----:R-:W-:Y:S01]  /*16950*/  IMAD.MOV.U32 R8, RZ, RZ, R5 ;  /* 0x000000ffff087224 */ /* 0x001fe200078e0005 */
[----:B------:R-:W-:-:S02]  /*16960*/  MOV R9, R4 ;  /* 0x0000000400097202 */ /* 0x000fc40000000f00 */
[----:B---3--:R-:W0:Y:S01]  /*16970*/  LDSM.16.M88.4 R4, [R29+0x200] ;  /* 0x000200001d04783b */ /* 0x008e220000000200 */
[----:B------:R-:W-:Y:S01]  /*16980*/  IMAD.MOV.U32 R10, RZ, RZ, R3 ;  /* 0x000000ffff0a7224 */ /* 0x000fe200078e0003 */
[----:B------:R-:W-:Y:S02]  /*16990*/  MOV R11, R0 ;  /* 0x00000000000b7202 */ /* 0x000fe40000000f00 */
[----:B0-----:R-:W-:Y:S01]  /*169a0*/  STL.64 [R1+0x60], R4 ;  /* 0x0000600401007387 */ /* 0x001fe20000100a00 */
[----:B------:R-:W-:Y:S01]  /*169b0*/  IMAD.MOV.U32 R3, RZ, RZ, R4 ;  /* 0x000000ffff037224 */ /* 0x000fe200078e0004 */
[----:B------:R-:W-:Y:S02]  /*169c0*/  MOV R0, R5 ;  /* 0x0000000500007202 */ /* 0x000fe40000000f00 */
[----:B------:R-:W-:Y:S04]  /*169d0*/  STL.64 [R1+0x68], R6 ;  /* 0x0000680601007387 */ /* 0x000fe80000100a00 */
[----:B------:R-:W0:Y:S04]  /*169e0*/  LDSM.16.M88.4 R4, [R29+0x8200] ;  /* 0x008200001d04783b */ /* 0x000e280000000200 */
[----:B------:R1:W-:Y:S04]  /*169f0*/  STL [R1+0x2420], R29 ;  /* 0x0024201d01007387 */ /* 0x0003e80000100800 */
[----:B-1----:R-:W2:Y:S04]  /*16a00*/  LDL R29, [R1+0xeb8] ;  /* 0x000eb800011d7983 */ /* 0x002ea80000100800 */
        /* <DEDUP_REMOVED lines=14> */
[----:B------:R-:W3:Y:S04]  /*16af0*/  LDL.LU.64 R6, [R1+0x24c8] ;  /* 0x0024c80001067983 */ /* 0x000ee80000300a00 */
[----:B------:R-:W3:Y:S04]  /*16b00*/  LDL.LU.64 R4, [R1+0x24c0] ;  /* 0x0024c00001047983 */ /* 0x000ee80000300a00 */
[----:B------:R-:W4:Y:S04]  /*16b10*/  LDL.LU R26, [R1+0x38] ;  /* 0x00003800011a7983 */ /* 0x000f280000300800 */
[----:B------:R-:W4:Y:S01]  /*16b20*/  LDL.LU R27, [R1+0x3c] ;  /* 0x00003c00011b7983 */ /* 0x000f220000300800 */
[C---:B---3--:R-:W-:Y:S08]  /*16b30*/  HMMA.16816.F32 R20, R4.reuse, R10, R20 ;  /* 0x0000000a0414723c */ /* 0x048ff00000001814 */
[-C--:B----4-:R-:W-:Y:S11]  /*16b40*/  HMMA.16816.F32 R4, R4, R26.reuse, R16 ;  /* 0x0000001a0404723c */ /* 0x090ff60000001810 */
[----:B------:R-:W-:Y:S04]  /*16b50*/  @!UPT UIADD3 URZ, URZ, URZ, URZ ;  /* 0x0000003f3f3ff290 */ /* 0x000fe8000fffe03f */
[----:B------:R0:W-:Y:S04]  /*16b60*/  STL.64 [R1+0x24b8], R22 ;  /* 0x0024b81601007387 */ /* 0x0001e80000100a00 */
[----:B------:R1:W-:Y:S04]  /*16b70*/  STL.64 [R1+0x24b0], R20 ;  /* 0x0024b01401007387 */ /* 0x0003e80000100a00 */
[----:B------:R-:W3:Y:S04]  /*16b80*/  LDL.LU.64 R16, [R1] ;  /* 0x0000000001107983 */ /* 0x000ee80000300a00 */
[----:B------:R-:W4:Y:S01]  /*16b90*/  LDL.LU.64 R18, [R1+0x8] ;  /* 0x0000080001127983 */ /* 0x000f220000300a00 */
[----:B0-----:R-:W-:Y:S01]  /*16ba0*/  IMAD.MOV.U32 R22, RZ, RZ, R9 ;  /* 0x000000ffff167224 */ /* 0x001fe200078e0009 */
[----:B------:R-:W-:Y:S01]  /*16bb0*/  MOV R23, R8 ;  /* 0x0000000800177202 */ /* 0x000fe20000000f00 */
[----:B-1----:R-:W-:Y:S01]  /*16bc0*/  IMAD.MOV.U32 R20, RZ, RZ, R25 ;  /* 0x000000ffff147224 */ /* 0x002fe200078e0019 */
[----:B------:R-:W-:Y:S01]  /*16bd0*/  MOV R21, R24 ;  /* 0x0000001800157202 */ /* 0x000fe20000000f00 */
[----:B---3--:R-:W-:Y:S01]  /*16be0*/  IMAD.MOV.U32 R25, RZ, RZ, R16 ;  /* 0x000000ffff197224 */ /* 0x008fe200078e0010 */
        /* <DEDUP_REMOVED lines=15> */
[----:B0-----:R-:W3:Y:S04]  /*16ce0*/  LDL.LU.64 R24, [R1+0x40] ;  /* 0x0000400001187983 */ /* 0x001ee80000300a00 */
[----:B------:R-:W4:Y:S04]  /*16cf0*/  LDL.LU.64 R26, [R1+0x48] ;  /* 0x00004800011a7983 */ /* 0x000f280000300a00 */
[----:B------:R-:W2:Y:S04]  /*16d00*/  LDL.LU.64 R22, [R1+0x24b8] ;  /* 0x0024b80001167983 */ /* 0x000ea80000300a00 */
[----:B------:R-:W2:Y:S04]  /*16d10*/  LDL.LU.64 R20, [R1+0x24b0] ;  /* 0x0024b00001147983 */ /* 0x000ea80000300a00 */
[----:B------:R-:W2:Y:S04]  /*16d20*/  LDL.LU.64 R10, [R1+0x24a8] ;  /* 0x0024a800010a7983 */ /* 0x000ea80000300a00 */
[----:B------:R-:W2:Y:S04]  /*16d30*/  LDL.LU.64 R8, [R1+0x24a0] ;  /* 0x0024a00001087983 */ /* 0x000ea80000300a00 */
[----:B------:R-:W-:Y:S04]  /*16d40*/  STL.64 [R1+0x2498], R18 ;  /* 0x0024981201007387 */ /* 0x000fe80000100a00 */
[----:B------:R0:W-:Y:S02]  /*16d50*/  STL.64 [R1+0x2490], R16 ;  /* 0x0024901001007387 */ /* 0x0001e40000100a00 */
[----:B0-----:R-:W-:Y:S01]  /*16d60*/  IMAD.MOV.U32 R16, RZ, RZ, R3 ;  /* 0x000000ffff107224 */ /* 0x001fe200078e0003 */
[----:B------:R-:W-:-:S07]  /*16d70*/  MOV R17, R0 ;  /* 0x0000000000117202 */ /* 0x000fce0000000f00 */
[C---:B--2---:R-:W-:Y:S08]  /*16d80*/  HMMA.16816.F32 R20, R8.reuse, R16, R20 ;  /* 0x000000100814723c */ /* 0x044ff00000001814 */
[-C--:B---3--:R-:W-:Y:S01]  /*16d90*/  HMMA.16816.F32 R8, R8, R24.reuse, R4 ;  /* 0x000000180808723c */ /* 0x088fe20000001804 */
[----:B------:R-:W2:Y:S04]  /*16da0*/  LDL.LU.64 R4, [R1+0x20] ;  /* 0x0000200001047983 */ /* 0x000ea80000300a00 */
[----:B------:R-:W3:Y:S11]  /*16db0*/  LDL.LU.64 R6, [R1+0x28] ;  /* 0x0000280001067983 */ /* 0x000ef60000300a00 */
[----:B------:R-:W-:Y:S07]  /*16dc0*/  @!UPT UIADD3 URZ, URZ, URZ, URZ ;  /* 0x0000003f3f3ff290 */ /* 0x000fee000fffe03f */
[----:B------:R-:W-:Y:S04]  /*16dd0*/  STL.64 [R1+0x2478], R10 ;  /* 0x0024780a01007387 */ /* 0x000fe80000100a00 */
[----:B------:R0:W-:Y:S04]  /*16de0*/  STL.64 [R1+0x2470], R8 ;  /* 0x0024700801007387 */ /* 0x0001e80000100a00 */
[----:B0-----:R-:W4:Y:S04]  /*16df0*/  LDL.LU.64 R8, [R1+0x60] ;  /* 0x0000600001087983 */ /* 0x001f280000300a00 */
[----:B------:R-:W4:Y:S01]  /*16e00*/  LDL.LU.64 R10, [R1+0x68] ;  /* 0x00006800010a7983 */ /* 0x000f220000300a00 */
        /* <DEDUP_REMOVED lines=22> */
[----:B0-----:R-:W-:Y:S01]  /*16f70*/  STL.64 [R1], R16 ;  /* 0x0000001001007387 */ /* 0x001fe20000100a00 */
[----:B------:R-:W-:Y:S01]  /*16f80*/  MOV R3, R18 ;  /* 0x0000001200037202 */ /* 0x000fe20000000f00 */
[----:B------:R-:W-:-:S02]  /*16f90*/  IMAD.MOV.U32 R29, RZ, RZ, R19 ;  /* 0x000000ffff1d7224 */ /* 0x000fc400078e0013 */
[----:B------:R0:W-:Y:S01]  /*16fa0*/  STL.64 [R1+0x8], R18 ;  /* 0x0000081201007387 */ /* 0x0001e20000100a00 */
[----:B------:R-:W-:-:S03]  /*16fb0*/  IMAD.MOV.U32 R0, RZ, RZ, R17 ;  /* 0x000000ffff007224 */ /* 0x000fc600078e0011 */
[----:B0-----:R-:W4:Y:S04]  /*16fc0*/  LDL.LU.64 R18, [R1+0x2498] ;  /* 0x0024980001127983 */ /* 0x001f280000300a00 */
[----:B------:R-:W4:Y:S02]  /*16fd0*/  LDL.LU.64 R16, [R1+0x2490] ;  /* 0x0024900001107983 */ /* 0x000f240000300a00 */
[----:B----4-:R-:W-:Y:S02]  /*16fe0*/  HMMA.16816.F32 R4, R4, R8, R16 ;  /* 0x000000080404723c */ /* 0x010fe40000001810 */
[----:B------:R-:W2:Y:S04]  /*16ff0*/  LDL.LU.64 R18, [R1+0x2488] ;  /* 0x0024880001127983 */ /* 0x000ea80000300a00 */
[----:B------:R-:W2:Y:S11]  /*17000*/  LDL.LU.64 R16, [R1+0x2480] ;  /* 0x0024800001107983 */ /* 0x000eb60000300a00 */
[----:B------:R-:W-:Y:S06]  /*17010*/  @!UPT UIADD3 URZ, URZ, URZ, URZ ;  /* 0x0000003f3f3ff290 */ /* 0x000fec000fffe03f */
[----:B------:R-:W-:Y:S04]  /*17020*/  STL.64 [R1+0x2458], R6 ;  /* 0x0024580601007387 */ /* 0x000fe80000100a00 */
[----:B------:R0:W-:Y:S02]  /*17030*/  STL.64 [R1+0x2450], R4 ;  /* 0x0024500401007387 */ /* 0x0001e40000100a00 */
[----:B0-----:R-:W-:Y:S01]  /*17040*/  MOV R5, R10 ;  /* 0x0000000a00057202 */ /* 0x001fe20000000f00 */
[----:B------:R-:W-:Y:S01]  /*17050*/  IMAD.MOV.U32 R4, RZ, RZ, R11 ;  /* 0x000000ffff047224 */ /* 0x000fe200078e000b */
[C---:B--2---:R-:W-:Y:S01]  /*17060*/  HMMA.16816.F32 R20, R16.reuse, R10, R20 ;  /* 0x0000000a1014723c */ /* 0x044fe20000001814 */
[----:B------:R-:W2:Y:S04]  /*17070*/  LDL.LU.64 R10, [R1+0x2478] ;  /* 0x00247800010a7983 */ /* 0x000ea80000300a00 */
[----:B------:R-:W2:Y:S01]  /*17080*/  LDL.LU.64 R8, [R1+0x2470] ;  /* 0x0024700001087983 */ /* 0x000ea20000300a00 */
[----:B------:R-:W-:Y:S01]  /*17090*/  MOV R7, R26 ;  /* 0x0000001a00077202 */ /* 0x000fe20000000f00 */
[----:B------:R-:W-:Y:S01]  /*170a0*/  IMAD.MOV.U32 R6, RZ, RZ, R27 ;  /* 0x000000ffff067224 */ /* 0x000fe200078e001b */
[----:B--2---:R-:W-:Y:S01]  /*170b0*/  HMMA.16816.F32 R16, R16, R26, R8 ;  /* 0x0000001a1010723c */ /* 0x004fe20000001808 */
[----:B------:R-:W2:Y:S04]  /*170c0*/  LDL.LU.64 R26, [R1+0x2468] ;  /* 0x00246800011a7983 */ /* 0x000ea80000300a00 */
[----:B------:R-:W2:Y:S02]  /*170d0*/  LDL.LU.64 R24, [R1+0x2460] ;  /* 0x0024600001187983 */ /* 0x000ea40000300a00 */
[----:B------:R-:W-:Y:S01]  /*170e0*/  MOV R10, R7 ;  /* 0x00000007000a7202 */ /* 0x000fe20000000f00 */
[----:B------:R-:W-:Y:S11]  /*170f0*/  IMAD.MOV.U32 R11, RZ, RZ, R6 ;  /* 0x000000ffff0b7224 */ /* 0x000ff600078e0006 */
[----:B------:R-:W-:Y:S04]  /*17100*/  @!UPT UIADD3 URZ, URZ, URZ, URZ ;  /* 0x0000003f3f3ff290 */ /* 0x000fe8000fffe03f */
[----:B------:R-:W-:Y:S04]  /*17110*/  STL.64 [R1+0x2438], R18 ;  /* 0x0024381201007387 */ /* 0x000fe80000100a00 */
[----:B------:R0:W-:Y:S04]  /*17120*/  STL.64 [R1+0x2430], R16 ;  /* 0x0024301001007387 */ /* 0x0001e80000100a00 */
[----:B0-----:R-:W3:Y:S01]  /*17130*/  LDL.LU.64 R16, [R1+0x50] ;  /* 0x0000500001107983 */ /* 0x001ee20000300a00 */
[----:B--2---:R-:W-:Y:S03]  /*17140*/  HMMA.16816.F32 R12, R24, R10, R12 ;  /* 0x0000000a180c723c */ /* 0x004fe6000000180c */
[----:B------:R-:W0:Y:S04]  /*17150*/  LDSM.16.MT88.4 R8, [R28+0x14c00] ;  /* 0x014c00001c08783b */ /* 0x000e280000004200 */
[----:B0-----:R0:W-:Y:S02]  /*17160*/  STL.64 [R1+0x2408], R10 ;  /* 0x0024080a01007387 */ /* 0x0011e40000100a00 */
[----:B0-----:R-:W-:Y:S01]  /*17170*/  MOV R10, R5 ;  /* 0x00000005000a7202 */ /* 0x001fe20000000f00 */
[----:B------:R-:W-:-:S02]  /*17180*/  IMAD.MOV.U32 R11, RZ, RZ, R4 ;  /* 0x000000ffff0b7224 */ /* 0x000fc400078e0004 */
        /* <DEDUP_REMOVED lines=8> */
[----:B------:R-:W2:Y:S01]  /*17210*/  LDL.LU.64 R4, [R1+0x2440] ;  /* 0x0024400001047983 */ /* 0x000ea20000300a00 */
[----:B---3--:R-:W-:Y:S01]  /*17220*/  MOV R25, R16 ;  /* 0x0000001000197202 */ /* 0x008fe20000000f00 */
[----:B------:R-:W-:Y:S11]  /*17230*/  IMAD.MOV.U32 R24, RZ, RZ, R17 ;  /* 0x000000ffff187224 */ /* 0x000ff600078e0011 */
[----:B------:R-:W-:Y:S04]  /*17240*/  @!UPT UIADD3 URZ, URZ, URZ, URZ ;  /* 0x0000003f3f3ff290 */ /* 0x000fe8000fffe03f */
[----:B------:R-:W-:Y:S04]  /*17250*/  STL.64 [R1+0x2418], R10 ;  /* 0x0024180a01007387 */ /* 0x000fe80000100a00 */
[----:B------:R0:W-:Y:S04]  /*17260*/  STL.64 [R1+0x2410], R8 ;  /* 0x0024100801007387 */ /* 0x0001e80000100a00 */
[----:B0-----:R-:W3:Y:S04]  /*17270*/  LDL.LU R8, [R1+0x30] ;  /* 0x0000300001087983 */ /* 0x001ee80000300800 */
[----:B------:R-:W3:Y:S04]  /*17280*/  LDL.LU R9, [R1+0x34] ;  /* 0x0000340001097983 */ /* 0x000ee80000300800 */
[----:B------:R-:W3:Y:S01]  /*17290*/  LDL.LU.64 R18, [R1+0x2438] ;  /* 0x0024380001127983 */ /* 0x000ee20000300a00 */
[C---:B--2---:R-:W-:Y:S03]  /*172a0*/  HMMA.16816.F32 R20, R4.reuse, R16, R20 ;  /* 0x000000100414723c */ /* 0x044fe60000001814 */
[----:B------:R-:W3:Y:S05]  /*172b0*/  LDL.LU.64 R16, [R1+0x2430] ;  /* 0x0024300001107983 */ /* 0x000eea0000300a00 */
[----:B---3--:R-:W-:Y:S01]  /*172c0*/  HMMA.16816.F32 R4, R4, R8, R16 ;  /* 0x000000080404723c */ /* 0x008fe20000001810 */
[----:B------:R-:W2:Y:S06]  /*172d0*/  LDL R16, [R1] ;  /* 0x0000000001107983 */ /* 0x000eac0000100800 */
        /* <DEDUP_REMOVED lines=21> */
[----:B------:R1:W-:Y:S04]  /*17430*/  STL [R1+0x2380], R29 ;  /* 0x0023801d01007387 */ /* 0x0003e80000100800 */
[----:B-1----:R-:W3:Y:S04]  /*17440*/  LDL R29, [R1+0xeb8] ;  /* 0x000eb800011d7983 */ /* 0x002ee80000100800 */
[----:B0-----:R-:W-:Y:S04]  /*17450*/  STL.64 [R1+0x40], R24 ;  /* 0x0000401801007387 */ /* 0x001fe80000100a00 */
[----:B------:R-:W-:Y:S04]  /*17460*/  STL.64 [R1+0x48], R26 ;  /* 0x0000481a01007387 */ /* 0x000fe80000100a00 */
[----:B------:R-:W0:Y:S04]  /*17470*/  LDSM.16.MT88.4 R24, [R2+0x15000] ;  /* 0x015000000218783b */ /* 0x000e280000004200 */
[----:B0-----:R0:W-:Y:S04]  /*17480*/  STL.64 [R1+0x23c8], R26 ;  /* 0x0023c81a01007387 */ /* 0x0011e80000100a00 */
[----:B0-----:R-:W2:Y:S04]  /*17490*/  LDL.LU R26, [R1+0x8] ;  /* 0x00000800011a7983 */ /* 0x001ea80000300800 */
[----:B------:R-:W2:Y:S04]  /*174a0*/  LDL.LU R27, [R1+0xc] ;  /* 0x00000c00011b7983 */ /* 0x000ea80000300800 */
[----:B------:R0:W-:Y:S04]  /*174b0*/  STL.64 [R1+0x23c0], R24 ;  /* 0x0023c01801007387 */ /* 0x0001e80000100a00 */
[----:B0-----:R-:W4:Y:S04]  /*174c0*/  LDL.LU.64 R24, [R1+0x40] ;  /* 0x0000400001187983 */ /* 0x001f280000300a00 */
[----:B----4-:R0:W-:Y:S04]  /*174d0*/  STL.64 [R1+0x23d0], R24 ;  /* 0x0023d01801007387 */ /* 0x0101e80000100a00 */
[----:B0-----:R-:W4:Y:S04]  /*174e0*/  LDL.LU.64 R24, [R1+0x70] ;  /* 0x0000700001187983 */ /* 0x001f280000300a00 */
[----:B----4-:R0:W-:Y:S04]  /*174f0*/  STL.64 [R1+0x23e8], R24 ;  /* 0x0023e81801007387 */ /* 0x0101e80000100a00 */
[----:B0-----:R-:W2:Y:S04]  /*17500*/  LDL.LU R24, [R1] ;  /* 0x0000000001187983 */ /* 0x001ea80000300800 */
[----:B------:R-:W2:Y:S02]  /*17510*/  LDL.LU R25, [R1+0x4] ;  /* 0x0000040001197983 */ /* 0x000ea40000300800 */
[----:B--2---:R-:W-:Y:S02]  /*17520*/  HMMA.16816.F32 R24, R24, R16, R8 ;  /* 0x000000101818723c */ /* 0x004fe40000001808 */
[----:B------:R-:W2:Y:S04]  /*17530*/  LDL.LU.64 R10, [R1+0x2408] ;  /* 0x00240800010a7983 */ /* 0x000ea80000300a00 */
[----:B------:R-:W2:Y:S11]  /*17540*/  LDL.LU.64 R8, [R1+0x2400] ;  /* 0x0024000001087983 */ /* 0x000eb60000300a00 */
[----:B------:R-:W-:Y:S06]  /*17550*/  @!UPT UIADD3 URZ, URZ, URZ, URZ ;  /* 0x0000003f3f3ff290 */ /* 0x000fec000fffe03f */
        /* <DEDUP_REMOVED lines=53> */
[----:B---3--:R-:W0:Y:S01]  /*178b0*/  LDSM.16.M88.4 R4, [R29+0x280] ;  /* 0x000280001d04783b */ /* 0x008e220000000200 */
        /* <DEDUP_REMOVED lines=10> */
[----:B------:R-:W0:Y:S02]  /*17960*/  LDSM.16.MT88.4 R4, [R2+0x15800] ;  /* 0x015800000204783b */ /* 0x000e240000004200 */
[----:B0-----:R-:W-:-:S02]  /*17970*/  MOV R3, R6 ;  /* 0x0000000600037202 */ /* 0x001fc40000000f00 */
[----:B------:R0:W-:Y:S01]  /*17980*/  STL [R1+0x20], R4 ;  /* 0x0000200401007387 */ /* 0x0001e20000100800 */
[----:B------:R-:W-:Y:S02]  /*17990*/  IMAD.MOV.U32 R29, RZ, RZ, R7 ;  /* 0x000000ffff1d7224 */ /* 0x000fe400078e0007 */
[----:B------:R-:W-:Y:S01]  /*179a0*/  IMAD.MOV.U32 R0, RZ, RZ, R5 ;  /* 0x000000ffff007224 */ /* 0x000fe200078e0005 */
[----:B------:R-:W3:Y:S04]  /*179b0*/  LDL.LU.64 R6, [R1+0x23b8] ;  /* 0x0023b80001067983 */ /* 0x000ee80000300a00 */
[----:B0-----:R-:W3:Y:S02]  /*179c0*/  LDL.LU.64 R4, [R1+0x23b0] ;  /* 0x0023b00001047983 */ /* 0x001ee40000300a00 */
[----:B---3--:R-:W-:Y:S02]  /*179d0*/  HMMA.16816.F32 R24, R24, R8, R4 ;  /* 0x000000081818723c */ /* 0x008fe40000001804 */
[----:B------:R-:W3:Y:S04]  /*179e0*/  LDL.LU.64 R6, [R1+0x23a8] ;  /* 0x0023a80001067983 */ /* 0x000ee80000300a00 */
[----:B------:R-:W3:Y:S11]  /*179f0*/  LDL.LU.64 R4, [R1+0x23a0] ;  /* 0x0023a00001047983 */ /* 0x000ef60000300a00 */
[----:B------:R-:W-:Y:S07]  /*17a00*/  @!UPT UIADD3 URZ, URZ, URZ, URZ ;  /* 0x0000003f3f3ff290 */ /* 0x000fee000fffe03f */
[----:B------:R-:W-:Y:S01]  /*17a10*/  MOV R13, R24 ;  /* 0x00000018000d7202 */ /* 0x000fe20000000f00 */
[----:B------:R-:W-:Y:S01]  /*17a20*/  IMAD.MOV.U32 R12, RZ, RZ, R25 ;  /* 0x000000ffff0c7224 */ /* 0x000fe200078e0019 */
[----:B------:R-:W-:Y:S01]  /*17a30*/  MOV R9, R26 ;  /* 0x0000001a00097202 */ /* 0x000fe20000000f00 */
[----:B------:R-:W-:Y:S01]  /*17a40*/  IMAD.MOV.U32 R8, RZ, RZ, R27 ;  /* 0x000000ffff087224 */ /* 0x000fe200078e001b */
[----:B------:R-:W4:Y:S04]  /*17a50*/  LDL.LU.64 R24, [R1] ;  /* 0x0000000001187983 */ /* 0x000f280000300a00 */
[----:B------:R-:W4:Y:S01]  /*17a60*/  LDL.LU.64 R26, [R1+0x8] ;  /* 0x00000800011a7983 */ /* 0x000f220000300a00 */
[C---:B---3--:R-:W-:Y:S08]  /*17a70*/  HMMA.16816.F32 R20, R4.reuse, R10, R20 ;  /* 0x0000000a0414723c */ /* 0x048ff00000001814 */
[----:B--2---:R-:W-:Y:S11]  /*17a80*/  HMMA.16816.F32 R4, R4, R14, R16 ;  /* 0x0000000e0404723c */ /* 0x004ff60000001810 */
[----:B------:R-:W-:Y:S04]  /*17a90*/  @!UPT UIADD3 URZ, URZ, URZ, URZ ;  /* 0x0000003f3f3ff290 */ /* 0x000fe8000fffe03f */
[----:B------:R0:W-:Y:S04]  /*17aa0*/  STL.64 [R1+0x2378], R22 ;  /* 0x0023781601007387 */ /* 0x0001e80000100a00 */
[----:B------:R1:W-:Y:S01]  /*17ab0*/  STL.64 [R1+0x2370], R20 ;  /* 0x0023701401007387 */ /* 0x0003e20000100a00 */
[----:B0-----:R-:W-:Y:S01]  /*17ac0*/  MOV R22, R9 ;  /* 0x0000000900167202 */ /* 0x001fe20000000f00 */
[----:B------:R-:W-:Y:S01]  /*17ad0*/  IMAD.MOV.U32 R23, RZ, RZ, R8 ;  /* 0x000000ffff177224 */ /* 0x000fe200078e0008 */
[----:B------:R-:W-:Y:S01]  /*17ae0*/  MOV R9, R14 ;  /* 0x0000000e00097202 */ /* 0x000fe20000000f00 */
[----:B------:R-:W-:Y:S01]  /*17af0*/  IMAD.MOV.U32 R8, RZ, RZ, R15 ;  /* 0x000000ffff087224 */ /* 0x000fe200078e000f */
[----:B-1----:R-:W-:Y:S01]  /*17b00*/  MOV R20, R13 ;  /* 0x0000000d00147202 */ /* 0x002fe20000000f00 */
[----:B------:R-:W-:Y:S01]  /*17b10*/  IMAD.MOV.U32 R21, RZ, RZ, R12 ;  /* 0x000000ffff157224 */ /* 0x000fe200078e000c */
[----:B------:R-:W2:Y:S04]  /*17b20*/  LDL.LU.64 R14, [R1+0x2398] ;  /* 0x00239800010e7983 */ /* 0x000ea80000300a00 */
[----:B------:R-:W2:Y:S01]  /*17b30*/  LDL.LU.64 R12, [R1+0x2390] ;  /* 0x00239000010c7983 */ /* 0x000ea20000300a00 */
[----:B------:R-:W-:Y:S01]  /*17b40*/  MOV R18, R9 ;  /* 0x0000000900127202 */ /* 0x000fe20000000f00 */
[----:B------:R-:W-:Y:S01]  /*17b50*/  IMAD.MOV.U32 R19, RZ, RZ, R8 ;  /* 0x000000ffff137224 */ /* 0x000fe200078e0008 */
[----:B----4-:R-:W-:Y:S01]  /*17b60*/  MOV R9, R24 ;  /* 0x0000001800097202 */ /* 0x010fe20000000f00 */
[----:B------:R0:W-:Y:S01]  /*17b70*/  STL.64 [R1+0x2358], R6 ;  /* 0x0023580601007387 */ /* 0x0001e20000100a00 */
[----:B------:R-:W-:Y:S01]  /*17b80*/  IMAD.MOV.U32 R8, RZ, RZ, R25 ;  /* 0x000000ffff087224 */ /* 0x000fe200078e0019 */
[----:B0-----:R-:W-:Y:S01]  /*17b90*/  MOV R7, R26 ;  /* 0x0000001a00077202 */ /* 0x001fe20000000f00 */
[----:B------:R-:W-:Y:S01]  /*17ba0*/  IMAD.MOV.U32 R6, RZ, RZ, R27 ;  /* 0x000000ffff067224 */ /* 0x000fe200078e001b */
[----:B------:R0:W-:Y:S04]  /*17bb0*/  STL.64 [R1+0x2350], R4 ;  /* 0x0023500401007387 */ /* 0x0001e80000100a00 */
[----:B0-----:R-:W3:Y:S01]  /*17bc0*/  LDL.LU.64 R4, [R1+0x60] ;  /* 0x0000600001047983 */ /* 0x001ee20000300a00 */
[----:B--2---:R-:W-:Y:S03]  /*17bd0*/  HMMA.16816.F32 R12, R24, R18, R12 ;  /* 0x00000012180c723c */ /* 0x004fe6000000180c */
[----:B------:R-:W0:Y:S04]  /*17be0*/  LDSM.16.MT88.4 R16, [R28+0x15c00] ;  /* 0x015c00001c10783b */ /* 0x000e280000004200 */
[----:B------:R-:W1:Y:S11]  /*17bf0*/  LDSM.16.MT88.4 R24, [R2+0x15c00] ;  /* 0x015c00000218783b */ /* 0x000e760000004200 */
[----:B------:R-:W-:Y:S05]  /*17c00*/  @!UPT UIADD3 URZ, URZ, URZ, URZ ;  /* 0x0000003f3f3ff290 */ /* 0x000fea000fffe03f */
[----:B------:R-:W-:Y:S04]  /*17c10*/  STL.64 [R1+0x2348], R14 ;  /* 0x0023480e01007387 */ /* 0x000fe80000100a00 */
[----:B------:R2:W-:Y:S04]  /*17c20*/  STL.64 [R1+0x2340], R12 ;  /* 0x0023400c01007387 */ /* 0x0005e80000100a00 */
[----:B--2---:R-:W2:Y:S04]  /*17c30*/  LDL.LU.64 R12, [R1+0x30] ;  /* 0x00003000010c7983 */ /* 0x004ea80000300a00 */
[----:B0-----:R0:W-:Y:S04]  /*17c40*/  STL.64 [R1+0x2318], R18 ;  /* 0x0023181201007387 */ /* 0x0011e80000100a00 */
[----:B------:R4:W-:Y:S01]  /*17c50*/  STL.64 [R1+0x2310], R16 ;  /* 0x0023101001007387 */ /* 0x0009e20000100a00 */
[----:B0-----:R-:W-:Y:S01]  /*17c60*/  IMAD.MOV.U32 R18, RZ, RZ, R3 ;  /* 0x000000ffff127224 */ /* 0x001fe200078e0003 */
[----:B------:R-:W-:-:S02]  /*17c70*/  MOV R19, R29 ;  /* 0x0000001d00137202 */ /* 0x000fc40000000f00 */
[----:B----4-:R-:W4:Y:S01]  /*17c80*/  LDL.LU R16, [R1+0x20] ;  /* 0x0000200001107983 */ /* 0x010f220000300800 */
[----:B------:R-:W-:-:S03]  /*17c90*/  MOV R17, R0 ;  /* 0x0000000000117202 */ /* 0x000fc60000000f00 */
[----:B------:R-:W2:Y:S04]  /*17ca0*/  LDL.LU R0, [R1+0x2388] ;  /* 0x0023880001007983 */ /* 0x000ea80000300800 */
[----:B------:R-:W2:Y:S04]  /*17cb0*/  LDL.LU R3, [R1+0x2384] ;  /* 0x0023840001037983 */ /* 0x000ea80000300800 */
[----:B------:R-:W2:Y:S04]  /*17cc0*/  LDL.LU R29, [R1+0x2380] ;  /* 0x00238000011d7983 */ /* 0x000ea80000300800 */
[----:B-1----:R0:W-:Y:S04]  /*17cd0*/  STL.64 [R1+0x2328], R26 ;  /* 0x0023281a01007387 */ /* 0x0021e80000100a00 */
[----:B------:R1:W-:Y:S01]  /*17ce0*/  STL.64 [R1+0x2320], R24 ;  /* 0x0023201801007387 */ /* 0x0003e20000100a00 */
[----:B0-----:R-:W-:Y:S01]  /*17cf0*/  IMAD.MOV.U32 R26, RZ, RZ, R7 ;  /* 0x000000ffff1a7224 */ /* 0x001fe200078e0007 */
[----:B------:R-:W-:Y:S01]  /*17d00*/  MOV R27, R6 ;  /* 0x00000006001b7202 */ /* 0x000fe20000000f00 */
[----:B-1----:R-:W-:Y:S01]  /*17d10*/  IMAD.MOV.U32 R24, RZ, RZ, R9 ;  /* 0x000000ffff187224 */ /* 0x002fe200078e0009 */
[----:B------:R-:W-:-:S07]  /*17d20*/  MOV R25, R8 ;  /* 0x0000000800197202 */ /* 0x000fce0000000f00 */
[----:B------:R-:W-:Y:S01]  /*17d30*/  HMMA.16816.F32 R24, R24, R10, R20 ;  /* 0x0000000a1818723c */ /* 0x000fe20000001814 */
[----:B------:R-:W2:Y:S04]  /*17d40*/  LDL.LU.64 R22, [R1+0x2378] ;  /* 0x0023780001167983 */ /* 0x000ea80000300a00 */
[----:B------:R-:W2:Y:S04]  /*17d50*/  LDL.LU.64 R20, [R1+0x2370] ;  /* 0x0023700001147983 */ /* 0x000ea80000300a00 */
[----:B------:R-:W2:Y:S04]  /*17d60*/  LDL.LU.64 R10, [R1+0x2368] ;  /* 0x00236800010a7983 */ /* 0x000ea80000300a00 */
[----:B------:R-:W2:Y:S10]  /*17d70*/  LDL.LU.64 R8, [R1+0x2360] ;  /* 0x0023600001087983 */ /* 0x000eb40000300a00 */
[----:B------:R-:W-:Y:S04]  /*17d80*/  STL.64 [R1+0x2338], R26 ;  /* 0x0023381a01007387 */ /* 0x000fe80000100a00 */
[----:B------:R3:W-:Y:S04]  /*17d90*/  STL.64 [R1+0x2330], R24 ;  /* 0x0023301801007387 */ /* 0x0007e80000100a00 */
[----:B------:R-:W4:Y:S01]  /*17da0*/  LDL.LU.64 R6, [R1+0x2358] ;  /* 0x0023580001067983 */ /* 0x000f220000300a00 */
[----:B---3--:R-:W-:Y:S01]  /*17db0*/  IMAD.MOV.U32 R25, RZ, RZ, R4 ;  /* 0x000000ffff197224 */ /* 0x008fe200078e0004 */
[----:B------:R-:W-:Y:S01]  /*17dc0*/  MOV R24, R5 ;  /* 0x0000000500187202 */ /* 0x000fe20000000f00 */
[C---:B--2---:R-:W-:Y:S01]  /*17dd0*/  HMMA.16816.F32 R20, R8.reuse, R4, R20 ;  /* 0x000000040814723c */ /* 0x044fe20000001814 */
[----:B------:R-:W4:Y:S04]  /*17de0*/  LDL.LU.64 R4, [R1+0x2350] ;  /* 0x0023500001047983 */ /* 0x000f280000300a00 */
[----:B------:R-:W2:Y:S03]  /*17df0*/  LDL.LU.64 R14, [R1+0x2348] ;  /* 0x00234800010e7983 */ /* 0x000ea60000300a00 */
[----:B----4-:R-:W-:Y:S07]  /*17e00*/  HMMA.16816.F32 R8, R8, R12, R4 ;  /* 0x0000000c0808723c */ /* 0x010fee0000001804 */
[----:B------:R-:W-:Y:S01]  /*17e10*/  IMAD.MOV.U32 R4, RZ, RZ, R12 ;  /* 0x000000ffff047224 */ /* 0x000fe200078e000c */
[----:B------:R-:W-:-:S02]  /*17e20*/  MOV R5, R13 ;  /* 0x0000000d00057202 */ /* 0x000fc40000000f00 */
[----:B------:R-:W2:Y:S04]  /*17e30*/  LDL.LU.64 R12, [R1+0x2340] ;  /* 0x00234000010c7983 */ /* 0x000ea80000300a00 */
[----:B------:R-:W-:Y:S01]  /*17e40*/  STL [R1+0x2308], R28 ;  /* 0x0023081c01007387 */ /* 0x000fe20000100800 */
[----:B--2---:R-:W-:Y:S03]  /*17e50*/  HMMA.16816.F32 R12, R16, R4, R12 ;  /* 0x00000004100c723c */ /* 0x004fe6000000180c */
[----:B------:R-:W0:Y:S04]  /*17e60*/  LDSM.16.MT88.4 R4, [R28+0x16000] ;  /* 0x016000001c04783b */ /* 0x000e280000004200 */
[----:B0-----:R-:W-:Y:S04]  /*17e70*/  STL.64 [R1+0x22e0], R6 ;  /* 0x0022e00601007387 */ /* 0x001fe80000100a00 */
[----:B------:R0:W-:Y:S02]  /*17e80*/  STL.64 [R1+0x22d8], R4 ;  /* 0x0022d80401007387 */ /* 0x0001e40000100a00 */
[----:B0-----:R-:W-:Y:S01]  /*17e90*/  IMAD.MOV.U32 R4, RZ, RZ, R25 ;  /* 0x000000ffff047224 */ /* 0x001fe200078e0019 */
[----:B------:R-:W-:-:S02]  /*17ea0*/  MOV R5, R24 ;  /* 0x0000001800057202 */ /* 0x000fc40000000f00 */
[----:B------:R-:W0:Y:S01]  /*17eb0*/  LDSM.16.M88.4 R24, [R29+0x300] ;  /* 0x000300001d18783b */ /* 0x000e220000000200 */
[----:B------:R-:W-:Y:S01]  /*17ec0*/  MOV R7, R0 ;  /* 0x0000000000077202 */ /* 0x000fe20000000f00 */
[----:B------:R-:W-:Y:S01]  /*17ed0*/  IMAD.MOV.U32 R6, RZ, RZ, R3 ;  /* 0x000000ffff067224 */ /* 0x000fe200078e0003 */
[----:B0-----:R-:W-:Y:S01]  /*17ee0*/  MOV R0, R27 ;  /* 0x0000001b00007202 */ /* 0x001fe20000000f00 */
[----:B------:R-:W-:Y:S01]  /*17ef0*/  IMAD.MOV.U32 R3, RZ, RZ, R26 ;  /* 0x000000ffff037224 */ /* 0x000fe200078e001a */
[----:B------:R-:W-:Y:S04]  /*17f00*/  STL.64 [R1+0x80], R24 ;  /* 0x0000801801007387 */ /* 0x000fe80000100a00 */
[----:B------:R-:W-:Y:S04]  /*17f10*/  STL [R1+0x2304], R0 ;  /* 0x0023040001007387 */ /* 0x000fe80000100800 */
[----:B------:R-:W-:Y:S04]  /*17f20*/  STL [R1+0x2300], R3 ;  /* 0x0023000301007387 */ /* 0x000fe80000100800 */
[----:B------:R-:W0:Y:S04]  /*17f30*/  LDSM.16.M88.4 R24, [R29+0x8300] ;  /* 0x008300001d18783b */ /* 0x000e280000000200 */
[----:B------:R1:W-:Y:S04]  /*17f40*/  STL [R1+0x2290], R29 ;  /* 0x0022901d01007387 */ /* 0x0003e80000100800 */
[----:B-1----:R-:W2:Y:S04]  /*17f50*/  LDL R29, [R1+0xeb8] ;  /* 0x000eb800011d7983 */ /* 0x002ea80000100800 */
[----:B0-----:R-:W-:Y:S04]  /*17f60*/  STL.64 [R1+0x50], R24 ;  /* 0x0000501801007387 */ /* 0x001fe80000100a00 */
[----:B------:R-:W-:Y:S04]  /*17f70*/  STL.64 [R1+0x58], R26 ;  /* 0x0000581a01007387 */ /* 0x000fe80000100a00 */
[----:B------:R-:W0:Y:S02]  /*17f80*/  LDSM.16.MT88.4 R24, [R2+0x16000] ;  /* 0x016000000218783b */ /* 0x000e240000004200 */
[----:B0-----:R-:W-:Y:S01]  /*17f90*/  IMAD.MOV.U32 R0, RZ, RZ, R26 ;  /* 0x000000ffff007224 */ /* 0x001fe200078e001a */
[----:B------:R-:W-:Y:S01]  /*17fa0*/  MOV R3, R27 ;  /* 0x0000001b00037202 */ /* 0x000fe20000000f00 */
[----:B--2---:R-:W-:Y:S04]  /*17fb0*/  STL [R1+0x230c], R29 ;  /* 0x00230c1d01007387 */ /* 0x004fe80000100800 */
[----:B------:R0:W-:Y:S04]  /*17fc0*/  STL.64 [R1], R24 ;  /* 0x0000001801007387 */ /* 0x0001e80000100a00 */
[----:B------:R-:W2:Y:S04]  /*17fd0*/  LDL.LU.64 R26, [R1+0x2338] ;  /* 0x00233800011a7983 */ /* 0x000ea80000300a00 */
[----:B0-----:R-:W2:Y:S02]  /*17fe0*/  LDL.LU.64 R24, [R1+0x2330] ;  /* 0x0023300001187983 */ /* 0x001ea40000300a00 */
[----:B--2---:R-:W-:Y:S02]  /*17ff0*/  HMMA.16816.F32 R16, R16, R4, R24 ;  /* 0x000000041010723c */ /* 0x004fe40000001818 */
[----:B------:R-:W2:Y:S04]  /*18000*/  LDL.LU.64 R26, [R1+0x2328] ;  /* 0x00232800011a7983 */ /* 0x000ea80000300a00 */
[----:B------:R-:W2:Y:S11]  /*18010*/  LDL.LU.64 R24, [R1+0x2320] ;  /* 0x0023200001187983 */ /* 0x000eb60000300a00 */
[----:B------:R-:W-:Y:S07]  /*18020*/  @!UPT UIADD3 URZ, URZ, URZ, URZ ;  /* 0x0000003f3f3ff290 */ /* 0x000fee000fffe03f */
[----:B------:R-:W-:Y:S01]  /*18030*/  IMAD.MOV.U32 R5, RZ, RZ, R18 ;  /* 0x000000ffff057224 */ /* 0x000fe200078e0012 */
[----:B------:R-:W-:Y:S01]  /*18040*/  MOV R4, R19 ;  /* 0x0000001300047202 */ /* 0x000fe20000000f00 */
[----:B------:R-:W-:Y:S01]  /*18050*/  IMAD.MOV.U32 R29, RZ, RZ, R16 ;  /* 0x000000ffff1d7224 */ /* 0x000fe200078e0010 */
[----:B------:R-:W-:Y:S01]  /*18060*/  MOV R28, R17 ;  /* 0x00000011001c7202 */ /* 0x000fe20000000f00 */
[----:B------:R-:W3:Y:S04]  /*18070*/  LDL.LU.64 R18, [R1+0x2318] ;  /* 0x0023180001127983 */ /* 0x000ee80000300a00 */
[----:B------:R-:W3:Y:S04]  /*18080*/  LDL.LU.64 R16, [R1+0x2310] ;  /* 0x0023100001107983 */ /* 0x000ee80000300a00 */
[----:B------:R0:W-:Y:S01]  /*18090*/  STL.64 [R1+0x22f8], R6 ;  /* 0x0022f80601007387 */ /* 0x0001e20000100a00 */
[C---:B---3--:R-:W-:Y:S03]  /*180a0*/  HMMA.16816.F32 R20, R16.reuse, R6, R20 ;  /* 0x000000061014723c */ /* 0x048fe60000001814 */
[----:B0-----:R-:W3:Y:S04]  /*180b0*/  LDL.LU R6, [R1+0x38] ;  /* 0x0000380001067983 */ /* 0x001ee80000300800 */
[----:B------:R-:W3:Y:S11]  /*180c0*/  LDL.LU R7, [R1+0x3c] ;  /* 0x00003c0001077983 */ /* 0x000ef60000300800 */
[----:B------:R-:W-:Y:S05]  /*180d0*/  @!UPT UIADD3 URZ, URZ, URZ, URZ ;  /* 0x0000003f3f3ff290 */ /* 0x000fea000fffe03f */
[----:B------:R-:W-:Y:S04]  /*180e0*/  STL.64 [R1+0x22f0], R22 ;  /* 0x0022f01601007387 */ /* 0x000fe80000100a00 */
[----:B------:R0:W-:Y:S02]  /*180f0*/  STL.64 [R1+0x22e8], R20 ;  /* 0x0022e81401007387 */ /* 0x0001e40000100a00 */
[----:B0-----:R-:W-:Y:S01]  /*18100*/  IMAD.MOV.U32 R20, RZ, RZ, R29 ;  /* 0x000000ffff147224 */ /* 0x001fe200078e001d */
[----:B------:R-:W-:Y:S01]  /*18110*/  MOV R21, R28 ;  /* 0x0000001c00157202 */ /* 0x000fe20000000f00 */
[----:B------:R-:W4:Y:S04]  /*18120*/  LDL.LU R29, [R1+0x230c] ;  /* 0x00230c00011d7983 */ /* 0x000f280000300800 */
[----:B------:R-:W4:Y:S01]  /*18130*/  LDL.LU R28, [R1+0x2308] ;  /* 0x00230800011c7983 */ /* 0x000f220000300800 */
[----:B------:R-:W-:Y:S01]  /*18140*/  IMAD.MOV.U32 R22, RZ, RZ, R5 ;  /* 0x000000ffff167224 */ /* 0x000fe200078e0005 */
[----:B------:R-:W-:Y:S01]  /*18150*/  MOV R23, R4 ;  /* 0x0000000400177202 */ /* 0x000fe20000000f00 */
[-C--:B---3--:R-:W-:Y:S08]  /*18160*/  HMMA.16816.F32 R16, R16, R6.reuse, R8 ;  /* 0x000000061010723c */ /* 0x088ff00000001808 */
[----:B--2---:R-:W-:Y:S01]  /*18170*/  HMMA.16816.F32 R12, R24, R6, R12 ;  /* 0x00000006180c723c */ /* 0x004fe2000000180c */
[----:B------:R-:W-:Y:S04]  /*18180*/  LDSM.16.MT88.4 R4, [R2+0x16400] ;  /* 0x016400000204783b */ /* 0x000fe80000004200 */
[----:B----4-:R-:W0:Y:S10]  /*18190*/  LDSM.16.MT88.4 R8, [R28+0x16400] ;  /* 0x016400001c08783b */ /* 0x010e340000004200 */
[----:B------:R-:W-:Y:S04]  /*181a0*/  STL.64 [R1+0x22d0], R18 ;  /* 0x0022d01201007387 */ /* 0x000fe80000100a00 */
[----:B------:R1:W-:Y:S04]  /*181b0*/  STL.64 [R1+0x22c8], R16 ;  /* 0x0022c81001007387 */ /* 0x0003e80000100a00 */
[----:B-1----:R-:W2:Y:S04]  /*181c0*/  LDL.LU.64 R16, [R1+0x80] ;  /* 0x0000800001107983 */ /* 0x002ea80000300a00 */
[----:B------:R-:W-:Y:S04]  /*181d0*/  STL.64 [R1+0x22c0], R14 ;  /* 0x0022c00e01007387 */ /* 0x000fe80000100a00 */
[----:B------:R1:W-:Y:S04]  /*181e0*/  STL.64 [R1+0x22b8], R12 ;  /* 0x0022b80c01007387 */ /* 0x0003e80000100a00 */
[----:B-1----:R-:W3:Y:S04]  /*181f0*/  LDL.LU.64 R12, [R1+0x50] ;  /* 0x00005000010c7983 */ /* 0x002ee80000300a00 */
[----:B0-----:R0:W-:Y:S04]  /*18200*/  STL.64 [R1+0x22a0], R10 ;  /* 0x0022a00a01007387 */ /* 0x0011e80000100a00 */
[----:B------:R1:W-:Y:S01]  /*18210*/  STL.64 [R1+0x2298], R8 ;  /* 0x0022980801007387 */ /* 0x0003e20000100a00 */
[----:B0-----:R-:W-:Y:S01]  /*18220*/  IMAD.MOV.U32 R10, RZ, RZ, R0 ;  /* 0x000000ffff0a7224 */ /* 0x001fe200078e0000 */
[----:B------:R-:W-:-:S02]  /*18230*/  MOV R11, R3 ;  /* 0x00000003000b7202 */ /* 0x000fc40000000f00 */
[----:B-1----:R-:W4:Y:S04]  /*18240*/  LDL.LU R8, [R1] ;  /* 0x0000000001087983 */ /* 0x002f280000300800 */
[----:B------:R-:W4:Y:S04]  /*18250*/  LDL.LU R9, [R1+0x4] ;  /* 0x0000040001097983 */ /* 0x000f280000300800 */
[----:B------:R-:W2:Y:S04]  /*18260*/  LDL.LU R0, [R1+0x2304] ;  /* 0x0023040001007983 */ /* 0x000ea80000300800 */
[----:B------:R-:W2:Y:S04]  /*18270*/  LDL.LU R3, [R1+0x2300] ;  /* 0x0023000001037983 */ /* 0x000ea80000300800 */
[----:B------:R-:W-:Y:S04]  /*18280*/  STL.64 [R1+0x20], R4 ;  /* 0x0000200401007387 */ /* 0x000fe80000100a00 */
[----:B------:R0:W-:Y:S04]  /*18290*/  STL.64 [R1+0x28], R6 ;  /* 0x0000280601007387 */ /* 0x0001e80000100a00 */
        /* <DEDUP_REMOVED lines=9> */
[----:B------:R-:W2:Y:S04]  /*18330*/  LDL.LU.64 R6, [R1+0x22e0] ;  /* 0x0022e00001067983 */ /* 0x000ea80000300a00 */
[----:B------:R-:W2:Y:S01]  /*18340*/  LDL.LU.64 R4, [R1+0x22d8] ;  /* 0x0022d80001047983 */ /* 0x000ea20000300a00 */
[----:B------:R-:W-:Y:S01]  /*18350*/  IMAD.MOV.U32 R25, RZ, RZ, R16 ;  /* 0x000000ffff197224 */ /* 0x000fe200078e0010 */
[----:B------:R-:W-:-:S02]  /*18360*/  MOV R24, R17 ;  /* 0x0000001100187202 */ /* 0x000fc40000000f00 */
[----:B------:R-:W3:Y:S01]  /*18370*/  LDL.LU.64 R18, [R1+0x22d0] ;  /* 0x0022d00001127983 */ /* 0x000ee20000300a00 */
[C---:B--2---:R-:W-:Y:S03]  /*18380*/  HMMA.16816.F32 R20, R4.reuse, R16, R20 ;  /* 0x000000100414723c */ /* 0x044fe60000001814 */
[----:B------:R-:W3:Y:S11]  /*18390*/  LDL.LU.64 R16, [R1+0x22c8] ;  /* 0x0022c80001107983 */ /* 0x000ef60000300a00 */
[----:B------:R-:W-:Y:S09]  /*183a0*/  @!UPT UIADD3 URZ, URZ, URZ, URZ ;  /* 0x0000003f3f3ff290 */ /* 0x000ff2000fffe03f */
[----:B------:R0:W-:Y:S04]  /*183b0*/  STL.64 [R1+0x22b0], R22 ;  /* 0x0022b01601007387 */ /* 0x0001e80000100a00 */
[----:B------:R1:W-:Y:S01]  /*183c0*/  STL.64 [R1+0x22a8], R20 ;  /* 0x0022a81401007387 */ /* 0x0003e20000100a00 */
[----:B0-----:R-:W-:Y:S01]  /*183d0*/  IMAD.MOV.U32 R22, RZ, RZ, R15 ;  /* 0x000000ffff167224 */ /* 0x001fe200078e000f */
[----:B------:R-:W-:Y:S02]  /*183e0*/  MOV R23, R14 ;  /* 0x0000000e00177202 */ /* 0x000fe40000000f00 */
[----:B------:R-:W4:Y:S01]  /*183f0*/  LDL.LU.64 R14, [R1+0x22c0] ;  /* 0x0022c000010e7983 */ /* 0x000f220000300a00 */
[----:B---3--:R-:W-:Y:S07]  /*18400*/  HMMA.16816.F32 R4, R4, R12, R16 ;  /* 0x0000000c0404723c */ /* 0x008fee0000001810 */
[----:B------:R-:W-:Y:S01]  /*18410*/  IMAD.MOV.U32 R16, RZ, RZ, R12 ;  /* 0x000000ffff107224 */ /* 0x000fe200078e000c */
[----:B------:R-:W-:-:S02]  /*18420*/  MOV R17, R13 ;  /* 0x0000000d00117202 */ /* 0x000fc40000000f00 */
[----:B------:R-:W4:Y:S01]  /*18430*/  LDL.LU.64 R12, [R1+0x22b8] ;  /* 0x0022b800010c7983 */ /* 0x000f220000300a00 */
[----:B-1----:R-:W-:-:S03]  /*18440*/  IMAD.MOV.U32 R20, RZ, RZ, R27 ;  /* 0x000000ffff147224 */ /* 0x002fc600078e001b */
[----:B------:R-:W-:Y:S01]  /*18450*/  STL [R1+0x2294], R28 ;  /* 0x0022941c01007387 */ /* 0x000fe20000100800 */
[----:B------:R-:W-:Y:S01]  /*18460*/  MOV R21, R26 ;  /* 0x0000001a00157202 */ /* 0x000fe20000000f00 */
[----:B----4-:R-:W-:Y:S02]  /*18470*/  HMMA.16816.F32 R12, R8, R16, R12 ;  /* 0x00000010080c723c */ /* 0x010fe4000000180c */
[----:B------:R-:W0:Y:S04]  /*18480*/  LDSM.16.MT88.4 R16, [R28+0x16800] ;  /* 0x016800001c10783b */ /* 0x000e280000004200 */
[----:B0-----:R-:W-:Y:S04]  /*18490*/  STL.64 [R1+0x2278], R18 ;  /* 0x0022781201007387 */ /* 0x001fe80000100a00 */
[----:B------:R0:W-:Y:S02]  /*184a0*/  STL.64 [R1+0x2270], R16 ;  /* 0x0022701001007387 */ /* 0x0001e40000100a00 */
[----:B0-----:R-:W-:Y:S01]  /*184b0*/  IMAD.MOV.U32 R16, RZ, RZ, R25 ;  /* 0x000000ffff107224 */ /* 0x001fe200078e0019 */
[----:B------:R-:W-:-:S02]  /*184c0*/  MOV R17, R24 ;  /* 0x0000001800117202 */ /* 0x000fc40000000f00 */
[----:B------:R-:W0:Y:S01]  /*184d0*/  LDSM.16.M88.4 R24, [R29+0x300] ;  /* 0x000300001d18783b */ /* 0x000e220000000200 */
[----:B------:R-:W-:Y:S01]  /*184e0*/  IMAD.MOV.U32 R18, RZ, RZ, R3 ;  /* 0x000000ffff127224 */ /* 0x000fe200078e0003 */
[----:B------:R-:W-:Y:S02]  /*184f0*/  MOV R19, R0 ;  /* 0x0000000000137202 */ /* 0x000fe40000000f00 */
[----:B0-----:R-:W-:Y:S01]  /*18500*/  STL.64 [R1+0x70], R24 ;  /* 0x0000701801007387 */ /* 0x001fe20000100a00 */
[----:B------:R-:W-:Y:S01]  /*18510*/  IMAD.MOV.U32 R3, RZ, RZ, R24 ;  /* 0x000000ffff037224 */ /* 0x000fe200078e0018 */
[----:B------:R-:W-:Y:S02]  /*18520*/  MOV R0, R25 ;  /* 0x0000001900007202 */ /* 0x000fe40000000f00 */
[----:B------:R-:W-:Y:S04]  /*18530*/  STL.64 [R1+0x78], R26 ;  /* 0x0000781a01007387 */ /* 0x000fe80000100a00 */
[----:B------:R-:W0:Y:S01]  /*18540*/  LDSM.16.M88.4 R24, [R29+0x8300] ;  /* 0x008300001d18783b */ /* 0x000e220000000200 */
[----:B------:R-:W-:Y:S03]  /*18550*/  HMMA.16816.F32 R8, R8, R16, R20 ;  /* 0x000000100808723c */ /* 0x000fe60000001814 */
[----:B0-----:R-:W-:Y:S04]  /*18560*/  STL.64 [R1+0x40], R24 ;  /* 0x0000401801007387 */ /* 0x001fe80000100a00 */
[----:B------:R-:W-:Y:S04]  /*18570*/  STL.64 [R1+0x48], R26 ;  /* 0x0000481a01007387 */ /* 0x000fe80000100a00 */
[----:B------:R-:W0:Y:S11]  /*18580*/  LDSM.16.MT88.4 R24, [R2+0x16800] ;  /* 0x016800000218783b */ /* 0x000e360000004200 */
[----:B------:R-:W-:Y:S02]  /*18590*/  @!UPT UIADD3 URZ, URZ, URZ, URZ ;  /* 0x0000003f3f3ff290 */ /* 0x000fe4000fffe03f */
[----:B------:R-:W-:Y:S01]  /*185a0*/  IMAD.MOV.U32 R17, RZ, RZ, R10 ;  /* 0x000000ffff117224 */ /* 0x000fe200078e000a */
[----:B------:R-:W-:Y:S01]  /*185b0*/  MOV R16, R11 ;  /* 0x0000000b00107202 */ /* 0x000fe20000000f00 */
[----:B------:R-:W-:Y:S01]  /*185c0*/  IMAD.MOV.U32 R28, RZ, RZ, R8 ;  /* 0x000000ffff1c7224 */ /* 0x000fe200078e0008 */
[----:B------:R-:W-:Y:S01]  /*185d0*/  MOV R29, R9 ;  /* 0x00000009001d7202 */ /* 0x000fe20000000f00 */
[----:B0-----:R-:W-:Y:S04]  /*185e0*/  STL.64 [R1+0x2268], R26 ;  /* 0x0022681a01007387 */ /* 0x001fe80000100a00 */
[----:B------:R0:W-:Y:S04]  /*185f0*/  STL.64 [R1+0x2260], R24 ;  /* 0x0022601801007387 */ /* 0x0001e80000100a00 */
[----:B------:R-:W2:Y:S04]  /*18600*/  LDL.LU.64 R22, [R1+0x22b0] ;  /* 0x0022b00001167983 */ /* 0x000ea80000300a00 */
[----:B------:R-:W2:Y:S04]  /*18610*/  LDL.LU.64 R20, [R1+0x22a8] ;  /* 0x0022a80001147983 */ /* 0x000ea80000300a00 */
[----:B------:R-:W2:Y:S04]  /*18620*/  LDL.LU.64 R10, [R1+0x22a0] ;  /* 0x0022a000010a7983 */ /* 0x000ea80000300a00 */
[----:B------:R-:W2:Y:S01]  /*18630*/  LDL.LU.64 R8, [R1+0x2298] ;  /* 0x0022980001087983 */ /* 0x000ea20000300a00 */
[----:B0-----:R-:W-:Y:S01]  /*18640*/  IMAD.MOV.U32 R24, RZ, RZ, R3 ;  /* 0x000000ffff187224 */ /* 0x001fe200078e0003 */
[----:B------:R-:W-:Y:S01]  /*18650*/  MOV R25, R0 ;  /* 0x0000000000197202 */ /* 0x000fe20000000f00 */
[----:B--2---:R-:W-:Y:S11]  /*18660*/  HMMA.16816.F32 R20, R8, R18, R20 ;  /* 0x000000120814723c */ /* 0x004ff60000001814 */
[----:B------:R-:W-:Y:S11]  /*18670*/  @!UPT UIADD3 URZ, URZ, URZ, URZ ;  /* 0x0000003f3f3ff290 */ /* 0x000ff6000fffe03f */
[----:B------:R-:W-:Y:S02]  /*18680*/  @!UPT UIADD3 URZ, URZ, URZ, URZ ;  /* 0x0000003f3f3ff290 */ /* 0x000fe4000fffe03f */
[----:B------:R-:W-:Y:S01]  /*18690*/  IMAD.MOV.U32 R3, RZ, RZ, R22 ;  /* 0x000000ffff037224 */ /* 0x000fe200078e0016 */
[----:B------:R-:W-:Y:S01]  /*186a0*/  MOV R0, R23 ;  /* 0x0000001700007202 */ /* 0x000fe20000000f00 */
[----:B------:R-:W2:Y:S04]  /*186b0*/  LDL.LU R22, [R1+0x58] ;  /* 0x0000580001167983 */ /* 0x000ea80000300800 */
[----:B------:R-:W2:Y:S01]  /*186c0*/  LDL.LU R23, [R1+0x5c] ;  /* 0x00005c0001177983 */ /* 0x000ea20000300800 */
[----:B------:R-:W-:Y:S01]  /*186d0*/  IMAD.MOV.U32 R27, RZ, RZ, R20 ;  /* 0x000000ffff1b7224 */ /* 0x000fe200078e0014 */
[----:B------:R-:W-:-:S05]  /*186e0*/  MOV R26, R21 ;  /* 0x00000015001a7202 */ /* 0x000fca0000000f00 */
[----:B------:R-:W-:Y:S04]  /*186f0*/  STL.64 [R1+0x2288], R26 ;  /* 0x0022881a01007387 */ /* 0x000fe80000100a00 */
[----:B------:R0:W-:Y:S02]  /*18700*/  STL.64 [R1+0x2280], R24 ;  /* 0x0022801801007387 */ /* 0x0001e40000100a00 */
[----:B0-----:R-:W-:Y:S01]  /*18710*/  IMAD.MOV.U32 R24, RZ, RZ, R28 ;  /* 0x000000ffff187224 */ /* 0x001fe200078e001c */
[----:B------:R-:W-:Y:S01]  /*18720*/  MOV R25, R29 ;  /* 0x0000001d00197202 */ /* 0x000fe20000000f00 */
[----:B------:R-:W3:Y:S04]  /*18730*/  LDL.LU R28, [R1+0x2294] ;  /* 0x00229400011c7983 */ /* 0x000ee80000300800 */
[----:B------:R-:W4:Y:S01]  /*18740*/  LDL.LU R29, [R1+0x2290] ;  /* 0x00229000011d7983 */ /* 0x000f220000300800 */
[-C--:B--2---:R-:W-:Y:S03]  /*18750*/  HMMA.16816.F32 R8, R8, R22.reuse, R4 ;  /* 0x000000160808723c */ /* 0x084fe60000001804 */
[----:B------:R-:W2:Y:S04]  /*18760*/  LDL.LU.64 R4, [R1+0x20] ;  /* 0x0000200001047983 */ /* 0x000ea80000300a00 */
[----:B------:R-:W3:Y:S01]  /*18770*/  LDL.LU.64 R6, [R1+0x28] ;  /* 0x0000280001067983 */ /* 0x000ee20000300a00 */
[----:B------:R-:W-:Y:S01]  /*18780*/  IMAD.MOV.U32 R26, RZ, RZ, R17 ;  /* 0x000000ffff1a7224 */ /* 0x000fe200078e0011 */
        /* <DEDUP_REMOVED lines=19> */
[----:B------:R-:W2:Y:S04]  /*188c0*/  LDL.LU.64 R26, [R1+0x2288] ;  /* 0x00228800011a7983 */ /* 0x000ea80000300a00 */
[----:B------:R-:W3:Y:S04]  /*188d0*/  LDL.LU.64 R24, [R1+0x2280] ;  /* 0x0022800001187983 */ /* 0x000ee80000300a00 */
[----:B------:R-:W3:Y:S04]  /*188e0*/  LDL.LU.64 R18, [R1+0x2278] ;  /* 0x0022780001127983 */ /* 0x000ee80000300a00 */
[----:B------:R-:W3:Y:S04]  /*188f0*/  LDL.LU.64 R16, [R1+0x2270] ;  /* 0x0022700001107983 */ /* 0x000ee80000300a00 */
[----:B------:R0:W-:Y:S04]  /*18900*/  STL.64 [R1+0x2258], R6 ;  /* 0x0022580601007387 */ /* 0x0001e80000100a00 */
[----:B------:R2:W-:Y:S01]  /*18910*/  STL.64 [R1+0x2250], R4 ;  /* 0x0022500401007387 */ /* 0x0005e20000100a00 */
[----:B0-----:R-:W-:Y:S01]  /*18920*/  IMAD.MOV.U32 R6, RZ, RZ, R3 ;  /* 0x000000ffff067224 */ /* 0x001fe200078e0003 */
[----:B------:R-:W-:Y:S01]  /*18930*/  MOV R7, R0 ;  /* 0x0000000000077202 */ /* 0x000fe20000000f00 */
[----:B--2---:R-:W-:Y:S01]  /*18940*/  IMAD.MOV.U32 R4, RZ, RZ, R27 ;  /* 0x000000ffff047224 */ /* 0x004fe200078e001b */
[----:B------:R-:W-:-:S07]  /*18950*/  MOV R5, R26 ;  /* 0x0000001a00057202 */ /* 0x000fce0000000f00 */
[C---:B---3--:R-:W-:Y:S11]  /*18960*/  HMMA.16816.F32 R24, R16.reuse, R24, R4 ;  /* 0x000000181018723c */ /* 0x048ff60000001804 */
[----:B------:R-:W-:Y:S11]  /*18970*/  @!UPT UIADD3 URZ, URZ, URZ, URZ ;  /* 0x0000003f3f3ff290 */ /* 0x000ff6000fffe03f */
[----:B------:R-:W-:Y:S02]  /*18980*/  @!UPT UIADD3 URZ, URZ, URZ, URZ ;  /* 0x0000003f3f3ff290 */ /* 0x000fe4000fffe03f */
[----:B------:R-:W-:Y:S01]  /*18990*/  IMAD.MOV.U32 R3, RZ, RZ, R26 ;  /* 0x000000ffff037224 */ /* 0x000fe200078e001a */
[----:B------:R-:W-:Y:S01]  /*189a0*/  MOV R0, R27 ;  /* 0x0000001b00007202 */ /* 0x000fe20000000f00 */
[----:B------:R-:W-:Y:S01]  /*189b0*/  IMAD.MOV.U32 R5, RZ, RZ, R24 ;  /* 0x000000ffff057224 */ /* 0x000fe200078e0018 */
[----:B------:R-:W-:Y:S01]  /*189c0*/  MOV R4, R25 ;  /* 0x0000001900047202 */ /* 0x000fe20000000f00 */
[----:B------:R-:W2:Y:S04]  /*189d0*/  LDL.LU.64 R26, [R1+0x2268] ;  /* 0x00226800011a7983 */ /* 0x000ea80000300a00 */
[----:B------:R-:W2:Y:S01]  /*189e0*/  LDL.LU.64 R24, [R1+0x2260] ;  /* 0x0022600001187983 */ /* 0x000ea20000300a00 */
[----:B------:R-:W-:Y:S03]  /*189f0*/  HMMA.16816.F32 R16, R16, R20, R8 ;  /* 0x000000141010723c */ /* 0x000fe60000001808 */
[----:B------:R-:W-:Y:S11]  /*18a00*/  LDSM.16.MT88.4 R8, [R28+0x17000] ;  /* 0x017000001c08783b */ /* 0x000ff60000004200 */
[----:B------:R-:W-:Y:S09]  /*18a10*/  @!UPT UIADD3 URZ, URZ, URZ, URZ ;  /* 0x0000003f3f3ff290 */ /* 0x000ff2000fffe03f */
[----:B------:R-:W-:Y:S04]  /*18a20*/  STL.64 [R1+0x2230], R18 ;  /* 0x0022301201007387 */ /* 0x000fe80000100a00 */
[----:B------:R0:W-:Y:S02]  /*18a30*/  STL.64 [R1+0x2228], R16 ;  /* 0x0022281001007387 */ /* 0x0001e40000100a00 */
[----:B0-----:R-:W-:Y:S01]  /*18a40*/  IMAD.MOV.U32 R16, RZ, RZ, R5 ;  /* 0x000000ffff107224 */ /* 0x001fe200078e0005 */
[----:B------:R-:W-:Y:S02]  /*18a50*/  MOV R17, R4 ;  /* 0x0000000400117202 */ /* 0x000fe40000000f00 */
[----:B----4-:R-:W0:Y:S01]  /*18a60*/  LDSM.16.M88.4 R4, [R29+0x380] ;  /* 0x000380001d04783b */ /* 0x010e220000000200 */
[----:B------:R-:W-:-:S03]  /*18a70*/  IMAD.MOV.U32 R18, RZ, RZ, R3 ;  /* 0x000000ffff127224 */ /* 0x000fc600078e0003 */
[----:B------:R1:W-:Y:S01]  /*18a80*/  STL.64 [R1+0x2238], R22 ;  /* 0x0022381601007387 */ /* 0x0003e20000100a00 */
[----:B------:R-:W-:Y:S01]  /*18a90*/  MOV R19, R0 ;  /* 0x0000000000137202 */ /* 0x000fe20000000f00 */
[----:B0-----:R-:W-:Y:S01]  /*18aa0*/  IMAD.MOV.U32 R3, RZ, RZ, R6 ;  /* 0x000000ffff037224 */ /* 0x001fe200078e0006 */
[----:B------:R-:W-:Y:S01]  /*18ab0*/  MOV R0, R7 ;  /* 0x0000000700007202 */ /* 0x000fe20000000f00 */
[----:B--2---:R-:W-:Y:S01]  /*18ac0*/  HMMA.16816.F32 R12, R24, R20, R12 ;  /* 0x00000014180c723c */ /* 0x004fe2000000180c */
[----:B------:R-:W2:Y:S04]  /*18ad0*/  LDL.LU.64 R20, [R1+0x70] ;  /* 0x0000700001147983 */ /* 0x000ea80000300a00 */
[----:B-1----:R-:W3:Y:S04]  /*18ae0*/  LDL.LU.64 R22, [R1+0x78] ;  /* 0x0000780001167983 */ /* 0x002ee80000300a00 */
[----:B------:R-:W-:Y:S04]  /*18af0*/  STL [R1+0x2204], R11 ;  /* 0x0022040b01007387 */ /* 0x000fe80000100800 */
[----:B------:R-:W-:Y:S04]  /*18b00*/  STL.64 [R1+0x80], R4 ;  /* 0x0000800401007387 */ /* 0x000fe80000100a00 */
[----:B------:R-:W0:Y:S04]  /*18b10*/  LDSM.16.M88.4 R4, [R29+0x8380] ;  /* 0x008380001d04783b */ /* 0x000e280000000200 */
[----:B------:R-:W-:Y:S04]  /*18b20*/  STL [R1+0x21fc], R0 ;  /* 0x0021fc0001007387 */ /* 0x000fe80000100800 */
[----:B------:R-:W-:Y:S04]  /*18b30*/  STL [R1+0x21f8], R3 ;  /* 0x0021f80301007387 */ /* 0x000fe80000100800 */
[----:B0-----:R-:W-:Y:S01]  /*18b40*/  STL [R1+0x60], R4 ;  /* 0x0000600401007387 */ /* 0x001fe20000100800 */
[----:B------:R-:W-:-:S03]  /*18b50*/  IMAD.MOV.U32 R29, RZ, RZ, R5 ;  /* 0x000000ffff1d7224 */ /* 0x000fc600078e0005 */
[----:B------:R-:W-:Y:S04]  /*18b60*/  STL.64 [R1+0x68], R6 ;  /* 0x0000680601007387 */ /* 0x000fe80000100a00 */
[----:B------:R-:W0:Y:S04]  /*18b70*/  LDSM.16.MT88.4 R4, [R2+0x17000] ;  /* 0x017000000204783b */ /* 0x000e280000004200 */
[----:B------:R-:W-:Y:S04]  /*18b80*/  STL [R1+0x2200], R29 ;  /* 0x0022001d01007387 */ /* 0x000fe80000100800 */
        /* <DEDUP_REMOVED lines=9> */
[----:B------:R3:W-:Y:S02]  /*18c20*/  STL.64 [R1+0x2208], R24 ;  /* 0x0022081801007387 */ /* 0x0007e40000100a00 */
[----:B---3--:R-:W-:Y:S01]  /*18c30*/  MOV R25, R22 ;  /* 0x0000001600197202 */ /* 0x008fe20000000f00 */
[----:B------:R-:W-:Y:S01]  /*18c40*/  IMAD.MOV.U32 R24, RZ, RZ, R23 ;  /* 0x000000ffff187224 */ /* 0x000fe200078e0017 */
[C---:B--2---:R-:W-:Y:S01]  /*18c50*/  HMMA.16816.F32 R16, R4.reuse, R22, R16 ;  /* 0x000000160410723c */ /* 0x044fe20000001810 */
[----:B------:R-:W2:Y:S11]  /*18c60*/  LDL.LU.64 R22, [R1+0x2238] ;  /* 0x0022380001167983 */ /* 0x000eb60000300a00 */
[----:B------:R-:W-:Y:S11]  /*18c70*/  @!UPT UIADD3 URZ, URZ, URZ, URZ ;  /* 0x0000003f3f3ff290 */ /* 0x000ff6000fffe03f */
[----:B------:R-:W-:Y:S01]  /*18c80*/  @!UPT UIADD3 URZ, URZ, URZ, URZ ;  /* 0x0000003f3f3ff290 */ /* 0x000fe2000fffe03f */
[----:B------:R-:W-:Y:S01]  /*18c90*/  MOV R0, R18 ;  /* 0x0000001200007202 */ /* 0x000fe20000000f00 */
[----:B------:R-:W-:Y:S01]  /*18ca0*/  IMAD.MOV.U32 R3, RZ, RZ, R19 ;  /* 0x000000ffff037224 */ /* 0x000fe200078e0013 */
[----:B------:R-:W-:Y:S01]  /*18cb0*/  MOV R11, R16 ;  /* 0x00000010000b7202 */ /* 0x000fe20000000f00 */
[----:B------:R-:W-:Y:S01]  /*18cc0*/  IMAD.MOV.U32 R29, RZ, RZ, R17 ;  /* 0x000000ffff1d7224 */ /* 0x000fe200078e0011 */
[----:B------:R-:W2:Y:S04]  /*18cd0*/  LDL.LU.64 R18, [R1+0x2230] ;  /* 0x0022300001127983 */ /* 0x000ea80000300a00 */
[----:B------:R-:W2:Y:S02]  /*18ce0*/  LDL.LU.64 R16, [R1+0x2228] ;  /* 0x0022280001107983 */ /* 0x000ea40000300a00 */
[----:B--2---:R-:W-:Y:S07]  /*18cf0*/  HMMA.16816.F32 R4, R4, R22, R16 ;  /* 0x000000160404723c */ /* 0x004fee0000001810 */
[----:B------:R-:W-:Y:S01]  /*18d00*/  MOV R17, R22 ;  /* 0x0000001600117202 */ /* 0x000fe20000000f00 */
[----:B------:R-:W-:-:S02]  /*18d10*/  IMAD.MOV.U32 R16, RZ, RZ, R23 ;  /* 0x000000ffff107224 */ /* 0x000fc400078e0017 */
[----:B------:R-:W2:Y:S04]  /*18d20*/  LDL.LU.64 R22, [R1+0x2220] ;  /* 0x0022200001167983 */ /* 0x000ea80000300a00 */
[----:B------:R-:W2:Y:S01]  /*18d30*/  LDL.LU.64 R20, [R1+0x2218] ;  /* 0x0022180001147983 */ /* 0x000ea20000300a00 */
[----:B------:R-:W-:Y:S01]  /*18d40*/  MOV R18, R17 ;  /* 0x0000001100127202 */ /* 0x000fe20000000f00 */
[----:B------:R-:W-:-:S07]  /*18d50*/  IMAD.MOV.U32 R19, RZ, RZ, R16 ;  /* 0x000000ffff137224 */ /* 0x000fce00078e0010 */
        /* <DEDUP_REMOVED lines=14> */
[----:B--2---:R-:W-:Y:S07]  /*18e40*/  HMMA.16816.F32 R16, R20, R18, R24 ;  /* 0x000000121410723c */ /* 0x004fee0000001818 */
[----:B------:R-:W-:-:S02]  /*18e50*/  MOV R24, R11 ;  /* 0x0000000b00187202 */ /* 0x000fc40000000f00 */
[----:B------:R-:W2:Y:S01]  /*18e60*/  LDL.LU R11, [R1+0x2204] ;  /* 0x00220400010b7983 */ /* 0x000ea20000300800 */
[----:B------:R-:W-:Y:S01]  /*18e70*/  IMAD.MOV.U32 R25, RZ, RZ, R29 ;  /* 0x000000ffff197224 */ /* 0x000fe200078e001d */
[----:B------:R-:W-:Y:S01]  /*18e80*/  MOV R26, R0 ;  /* 0x00000000001a7202 */ /* 0x000fe20000000f00 */
[----:B------:R-:W-:Y:S01]  /*18e90*/  IMAD.MOV.U32 R27, RZ, RZ, R3 ;  /* 0x000000ffff1b7224 */ /* 0x000fe200078e0003 */
[----:B------:R-:W4:Y:S04]  /*18ea0*/  LDL.LU R29, [R1+0x2200] ;  /* 0x00220000011d7983 */ /* 0x000f280000300800 */
[----:B------:R-:W4:Y:S04]  /*18eb0*/  LDL.LU R0, [R1+0x21fc] ;  /* 0x0021fc0001007983 */ /* 0x000f280000300800 */
[----:B------:R-:W4:Y:S04]  /*18ec0*/  LDL.LU R3, [R1+0x21f8] ;  /* 0x0021f80001037983 */ /* 0x000f280000300800 */
[----:B------:R-:W4:Y:S04]  /*18ed0*/  LDL.64 R20, [R1+0x30] ;  /* 0x0000300001147983 */ /* 0x000f280000100a00 */
[----:B------:R-:W4:Y:S04]  /*18ee0*/  LDL.64 R22, [R1+0x38] ;  /* 0x0000380001167983 */ /* 0x000f280000100a00 */
[----:B------:R-:W-:Y:S04]  /*18ef0*/  STL.64 [R1+0x21d0], R18 ;  /* 0x0021d01201007387 */ /* 0x000fe80000100a00 */
[----:B------:R3:W-:Y:S04]  /*18f00*/  STL.64 [R1+0x21c8], R16 ;  /* 0x0021c81001007387 */ /* 0x0007e80000100a00 */
[----:B------:R-:W4:Y:S01]  /*18f10*/  LDL.LU.64 R6, [R1+0x21f0] ;  /* 0x0021f00001067983 */ /* 0x000f220000300a00 */
[----:B---3--:R-:W-:Y:S01]  /*18f20*/  MOV R17, R4 ;  /* 0x0000000400117202 */ /* 0x008fe20000000f00 */
[----:B------:R-:W-:Y:S01]  /*18f30*/  IMAD.MOV.U32 R16, RZ, RZ, R5 ;  /* 0x000000ffff107224 */ /* 0x000fe200078e0005 */
[----:B--2---:R-:W-:Y:S01]  /*18f40*/  HMMA.16816.F32 R24, R8, R4, R24 ;  /* 0x000000040818723c */ /* 0x004fe20000001818 */
[----:B------:R-:W2:Y:S11]  /*18f50*/  LDL.LU.64 R4, [R1+0x21e8] ;  /* 0x0021e80001047983 */ /* 0x000eb60000300a00 */
[----:B------:R-:W-:Y:S11]  /*18f60*/  @!UPT UIADD3 URZ, URZ, URZ, URZ ;  /* 0x0000003f3f3ff290 */ /* 0x000ff6000fffe03f */
[----:B------:R-:W-:Y:S04]  /*18f70*/  STL.64 [R1+0x21e0], R26 ;  /* 0x0021e01a01007387 */ /* 0x000fe80000100a00 */
[----:B------:R0:W-:Y:S04]  /*18f80*/  STL.64 [R1+0x21d8], R24 ;  /* 0x0021d81801007387 */ /* 0x0001e80000100a00 */
[----:B0-----:R-:W2:Y:S01]  /*18f90*/  LDL.LU R24, [R1+0x60] ;  /* 0x0000600001187983 */ /* 0x001ea20000300800 */
[----:B----4-:R-:W-:Y:S01]  /*18fa0*/  MOV R25, R29 ;  /* 0x0000001d00197202 */ /* 0x010fe20000000f00 */
[----:B------:R-:W-:-:S06]  /*18fb0*/  IMAD.MOV.U32 R29, RZ, RZ, R23 ;  /* 0x000000ffff1d7224 */ /* 0x000fcc00078e0017 */
[-C--:B--2---:R-:W-:Y:S01]  /*18fc0*/  HMMA.16816.F32 R8, R8, R24.reuse, R4 ;  /* 0x000000180808723c */ /* 0x084fe20000001804 */
[----:B------:R-:W2:Y:S04]  /*18fd0*/  LDL R7, [R1+0xeb8] ;  /* 0x000eb80001077983 */ /* 0x000ea80000100800 */
[----:B------:R-:W3:Y:S03]  /*18fe0*/  LDL.LU.64 R26, [R1+0x21e0] ;  /* 0x0021e000011a7983 */ /* 0x000ee60000300a00 */
[----:B------:R-:W-:Y:S01]  /*18ff0*/  HMMA.16816.F32 R12, R20, R24, R12 ;  /* 0x00000018140c723c */ /* 0x000fe2000000180c */
[----:B------:R-:W0:Y:S04]  /*19000*/  LDSM.16.MT88.4 R20, [R28+0x17800] ;  /* 0x017800001c14783b */ /* 0x000e280000004200 */
[----:B------:R-:W3:Y:S11]  /*19010*/  LDL.LU.64 R24, [R1+0x21d8] ;  /* 0x0021d80001187983 */ /* 0x000ef60000300a00 */
[----:B------:R-:W-:Y:S07]  /*19020*/  @!UPT UIADD3 URZ, URZ, URZ, URZ ;  /* 0x0000003f3f3ff290 */ /* 0x000fee000fffe03f */
[----:B------:R1:W-:Y:S04]  /*19030*/  STL.64 [R1+0x21b0], R14 ;  /* 0x0021b00e01007387 */ /* 0x0003e80000100a00 */
[----:B------:R-:W-:Y:S04]  /*19040*/  STL.64 [R1+0x21a8], R12 ;  /* 0x0021a80c01007387 */ /* 0x000fe80000100a00 */
[----:B-1----:R-:W4:Y:S04]  /*19050*/  LDL.LU.64 R14, [R1+0x68] ;  /* 0x00006800010e7983 */ /* 0x002f280000300a00 */
[----:B0-----:R-:W-:Y:S04]  /*19060*/  STL.64 [R1+0x2190], R22 ;  /* 0x0021901601007387 */ /* 0x001fe80000100a00 */
[----:B------:R0:W-:Y:S02]  /*19070*/  STL.64 [R1+0x2188], R20 ;  /* 0x0021881401007387 */ /* 0x0001e40000100a00 */
[----:B0-----:R-:W-:Y:S01]  /*19080*/  MOV R20, R17 ;  /* 0x0000001100147202 */ /* 0x001fe20000000f00 */
[----:B------:R-:W-:Y:S01]  /*19090*/  IMAD.MOV.U32 R21, RZ, RZ, R16 ;  /* 0x000000ffff157224 */ /* 0x000fe200078e0010 */
[----:B------:R-:W-:Y:S01]  /*190a0*/  MOV R22, R3 ;  /* 0x0000000300167202 */ /* 0x000fe20000000f00 */
[----:B------:R-:W-:Y:S01]  /*190b0*/  IMAD.MOV.U32 R23, RZ, RZ, R0 ;  /* 0x000000ffff177224 */ /* 0x000fe200078e0000 */
[----:B--2---:R-:W0:Y:S04]  /*190c0*/  LDSM.16.M88.4 R16, [R7+0x380] ;  /* 0x000380000710783b */ /* 0x004e280000000200 */
[----:B------:R-:W1:Y:S01]  /*190d0*/  LDSM.16.M88.4 R4, [R7+0x8380] ;  /* 0x008380000704783b */ /* 0x000e620000000200 */
[----:B0-----:R-:W-:Y:S01]  /*190e0*/  IMAD.MOV.U32 R0, RZ, RZ, R19 ;  /* 0x000000ffff007224 */ /* 0x001fe200078e0013 */
[----:B------:R-:W-:-:S02]  /*190f0*/  MOV R3, R18 ;  /* 0x0000001200037202 */ /* 0x000fc40000000f00 */
[----:B------:R-:W-:Y:S04]  /*19100*/  STL.64 [R1+0x50], R16 ;  /* 0x0000501001007387 */ /* 0x000fe80000100a00 */
[----:B------:R0:W-:Y:S04]  /*19110*/  STL.64 [R1+0x58], R18 ;  /* 0x0000581201007387 */ /* 0x0001e80000100a00 */
[----:B0-----:R-:W2:Y:S04]  /*19120*/  LDL.LU.64 R18, [R1+0x21d0] ;  /* 0x0021d00001127983 */ /* 0x001ea80000300a00 */
[----:B------:R-:W2:Y:S04]  /*19130*/  LDL.LU.64 R16, [R1+0x21c8] ;  /* 0x0021c80001107983 */ /* 0x000ea80000300a00 */
[----:B------:R-:W-:Y:S04]  /*19140*/  STL [R1+0x2164], R0 ;  /* 0x0021640001007387 */ /* 0x000fe80000100800 */
[----:B------:R-:W-:Y:S04]  /*19150*/  STL [R1+0x2160], R3 ;  /* 0x0021600301007387 */ /* 0x000fe80000100800 */
[----:B-1----:R-:W-:Y:S04]  /*19160*/  STL.64 [R1+0x40], R4 ;  /* 0x0000400401007387 */ /* 0x002fe80000100a00 */
[----:B------:R-:W-:Y:S04]  /*19170*/  STL.64 [R1+0x48], R6 ;  /* 0x0000480601007387 */ /* 0x000fe80000100a00 */
[----:B------:R-:W0:Y:S04]  /*19180*/  LDSM.16.MT88.4 R4, [R2+0x17800] ;  /* 0x017800000204783b */ /* 0x000e280000004200 */
[----:B0-----:R-:W-:Y:S04]  /*19190*/  STL.64 [R1+0x2170], R6 ;  /* 0x0021700601007387 */ /* 0x001fe80000100a00 */
[----:B------:R0:W-:Y:S04]  /*191a0*/  STL.64 [R1+0x2168], R4 ;  /* 0x0021680401007387 */ /* 0x0001e80000100a00 */
[----:B0-----:R-:W2:Y:S04]  /*191b0*/  LDL.LU R4, [R1+0x30] ;  /* 0x0000300001047983 */ /* 0x001ea80000300800 */
[----:B------:R-:W2:Y:S04]  /*191c0*/  LDL.LU R5, [R1+0x34] ;  /* 0x0000340001057983 */ /* 0x000ea80000300800 */
[----:B------:R-:W2:Y:S01]  /*191d0*/  LDL.LU R6, [R1+0x38] ;  /* 0x0000380001067983 */ /* 0x000ea20000300800 */
[----:B------:R-:W-:-:S07]  /*191e0*/  MOV R7, R29 ;  /* 0x0000001d00077202 */ /* 0x000fce0000000f00 */
[----:B--2---:R-:W-:Y:S01]  /*191f0*/  HMMA.16816.F32 R4, R4, R20, R16 ;  /* 0x000000140404723c */ /* 0x004fe20000001810 */
[----:B------:R-:W3:Y:S04]  /*19200*/  LDL.LU.64 R18, [R1+0x21c0] ;  /* 0x0021c00001127983 */ /* 0x000ee80000300a00 */
[----:B------:R-:W3:Y:S11]  /*19210*/  LDL.LU.64 R16, [R1+0x21b8] ;  /* 0x0021b80001107983 */ /* 0x000ef60000300a00 */
[----:B------:R-:W-:Y:S08]  /*19220*/  @!UPT UIADD3 URZ, URZ, URZ, URZ ;  /* 0x0000003f3f3ff290 */ /* 0x000ff0000fffe03f */
[----:B------:R-:W-:Y:S01]  /*19230*/  IMAD.MOV.U32 R13, RZ, RZ, R4 ;  /* 0x000000ffff0d7224 */ /* 0x000fe200078e0004 */
[----:B------:R-:W-:Y:S01]  /*19240*/  MOV R12, R5 ;  /* 0x00000005000c7202 */ /* 0x000fe20000000f00 */
[----:B------:R-:W-:Y:S01]  /*19250*/  IMAD.MOV.U32 R3, RZ, RZ, R6 ;  /* 0x000000ffff037224 */ /* 0x000fe200078e0006 */
[----:B------:R-:W-:Y:S02]  /*19260*/  MOV R0, R7 ;  /* 0x0000000700007202 */ /* 0x000fe40000000f00 */
[C---:B---3--:R-:W-:Y:S08]  /*19270*/  HMMA.16816.F32 R4, R16.reuse, R22, R24 ;  /* 0x000000161004723c */ /* 0x048ff00000001818 */
[----:B----4-:R-:W-:Y:S11]  /*19280*/  HMMA.16816.F32 R24, R16, R14, R8 ;  /* 0x0000000e1018723c */ /* 0x010ff60000001808 */
[----:B------:R-:W-:Y:S04]  /*19290*/  @!UPT UIADD3 URZ, URZ, URZ, URZ ;  /* 0x0000003f3f3ff290 */ /* 0x000fe8000fffe03f */
[----:B------:R0:W-:Y:S04]  /*192a0*/  STL.64 [R1+0x21a0], R6 ;  /* 0x0021a00601007387 */ /* 0x0001e80000100a00 */
[----:B------:R1:W-:Y:S01]  /*192b0*/  STL.64 [R1+0x2198], R4 ;  /* 0x0021980401007387 */ /* 0x0003e20000100a00 */
[----:B0-----:R-:W-:Y:S01]  /*192c0*/  IMAD.MOV.U32 R6, RZ, RZ, R3 ;  /* 0x000000ffff067224 */ /* 0x001fe200078e0003 */
[----:B------:R-:W-:Y:S01]  /*192d0*/  MOV R7, R0 ;  /* 0x0000000000077202 */ /* 0x000fe20000000f00 */
[----:B------:R-:W-:Y:S01]  /*192e0*/  IMAD.MOV.U32 R3, RZ, RZ, R14 ;  /* 0x000000ffff037224 */ /* 0x000fe200078e000e */
[----:B------:R-:W-:Y:S01]  /*192f0*/  MOV R0, R15 ;  /* 0x0000000f00007202 */ /* 0x000fe20000000f00 */
[----:B-1----:R-:W-:Y:S01]  /*19300*/  IMAD.MOV.U32 R4, RZ, RZ, R13 ;  /* 0x000000ffff047224 */ /* 0x002fe200078e000d */
[----:B------:R-:W-:Y:S01]  /*19310*/  MOV R5, R12 ;  /* 0x0000000c00057202 */ /* 0x000fe20000000f00 */
[----:B------:R-:W2:Y:S04]  /*19320*/  LDL.LU.64 R14, [R1+0x21b0] ;  /* 0x0021b000010e7983 */ /* 0x000ea80000300a00 */
[----:B------:R-:W2:Y:S04]  /*19330*/  LDL.LU.64 R12, [R1+0x21a8] ;  /* 0x0021a800010c7983 */ /* 0x000ea80000300a00 */
[----:B------:R-:W3:Y:S04]  /*19340*/  LDL.LU.64 R8, [R1+0x20] ;  /* 0x0000200001087983 */ /* 0x000ee80000300a00 */
[----:B------:R-:W2:Y:S01]  /*19350*/  LDL.LU.64 R10, [R1+0x28] ;  /* 0x00002800010a7983 */ /* 0x000ea20000300a00 */
[----:B------:R-:W-:Y:S01]  /*19360*/  IMAD.MOV.U32 R18, RZ, RZ, R3 ;  /* 0x000000ffff127224 */ /* 0x000fe200078e0003 */
[----:B------:R-:W-:-:S02]  /*19370*/  MOV R19, R0 ;  /* 0x0000000000137202 */ /* 0x000fc40000000f00 */
[----:B------:R-:W-:Y:S04]  /*19380*/  STL.64 [R1+0x2180], R26 ;  /* 0x0021801a01007387 */ /* 0x000fe80000100a00 */
[----:B------:R0:W-:Y:S04]  /*19390*/  STL.64 [R1+0x2178], R24 ;  /* 0x0021781801007387 */ /* 0x0001e80000100a00 */
[----:B0-----:R-:W4:Y:S01]  /*193a0*/  LDL.LU.64 R24, [R1+0x50] ;  /* 0x0000500001187983 */ /* 0x001f220000300a00 */
[----:B---3--:R-:W-:Y:S01]  /*193b0*/  IMAD.MOV.U32 R17, RZ, RZ, R8 ;  /* 0x000000ffff117224 */ /* 0x008fe200078e0008 */
        /* <DEDUP_REMOVED lines=18> */
[----:B------:R-:W2:Y:S04]  /*194e0*/  LDL.LU.64 R4, [R1+0x2198] ;  /* 0x0021980001047983 */ /* 0x000ea80000300a00 */
[----:B------:R-:W2:Y:S04]  /*194f0*/  LDL.LU.64 R22, [R1+0x2190] ;  /* 0x0021900001167983 */ /* 0x000ea80000300a00 */
[----:B------:R-:W2:Y:S01]  /*19500*/  LDL.LU.64 R20, [R1+0x2188] ;  /* 0x0021880001147983 */ /* 0x000ea20000300a00 */
[----:B----4-:R-:W-:Y:S01]  /*19510*/  IMAD.MOV.U32 R0, RZ, RZ, R24 ;  /* 0x000000ffff007224 */ /* 0x010fe200078e0018 */
[----:B------:R-:W-:-:S02]  /*19520*/  MOV R2, R25 ;  /* 0x0000001900027202 */ /* 0x000fc40000000f00 */
[----:B------:R-:W4:Y:S04]  /*19530*/  LDL.LU.64 R26, [R1+0x2180] ;  /* 0x00218000011a7983 */ /* 0x000f280000300a00 */
[----:B------:R-:W-:Y:S01]  /*19540*/  BAR.SYNC.DEFER_BLOCKING 0x0 ;  /* 0x0000000000007b1d */ /* 0x000fe20000010000 */
[C---:B--2---:R-:W-:Y:S05]  /*19550*/  HMMA.16816.F32 R4, R20.reuse, R24, R4 ;  /* 0x000000181404723c */ /* 0x044fea0000001804 */
[----:B------:R-:W4:Y:S11]  /*19560*/  LDL.LU.64 R24, [R1+0x2178] ;  /* 0x0021780001187983 */ /* 0x000f360000300a00 */
[----:B------:R-:W-:Y:S07]  /*19570*/  @!UPT UIADD3 URZ, URZ, URZ, URZ ;  /* 0x0000003f3f3ff290 */ /* 0x000fee000fffe03f */
[----:B------:R0:W-:Y:S01]  /*19580*/  STL [R1+0x18], R6 ;  /* 0x0000180601007387 */ /* 0x0001e20000100800 */
[----:B------:R-:W-:Y:S01]  /*19590*/  IMAD.MOV.U32 R29, RZ, RZ, R7 ;  /* 0x000000ffff1d7224 */ /* 0x000fe200078e0007 */
[----:B------:R-:W-:Y:S01]  /*195a0*/  MOV R28, R5 ;  /* 0x00000005001c7202 */ /* 0x000fe20000000f00 */
[----:B------:R-:W-:Y:S01]  /*195b0*/  IMAD.MOV.U32 R3, RZ, RZ, R4 ;  /* 0x000000ffff037224 */ /* 0x000fe200078e0004 */
[----:B0-----:R-:W2:Y:S04]  /*195c0*/  LDL.LU.64 R6, [R1+0x2170] ;  /* 0x0021700001067983 */ /* 0x001ea80000300a00 */
[----:B------:R-:W2:Y:S01]  /*195d0*/  LDL.LU.64 R4, [R1+0x2168] ;  /* 0x0021680001047983 */ /* 0x000ea20000300a00 */
[----:B----4-:R-:W-:Y:S07]  /*195e0*/  HMMA.16816.F32 R24, R20, R16, R24 ;  /* 0x000000101418723c */ /* 0x010fee0000001818 */
[----:B------:R-:W-:-:S02]  /*195f0*/  MOV R20, R0 ;  /* 0x0000000000147202 */ /* 0x000fc40000000f00 */
[----:B------:R-:W4:Y:S01]  /*19600*/  LDL.LU R0, [R1+0x2164] ;  /* 0x0021640001007983 */ /* 0x000f220000300800 */
[----:B------:R-:W-:Y:S11]  /*19610*/  IMAD.MOV.U32 R21, RZ, RZ, R2 ;  /* 0x000000ffff157224 */ /* 0x000ff600078e0002 */
[----:B------:R-:W-:Y:S02]  /*19620*/  @!UPT UIADD3 URZ, URZ, URZ, URZ ;  /* 0x0000003f3f3ff290 */ /* 0x000fe4000fffe03f */
[----:B------:R-:W-:Y:S04]  /*19630*/  STL.64 [R1+0x2148], R26 ;  /* 0x0021481a01007387 */ /* 0x000fe80000100a00 */
[----:B------:R0:W-:Y:S02]  /*19640*/  STL.64 [R1+0x2140], R24 ;  /* 0x0021401801007387 */ /* 0x0001e40000100a00 */
[----:B0-----:R-:W-:Y:S02]  /*19650*/  MOV R24, R3 ;  /* 0x0000000300187202 */ /* 0x001fe40000000f00 */
[----:B------:R-:W3:Y:S01]  /*19660*/  LDL.LU R3, [R1+0x2160] ;  /* 0x0021600001037983 */ /* 0x000ee20000300800 */
[C---:B--2---:R-:W-:Y:S03]  /*19670*/  HMMA.16816.F32 R20, R4.reuse, R20, R8 ;  /* 0x000000140414723c */ /* 0x044fe60000001808 */
[----:B------:R-:W2:Y:S04]  /*19680*/  LDL.LU R26, [R1+0x18] ;  /* 0x00001800011a7983 */ /* 0x000ea80000300800 */
[----:B------:R-:W2:Y:S04]  /*19690*/  LDL.LU.64 R10, [R1+0x2158] ;  /* 0x00215800010a7983 */ /* 0x000ea80000300a00 */
[----:B------:R-:W2:Y:S01]  /*196a0*/  LDL.LU.64 R8, [R1+0x2150] ;  /* 0x0021500001087983 */ /* 0x000ea20000300a00 */
[----:B------:R-:W-:Y:S01]  /*196b0*/  HMMA.16816.F32 R12, R4, R16, R12 ;  /* 0x00000010040c723c */ /* 0x000fe2000000180c */
[----:B------:R-:W-:-:S02]  /*196c0*/  IMAD.MOV.U32 R25, RZ, RZ, R28 ;  /* 0x000000ffff197224 */ /* 0x000fc400078e001c */
[----:B------:R-:W-:-:S04]  /*196d0*/  IMAD.MOV.U32 R27, RZ, RZ, R29 ;  /* 0x000000ffff1b7224 */ /* 0x000fc800078e001d */
[----:B----4-:R-:W-:Y:S01]  /*196e0*/  IMAD.MOV.U32 R7, RZ, RZ, R0 ;  /* 0x000000ffff077224 */ /* 0x010fe200078e0000 */
[----:B---3--:R-:W-:-:S07]  /*196f0*/  MOV R6, R3 ;  /* 0x0000000300067202 */ /* 0x008fce0000000f00 */
[----:B--2---:R-:W-:Y:S01]  /*19700*/  HMMA.16816.F32 R4, R8, R6, R24 ;  /* 0x000000060804723c */ /* 0x004fe20000001818 */
[----:B------:R-:W2:Y:S04]  /*19710*/  LDL.LU.64 R26, [R1+0x2148] ;  /* 0x00214800011a7983 */ /* 0x000ea80000300a00 */
[----:B------:R-:W2:Y:S04]  /*19720*/  LDL.LU.64 R24, [R1+0x2140] ;  /* 0x0021400001187983 */ /* 0x000ea80000300a00 */
[----:B------:R-:W0:Y:S01]  /*19730*/  S2R R2, SR_TID.X ;  /* 0x0000000000027919 */ /* 0x000e220000002100 */
[----:B------:R-:W-:-:S02]  /*19740*/  MOV R3, R18 ;  /* 0x0000001200037202 */ /* 0x000fc40000000f00 */
[C---:B0-----:R-:W-:Y:S02]  /*19750*/  SHF.L.U32 R28, R2.reuse, 0x1, RZ ;  /* 0x00000001021c7819 */ /* 0x041fe400000006ff */
[----:B------:R-:W-:Y:S02]  /*19760*/  LOP3.LUT R2, R2, 0x60, RZ, 0xc0, !PT ;  /* 0x0000006002027812 */ /* 0x000fe400078ec0ff */
[----:B------:R-:W-:-:S04]  /*19770*/  LOP3.LUT R28, R28, 0x6, RZ, 0xc0, !PT ;  /* 0x000000061c1c7812 */ /* 0x000fc800078ec0ff */
[----:B------:R-:W-:Y:S01]  /*19780*/  LEA.HI R0, R2, R28, RZ, 0x1e ;  /* 0x0000001c02007211 */ /* 0x000fe200078ff0ff */
[----:B------:R-:W-:Y:S01]  /*19790*/  IMAD.MOV.U32 R2, RZ, RZ, R19 ;  /* 0x000000ffff027224 */ /* 0x000fe200078e0013 */
[----:B--2---:R-:W-:Y:S01]  /*197a0*/  HMMA.16816.F32 R8, R8, R18, R24 ;  /* 0x000000120808723c */ /* 0x004fe20000001818 */
[----:B------:R-:W2:Y:S04]  /*197b0*/  LDL.LU.64 R18, [R1+0x2138] ;  /* 0x0021380001127983 */ /* 0x000ea80000300a00 */
[----:B------:R-:W2:Y:S02]  /*197c0*/  LDL.LU.64 R16, [R1+0x2130] ;  /* 0x0021300001107983 */ /* 0x000ea40000300a00 */
[----:B------:R-:W-:Y:S01]  /*197d0*/  MOV R26, R3 ;  /* 0x00000003001a7202 */ /* 0x000fe20000000f00 */
[----:B------:R-:W-:Y:S01]  /*197e0*/  IMAD.MOV.U32 R27, RZ, RZ, R2 ;  /* 0x000000ffff1b7224 */ /* 0x000fe200078e0002 */
[----:B------:R-:W0:Y:S01]  /*197f0*/  S2R R29, SR_TID.X ;  /* 0x00000000001d7919 */ /* 0x000e220000002100 */
[----:B------:R-:W-:-:S02]  /*19800*/  IADD3 R3, R0, UR4, RZ ;  /* 0x0000000400037c10 */ /* 0x000fc4000fffe0ff */
[--C-:B0-----:R-:W-:Y:S02]  /*19810*/  SHF.R.U32.HI R0, RZ, 0x2, R29.reuse ;  /* 0x00000002ff007819 */ /* 0x101fe4000001161d */
[--C-:B------:R-:W-:Y:S02]  /*19820*/  SHF.R.U32.HI R2, RZ, 0x2, R29.reuse ;  /* 0x00000002ff027819 */ /* 0x100fe4000001161d */
[--C-:B------:R-:W-:Y:S02]  /*19830*/  SHF.R.U32.HI R28, RZ, 0x2, R29.reuse ;  /* 0x00000002ff1c7819 */ /* 0x100fe4000001161d */
[----:B------:R-:W-:Y:S02]  /*19840*/  SHF.R.U32.HI R29, RZ, 0x2, R29 ;  /* 0x00000002ff1d7819 */ /* 0x000fe4000001161d */
[----:B------:R-:W-:Y:S02]  /*19850*/  SGXT.U32 R0, R0, 0x3 ;  /* 0x000000030000781a */ /* 0x000fe40000000000 */
[----:B------:R-:W-:-:S02]  /*19860*/  SGXT.U32 R2, R2, 0x3 ;  /* 0x000000030202781a */ /* 0x000fc40000000000 */
[----:B------:R-:W-:Y:S02]  /*19870*/  SGXT.U32 R28, R28, 0x3 ;  /* 0x000000031c1c781a */ /* 0x000fe40000000000 */
[----:B------:R-:W-:Y:S01]  /*19880*/  SGXT.U32 R29, R29, 0x3 ;  /* 0x000000031d1d781a */ /* 0x000fe20000000000 */
[----:B--2---:R-:W-:Y:S01]  /*19890*/  HMMA.16816.F32 R12, R16, R26, R12 ;  /* 0x0000001a100c723c */ /* 0x004fe2000000180c */
[----:B------:R-:W0:Y:S04]  /*198a0*/  S2R R27, SR_CTAID.X ;  /* 0x00000000001b7919 */ /* 0x000e280000002500 */
[----:B------:R-:W2:Y:S01]  /*198b0*/  LDL.LU R26, [R1+0x58] ;  /* 0x00005800011a7983 */ /* 0x000ea20000300800 */
[----:B0-----:R-:W-:-:S04]  /*198c0*/  SHF.L.U32 R27, R27, 0x5, RZ ;  /* 0x000000051b1b7819 */ /* 0x001fc800000006ff */
[----:B------:R-:W-:Y:S02]  /*198d0*/  LOP3.LUT R29, R29, R27, RZ, 0xfc, !PT ;  /* 0x0000001b1d1d7212 */ /* 0x000fe400078efcff */
[C---:B------:R-:W-:Y:S02]  /*198e0*/  LOP3.LUT R28, R27.reuse, 0x8, R28, 0xfe, !PT ;  /* 0x000000081b1c7812 */ /* 0x040fe400078efe1c */
[C---:B------:R-:W-:Y:S02]  /*198f0*/  LOP3.LUT R2, R27.reuse, 0x10, R2, 0xfe, !PT ;  /* 0x000000101b027812 */ /* 0x040fe400078efe02 */
[----:B------:R-:W-:Y:S02]  /*19900*/  LOP3.LUT R0, R27, 0x18, R0, 0xfe, !PT ;  /* 0x000000181b007812 */ /* 0x000fe400078efe00 */
[----:B------:R-:W2:Y:S01]  /*19910*/  LDL.LU R27, [R1+0x5c] ;  /* 0x00005c00011b7983 */ /* 0x000ea20000300800 */
[----:B------:R-:W-:-:S04]  /*19920*/  IADD3 R24, R3, 0x20, RZ ;  /* 0x0000002003187810 */ /* 0x000fc80007ffe0ff */
[CC--:B------:R-:W-:Y:S02]  /*19930*/  ISETP.GE.AND P6, PT, R29.reuse, R24.reuse, PT ;  /* 0x000000181d00720c */ /* 0x0c0fe40003fc6270 */
[-C--:B------:R-:W-:Y:S02]  /*19940*/  ISETP.GE.AND P5, PT, R28, R24.reuse, PT ;  /* 0x000000181c00720c */ /* 0x080fe40003fa6270 */
[-C--:B------:R-:W-:Y:S02]  /*19950*/  ISETP.GE.AND P2, PT, R2, R24.reuse, PT ;  /* 0x000000180200720c */ /* 0x080fe40003f46270 */
[----:B------:R-:W-:Y:S02]  /*19960*/  ISETP.GE.AND P4, PT, R0, R24, PT ;  /* 0x000000180000720c */ /* 0x000fe40003f86270 */
[----:B------:R-:W-:Y:S01]  /*19970*/  ISETP.GE.AND P3, PT, R29, R3, PT ;  /* 0x000000031d00720c */ /* 0x000fe20003f66270 */
[----:B------:R-:W-:Y:S02]  /*19980*/  FMUL R15, R15, c[0x0][0x188] ;  /* 0x000062000f0f7a20 */ /* 0x000fe40000400000 */
[----:B------:R-:W-:Y:S01]  /*19990*/  FMUL R9, R9, c[0x0][0x188] ;  /* 0x0000620009097a20 */ /* 0x000fe20000400000 */
[----:B--2---:R-:W-:Y:S07]  /*199a0*/  HMMA.16816.F32 R20, R16, R26, R20 ;  /* 0x0000001a1014723c */ /* 0x004fee0000001814 */
[----:B------:R-:W-:-:S02]  /*199b0*/  FMUL R16, R4, c[0x0][0x188] ;  /* 0x0000620004107a20 */ /* 0x000fc40000400000 */
[----:B------:R-:W-:Y:S02]  /*199c0*/  FMUL R17, R5, c[0x0][0x188] ;  /* 0x0000620005117a20 */ /* 0x000fe40000400000 */
[----:B------:R-:W-:Y:S02]  /*199d0*/  FMUL R4, R8, c[0x0][0x188] ;  /* 0x0000620008047a20 */ /* 0x000fe40000400000 */
[----:B------:R-:W-:Y:S02]  /*199e0*/  FMUL R5, R10, c[0x0][0x188] ;  /* 0x000062000a057a20 */ /* 0x000fe40000400000 */
[----:B------:R-:W-:Y:S02]  /*199f0*/  FMUL R18, R6, c[0x0][0x188] ;  /* 0x0000620006127a20 */ /* 0x000fe40000400000 */
[----:B------:R-:W-:Y:S02]  /*19a00*/  FMUL R6, R12, c[0x0][0x188] ;  /* 0x000062000c067a20 */ /* 0x000fe40000400000 */
[----:B------:R-:W-:Y:S01]  /*19a10*/  FMUL R19, R7, c[0x0][0x188] ;  /* 0x0000620007137a20 */ /* 0x000fe20000400000 */
[----:B------:R-:W-:Y:S01]  /*19a20*/  FSEL R4, R4, -INF , P6 ;  /* 0xff80000004047808 */ /* 0x000fe20003000000 */
[----:B------:R-:W-:Y:S01]  /*19a30*/  FMUL R7, R14, c[0x0][0x188] ;  /* 0x000062000e077a20 */ /* 0x000fe20000400000 */
[----:B------:R-:W-:-:S02]  /*19a40*/  FSEL R5, R5, -INF , P5 ;  /* 0xff80000005057808 */ /* 0x000fc40002800000 */
[-C--:B------:R-:W-:Y:S02]  /*19a50*/  ISETP.GT.AND P6, PT, R29, R3.reuse, PT ;  /* 0x000000031d00720c */ /* 0x080fe40003fc4270 */
[-C--:B------:R-:W-:Y:S02]  /*19a60*/  ISETP.GE.AND P5, PT, R28, R3.reuse, PT ;  /* 0x000000031c00720c */ /* 0x080fe40003fa6270 */
[----:B------:R-:W-:Y:S02]  /*19a70*/  FSEL R6, R6, -INF , P2 ;  /* 0xff80000006067808 */ /* 0x000fe40001000000 */
[----:B------:R-:W-:Y:S02]  /*19a80*/  ISETP.GT.AND P2, PT, R28, R3, PT ;  /* 0x000000031c00720c */ /* 0x000fe40003f44270 */
[----:B------:R-:W-:Y:S01]  /*19a90*/  FSEL R8, R7, -INF , P4 ;  /* 0xff80000007087808 */ /* 0x000fe20002000000 */
[----:B------:R-:W-:Y:S01]  /*19aa0*/  FMUL R14, R20, c[0x0][0x188] ;  /* 0x00006200140e7a20 */ /* 0x000fe20000400000 */
[----:B------:R-:W-:-:S02]  /*19ab0*/  FSEL R10, R16, -INF , P3 ;  /* 0xff800000100a7808 */ /* 0x000fc40001800000 */
[----:B------:R-:W-:Y:S02]  /*19ac0*/  FSEL R7, R17, -INF , P6 ;  /* 0xff80000011077808 */ /* 0x000fe40003000000 */
[----:B------:R-:W-:Y:S01]  /*19ad0*/  FSEL R12, R18, -INF , P5 ;  /* 0xff800000120c7808 */ /* 0x000fe20002800000 */
[----:B------:R-:W-:Y:S01]  /*19ae0*/  FMUL R16, R21, c[0x0][0x188] ;  /* 0x0000620015107a20 */ /* 0x000fe20000400000 */
[CC--:B------:R-:W-:Y:S02]  /*19af0*/  ISETP.GE.AND P4, PT, R2.reuse, R3.reuse, PT ;  /* 0x000000030200720c */ /* 0x0c0fe40003f86270 */
[-C--:B------:R-:W-:Y:S02]  /*19b00*/  ISETP.GT.AND P3, PT, R2, R3.reuse, PT ;  /* 0x000000030200720c */ /* 0x080fe40003f64270 */
[CC--:B------:R-:W-:Y:S02]  /*19b10*/  ISETP.GE.AND P6, PT, R0.reuse, R3.reuse, PT ;  /* 0x000000030000720c */ /* 0x0c0fe40003fc6270 */
[----:B------:R-:W-:-:S02]  /*19b20*/  ISETP.GT.AND P5, PT, R0, R3, PT ;  /* 0x000000030000720c */ /* 0x000fc40003fa4270 */
[----:B------:R-:W-:Y:S02]  /*19b30*/  IADD3 R18, R3, 0x21, RZ ;  /* 0x0000002103127810 */ /* 0x000fe40007ffe0ff */
[----:B------:R-:W-:Y:S01]  /*19b40*/  FSEL R3, R19, -INF , P2 ;  /* 0xff80000013037808 */ /* 0x000fe20001000000 */
[----:B------:R-:W-:Y:S01]  /*19b50*/  FMUL R19, R22, c[0x0][0x188] ;  /* 0x0000620016137a20 */ /* 0x000fe20000400000 */
[----:B------:R-:W-:Y:S02]  /*19b60*/  FSEL R17, R14, -INF , P4 ;  /* 0xff8000000e117808 */ /* 0x000fe40002000000 */
[----:B------:R-:W-:Y:S02]  /*19b70*/  FSEL R14, R16, -INF , P3 ;  /* 0xff800000100e7808 */ /* 0x000fe40001800000 */
[----:B------:R-:W-:Y:S02]  /*19b80*/  FSEL R16, R19, -INF , P6 ;  /* 0xff80000013107808 */ /* 0x000fe40003000000 */
[----:B------:R-:W-:-:S02]  /*19b90*/  ISETP.GE.AND P2, PT, R29, R18, PT ;  /* 0x000000121d00720c */ /* 0x000fc40003f46270 */
[-C--:B------:R-:W-:Y:S02]  /*19ba0*/  ISETP.GE.AND P4, PT, R28, R18.reuse, PT ;  /* 0x000000121c00720c */ /* 0x080fe40003f86270 */
[-C--:B------:R-:W-:Y:S02]  /*19bb0*/  ISETP.GE.AND P3, PT, R2, R18.reuse, PT ;  /* 0x000000120200720c */ /* 0x080fe40003f66270 */
[----:B------:R-:W-:Y:S01]  /*19bc0*/  ISETP.GE.AND P6, PT, R0, R18, PT ;  /* 0x000000120000720c */ /* 0x000fe20003fc6270 */
[----:B------:R-:W-:Y:S02]  /*19bd0*/  FMUL R18, R23, c[0x0][0x188] ;  /* 0x0000620017127a20 */ /* 0x000fe40000400000 */
[----:B------:R-:W-:Y:S01]  /*19be0*/  FMUL R19, R11, c[0x0][0x188] ;  /* 0x000062000b137a20 */ /* 0x000fe20000400000 */
[----:B------:R-:W-:Y:S01]  /*19bf0*/  FMNMX R22, R17, R14, !PT ;  /* 0x0000000e11167209 */ /* 0x000fe20007800000 */
[----:B------:R-:W-:Y:S01]  /*19c00*/  FMUL R20, R13, c[0x0][0x188] ;  /* 0x000062000d147a20 */ /* 0x000fe20000400000 */
[----:B------:R-:W-:Y:S01]  /*19c10*/  FSEL R11, R18, -INF , P5 ;  /* 0xff800000120b7808 */ /* 0x000fe20002800000 */
[----:B------:R-:W2:Y:S01]  /*19c20*/  LDL R0, [R1+0x68c] ;  /* 0x00068c0001007983 */ /* 0x000ea20000100800 */
[----:B------:R-:W-:-:S02]  /*19c30*/  FSEL R13, R19, -INF , P4 ;  /* 0xff800000130d7808 */ /* 0x000fc40002000000 */
[----:B------:R-:W-:Y:S01]  /*19c40*/  FMNMX R19, R16, R11, !PT ;  /* 0x0000000b10137209 */ /* 0x000fe20007800000 */
[----:B------:R-:W3:Y:S01]  /*19c50*/  LDL R2, [R1+0x688] ;  /* 0x0006880001027983 */ /* 0x000ee20000100800 */
[----:B------:R-:W-:Y:S02]  /*19c60*/  FSEL R18, R20, -INF , P3 ;  /* 0xff80000014127808 */ /* 0x000fe40001800000 */
[----:B------:R-:W-:Y:S02]  /*19c70*/  FMNMX R22, R6, R22, !PT ;  /* 0x0000001606167209 */ /* 0x000fe40007800000 */
[----:B------:R-:W-:Y:S02]  /*19c80*/  FMNMX R20, R10, R7, !PT ;  /* 0x000000070a147209 */ /* 0x000fe40007800000 */
[----:B------:R-:W-:Y:S02]  /*19c90*/  FMNMX R19, R8, R19, !PT ;  /* 0x0000001308137209 */ /* 0x000fe40007800000 */
[----:B------:R-:W-:-:S02]  /*19ca0*/  FSEL R15, R15, -INF , P6 ;  /* 0xff8000000f0f7808 */ /* 0x000fc40003000000 */
[----:B------:R-:W-:Y:S02]  /*19cb0*/  FMNMX R22, R18, R22, !PT ;  /* 0x0000001612167209 */ /* 0x000fe40007800000 */
[----:B------:R-:W-:Y:S02]  /*19cc0*/  FMNMX R20, R4, R20, !PT ;  /* 0x0000001404147209 */ /* 0x000fe40007800000 */
[----:B------:R-:W-:Y:S02]  /*19cd0*/  FSEL R9, R9, -INF , P2 ;  /* 0xff80000009097808 */ /* 0x000fe40001000000 */
[----:B------:R-:W-:Y:S02]  /*19ce0*/  FMNMX R21, R15, R19, !PT ;  /* 0x000000130f157209 */ /* 0x000fe40007800000 */
[----:B------:R-:W0:Y:S01]  /*19cf0*/  SHFL.BFLY PT, R19, R22, 0x2, 0x1f ;  /* 0x0c401f0016137f89 */ /* 0x000e2200000e0000 */
[----:B------:R-:W-:-:S03]  /*19d00*/  FMNMX R25, R9, R20, !PT ;  /* 0x0000001409197209 */ /* 0x000fc60007800000 */
[----:B------:R-:W1:Y:S01]  /*19d10*/  SHFL.BFLY PT, R20, R21, 0x2, 0x1f ;  /* 0x0c401f0015147f89 */ /* 0x000e6200000e0000 */
[----:B0-----:R-:W-:Y:S02]  /*19d20*/  FMNMX R19, R22, R19, !PT ;  /* 0x0000001316137209 */ /* 0x001fe40007800000 */
[----:B-1----:R-:W-:-:S03]  /*19d30*/  FMNMX R22, R21, R20, !PT ;  /* 0x0000001415167209 */ /* 0x002fc60007800000 */
[----:B------:R-:W0:Y:S02]  /*19d40*/  SHFL.BFLY PT, R21, R19, 0x1, 0x1f ;  /* 0x0c201f0013157f89 */ /* 0x000e2400000e0000 */
[----:B0-----:R-:W-:Y:S02]  /*19d50*/  FMNMX R19, R19, R21, !PT ;  /* 0x0000001513137209 */ /* 0x001fe40007800000 */
[----:B------:R-:W4:Y:S04]  /*19d60*/  LDL R21, [R1+0x684] ;  /* 0x0006840001157983 */ /* 0x000f280000100800 */
[----:B------:R-:W0:Y:S04]  /*19d70*/  SHFL.BFLY PT, R26, R25, 0x2, 0x1f ;  /* 0x0c401f00191a7f89 */ /* 0x000e2800000e0000 */
[----:B------:R-:W1:Y:S01]  /*19d80*/  S2R R29, SR_TID.X ;  /* 0x00000000001d7919 */ /* 0x000e620000002100 */
[----:B0-----:R-:W-:-:S05]  /*19d90*/  FMNMX R26, R25, R26, !PT ;  /* 0x0000001a191a7209 */ /* 0x001fca0007800000 */
[----:B------:R-:W0:Y:S01]  /*19da0*/  SHFL.BFLY PT, R25, R26, 0x1, 0x1f ;  /* 0x0c201f001a197f89 */ /* 0x000e2200000e0000 */
[C---:B-1----:R-:W-:Y:S02]  /*19db0*/  LOP3.LUT R28, R29.reuse, 0x1c, RZ, 0xc0, !PT ;  /* 0x0000001c1d1c7812 */ /* 0x042fe400078ec0ff */
[----:B------:R-:W-:-:S04]  /*19dc0*/  LOP3.LUT R29, R29, 0x7f, RZ, 0xc0, !PT ;  /* 0x0000007f1d1d7812 */ /* 0x000fc800078ec0ff */
[----:B------:R-:W-:Y:S01]  /*19dd0*/  SHF.R.U32.HI R27, RZ, 0x3, R29 ;  /* 0x00000003ff1b7819 */ /* 0x000fe2000001161d */
[----:B------:R-:W-:-:S03]  /*19de0*/  IMAD.SHL.U32 R28, R28, 0x4, RZ ;  /* 0x000000041c1c7824 */ /* 0x000fc600078e00ff */
[----:B------:R-:W-:-:S04]  /*19df0*/  LOP3.LUT R27, R27, 0xc, RZ, 0xc0, !PT ;  /* 0x0000000c1b1b7812 */ /* 0x000fc800078ec0ff */
[----:B------:R-:W-:Y:S02]  /*19e00*/  IADD3 R27, R28, R27, RZ ;  /* 0x0000001b1c1b7210 */ /* 0x000fe40007ffe0ff */
[----:B0-----:R-:W-:-:S05]  /*19e10*/  FMNMX R25, R26, R25, !PT ;  /* 0x000000191a197209 */ /* 0x001fca0007800000 */
[----:B------:R0:W-:Y:S04]  /*19e20*/  @!P1 STS [R27], R25 ;  /* 0x000000191b009388 */ /* 0x0001e80000000800 */
[----:B0-----:R-:W4:Y:S01]  /*19e30*/  LDL R25, [R1+0x628] ;  /* 0x0006280001197983 */ /* 0x001f220000100800 */
[----:B------:R-:W-:-:S04]  /*19e40*/  FMNMX R23, R12, R3, !PT ;  /* 0x000000030c177209 */ /* 0x000fc80007800000 */
[----:B------:R-:W-:-:S04]  /*19e50*/  FMNMX R23, R5, R23, !PT ;  /* 0x0000001705177209 */ /* 0x000fc80007800000 */
[----:B------:R-:W-:-:S05]  /*19e60*/  FMNMX R23, R13, R23, !PT ;  /* 0x000000170d177209 */ /* 0x000fca0007800000 */
[----:B------:R-:W0:Y:S04]  /*19e70*/  SHFL.BFLY PT, R24, R23, 0x2, 0x1f ;  /* 0x0c401f0017187f89 */ /* 0x000e2800000e0000 */
[----:B------:R-:W1:Y:S01]  /*19e80*/  SHFL.BFLY PT, R20, R22, 0x1, 0x1f ;  /* 0x0c201f0016147f89 */ /* 0x000e6200000e0000 */
[----:B0-----:R-:W-:-:S05]  /*19e90*/  FMNMX R23, R23, R24, !PT ;  /* 0x0000001817177209 */ /* 0x001fca0007800000 */
[----:B------:R-:W0:Y:S01]  /*19ea0*/  SHFL.BFLY PT, R24, R23, 0x1, 0x1f ;  /* 0x0c201f0017187f89 */ /* 0x000e2200000e0000 */
[----:B-1----:R-:W-:-:S03]  /*19eb0*/  FMNMX R20, R22, R20, !PT ;  /* 0x0000001416147209 */ /* 0x002fc60007800000 */
[----:B------:R-:W1:Y:S01]  /*19ec0*/  S2R R28, SR_TID.X ;  /* 0x00000000001c7919 */ /* 0x000e620000002100 */
[----:B0-----:R-:W-:Y:S02]  /*19ed0*/  FMNMX R23, R23, R24, !PT ;  /* 0x0000001817177209 */ /* 0x001fe40007800000 */
[----:B-1----:R-:W-:-:S03]  /*19ee0*/  LOP3.LUT R22, R28, 0x7f, RZ, 0xc0, !PT ;  /* 0x0000007f1c167812 */ /* 0x002fc600078ec0ff */
[----:B--2---:R0:W-:Y:S04]  /*19ef0*/  @!P1 STS [R0], R23 ;  /* 0x0000001700009388 */ /* 0x0041e80000000800 */
[----:B---3--:R-:W-:Y:S04]  /*19f00*/  @!P1 STS [R2], R19 ;  /* 0x0000001302009388 */ /* 0x008fe80000000800 */
[----:B------:R-:W1:Y:S04]  /*19f10*/  S2R R29, SR_TID.X ;  /* 0x00000000001d7919 */ /* 0x000e680000002100 */
[----:B0-----:R-:W2:Y:S04]  /*19f20*/  LDL R0, [R1+0x650] ;  /* 0x0006500001007983 */ /* 0x001ea80000100800 */
[----:B----4-:R-:W-:Y:S04]  /*19f30*/  @!P1 STS [R21], R20 ;  /* 0x0000001415009388 */ /* 0x010fe80000000800 */
[----:B------:R-:W-:Y:S06]  /*19f40*/  BAR.SYNC.DEFER_BLOCKING 0x0 ;  /* 0x0000000000007b1d */ /* 0x000fec0000010000 */
[----:B------:R-:W0:Y:S04]  /*19f50*/  LDS R19, [R22.X4] ;  /* 0x0000000016137984 */ /* 0x000e280000004800 */
[----:B0-----:R-:W0:Y:S02]  /*19f60*/  SHFL.BFLY PT, R20, R19, 0x2, 0x1f ;  /* 0x0c401f0013147f89 */ /* 0x001e2400000e0000 */
[----:B0-----:R-:W-:-:S05]  /*19f70*/  FMNMX R19, R19, R20, !PT ;  /* 0x0000001413137209 */ /* 0x001fca0007800000 */
[----:B------:R-:W0:Y:S02]  /*19f80*/  SHFL.BFLY PT, R20, R19, 0x1, 0x1f ;  /* 0x0c201f0013147f89 */ /* 0x000e2400000e0000 */
[----:B0-----:R-:W-:-:S05]  /*19f90*/  FMNMX R19, R19, R20, !PT ;  /* 0x0000001413137209 */ /* 0x001fca0007800000 */
[----:B------:R-:W-:Y:S01]  /*19fa0*/  @!P1 STS [R22.X4], R19 ;  /* 0x0000001316009388 */ /* 0x000fe20000004800 */
[----:B-1----:R-:W-:-:S03]  /*19fb0*/  LOP3.LUT R27, R29, 0x1c, RZ, 0xc0, !PT ;  /* 0x0000001c1d1b7812 */ /* 0x002fc600078ec0ff */
[----:B------:R-:W-:Y:S06]  /*19fc0*/  BAR.SYNC.DEFER_BLOCKING 0x0 ;  /* 0x0000000000007b1d */ /* 0x000fec0000010000 */
[----:B------:R-:W0:Y:S04]  /*19fd0*/  LDS R20, [R27.X4] ;  /* 0x000000001b147984 */ /* 0x000e280000004800 */
[----:B------:R1:W-:Y:S04]  /*19fe0*/  STL [R1+0x2128], R2 ;  /* 0x0021280201007387 */ /* 0x0003e80000100800 */
[----:B------:R3:W-:Y:S01]  /*19ff0*/  STL [R1+0x212c], R21 ;  /* 0x00212c1501007387 */ /* 0x0007e20000100800 */
[----:B0-----:R-:W-:-:S03]  /*1a000*/  FMNMX R23, R20, R25, !PT ;  /* 0x0000001914177209 */ /* 0x001fc60007800000 */
[----:B------:R-:W4:Y:S02]  /*1a010*/  LDL R25, [R1+0x654] ;  /* 0x0006540001197983 */ /* 0x000f240000100800 */
[--C-:B------:R-:W-:Y:S02]  /*1a020*/  FADD R10, R10, -R23.reuse ;  /* 0x800000170a0a7221 */ /* 0x100fe40000000000 */
[----:B------:R-:W-:Y:S02]  /*1a030*/  FADD R7, R7, -R23 ;  /* 0x8000001707077221 */ /* 0x000fe40000000000 */
[----:B------:R-:W-:Y:S02]  /*1a040*/  FMUL R10, R10, 1.4426950216293334961 ;  /* 0x3fb8aa3b0a0a7820 */ /* 0x000fe40000400000 */
[----:B------:R-:W-:Y:S02]  /*1a050*/  FMUL R7, R7, 1.4426950216293334961 ;  /* 0x3fb8aa3b07077820 */ /* 0x000fe40000400000 */
[----:B-1----:R-:W0:Y:S08]  /*1a060*/  MUFU.EX2 R2, R10 ;  /* 0x0000000a00027308 */ /* 0x002e300000000800 */
[----:B---3--:R-:W1:Y:S01]  /*1a070*/  MUFU.EX2 R21, R7 ;  /* 0x0000000700157308 */ /* 0x008e620000000800 */
[----:B------:R-:W-:Y:S04]  /*1a080*/  STL [R1+0x360], R23 ;  /* 0x0003601701007387 */ /* 0x000fe80000100800 */
[----:B0-----:R-:W-:Y:S04]  /*1a090*/  STL [R1+0x260], R2 ;  /* 0x0002600201007387 */ /* 0x001fe80000100800 */
[----:B-1----:R-:W-:Y:S04]  /*1a0a0*/  STL [R1+0x25c], R21 ;  /* 0x00025c1501007387 */ /* 0x002fe80000100800 */
[----:B------:R-:W3:Y:S01]  /*1a0b0*/  LDL R27, [R1+0x658] ;  /* 0x00065800011b7983 */ /* 0x000ee20000100800 */
[----:B------:R-:W-:-:S04]  /*1a0c0*/  SHF.R.U32.HI R26, RZ, 0x2, R29 ;  /* 0x00000002ff1a7819 */ /* 0x000fc8000001161d */
[----:B------:R-:W-:-:S04]  /*1a0d0*/  SGXT.U32 R26, R26, 0x3 ;  /* 0x000000031a1a781a */ /* 0x000fc80000000000 */
[----:B------:R-:W-:-:S05]  /*1a0e0*/  LOP3.LUT R26, R26, 0x8, RZ, 0xfc, !PT ;  /* 0x000000081a1a7812 */ /* 0x000fca00078efcff */
[----:B------:R-:W2:Y:S01]  /*1a0f0*/  LDS R19, [R26.X16] ;  /* 0x000000001a137984 */ /* 0x000ea2000000c800 */
[----:B------:R-:W-:-:S04]  /*1a100*/  SHF.R.U32.HI R24, RZ, 0x2, R29 ;  /* 0x00000002ff187819 */ /* 0x000fc8000001161d */
[----:B------:R-:W-:-:S04]  /*1a110*/  SGXT.U32 R24, R24, 0x3 ;  /* 0x000000031818781a */ /* 0x000fc80000000000 */
[----:B------:R-:W-:-:S05]  /*1a120*/  LOP3.LUT R24, R24, 0x10, RZ, 0xfc, !PT ;  /* 0x0000001018187812 */ /* 0x000fca00078efcff */
[----:B------:R0:W4:Y:S01]  /*1a130*/  LDS R20, [R24.X16] ;  /* 0x0000000018147984 */ /* 0x000122000000c800 */
[----:B------:R-:W-:Y:S01]  /*1a140*/  FADD R4, R4, -R23 ;  /* 0x8000001704047221 */ /* 0x000fe20000000000 */
[----:B0-----:R-:W-:-:S04]  /*1a150*/  SHF.R.U32.HI R24, RZ, 0x2, R28 ;  /* 0x00000002ff187819 */ /* 0x001fc8000001161c */
[----:B------:R-:W-:Y:S01]  /*1a160*/  SGXT.U32 R24, R24, 0x3 ;  /* 0x000000031818781a */ /* 0x000fe20000000000 */
[----:B------:R-:W-:-:S03]  /*1a170*/  FMUL R4, R4, 1.4426950216293334961 ;  /* 0x3fb8aa3b04047820 */ /* 0x000fc60000400000 */
[----:B------:R-:W-:Y:S01]  /*1a180*/  LOP3.LUT R24, R24, 0x18, RZ, 0xfc, !PT ;  /* 0x0000001818187812 */ /* 0x000fe200078efcff */
[----:B------:R-:W-:-:S04]  /*1a190*/  FADD R9, R9, -R23 ;  /* 0x8000001709097221 */ /* 0x000fc80000000000 */
[----:B------:R0:W3:Y:S01]  /*1a1a0*/  LDS R7, [R24.X16] ;  /* 0x0000000018077984 */ /* 0x0000e2000000c800 */
[----:B--2---:R-:W-:Y:S02]  /*1a1b0*/  FMNMX R0, R19, R0, !PT ;  /* 0x0000000013007209 */ /* 0x004fe40007800000 */
[----:B------:R1:W2:Y:S02]  /*1a1c0*/  MUFU.EX2 R19, R4 ;  /* 0x0000000400137308 */ /* 0x0002a40000000800 */
[----:B-1----:R-:W-:Y:S02]  /*1a1d0*/  FMUL R4, R9, 1.4426950216293334961 ;  /* 0x3fb8aa3b09047820 */ /* 0x002fe40000400000 */
[----:B------:R-:W-:-:S04]  /*1a1e0*/  FADD R9, R12, -R0 ;  /* 0x800000000c097221 */ /* 0x000fc80000000000 */
[----:B------:R1:W2:Y:S01]  /*1a1f0*/  MUFU.EX2 R10, R4 ;  /* 0x00000004000a7308 */ /* 0x0002a20000000800 */
[----:B------:R-:W-:Y:S02]  /*1a200*/  FADD R3, R3, -R0 ;  /* 0x8000000003037221 */ /* 0x000fe40000000000 */
[----:B-1----:R-:W-:-:S05]  /*1a210*/  FMUL R4, R9, 1.4426950216293334961 ;  /* 0x3fb8aa3b09047820 */ /* 0x002fca0000400000 */
[----:B0-----:R0:W1:Y:S01]  /*1a220*/  MUFU.EX2 R24, R4 ;  /* 0x0000000400187308 */ /* 0x0010620000000800 */
[----:B------:R-:W-:Y:S02]  /*1a230*/  FMUL R3, R3, 1.4426950216293334961 ;  /* 0x3fb8aa3b03037820 */ /* 0x000fe40000400000 */
[----:B------:R-:W-:-:S05]  /*1a240*/  FADD R5, R5, -R0 ;  /* 0x8000000005057221 */ /* 0x000fca0000000000 */
[----:B------:R1:W-:Y:S01]  /*1a250*/  MUFU.EX2 R23, R3 ;  /* 0x0000000300177308 */ /* 0x0003e20000000800 */
[----:B0-----:R-:W-:Y:S01]  /*1a260*/  FADD R4, R13, -R0 ;  /* 0x800000000d047221 */ /* 0x001fe20000000000 */
[----:B------:R-:W-:Y:S01]  /*1a270*/  STL [R1+0x35c], R0 ;  /* 0x00035c0001007387 */ /* 0x000fe20000100800 */
[----:B-1----:R-:W-:-:S03]  /*1a280*/  FMUL R3, R5, 1.4426950216293334961 ;  /* 0x3fb8aa3b05037820 */ /* 0x002fc60000400000 */
[----:B--2---:R-:W-:Y:S02]  /*1a290*/  STL [R1+0x258], R19 ;  /* 0x0002581301007387 */ /* 0x004fe40000100800 */
[----:B------:R0:W1:Y:S02]  /*1a2a0*/  MUFU.EX2 R9, R3 ;  /* 0x0000000300097308 */ /* 0x0000640000000800 */
[----:B------:R-:W-:Y:S04]  /*1a2b0*/  STL [R1+0x250], R10 ;  /* 0x0002500a01007387 */ /* 0x000fe80000100800 */
[----:B------:R2:W-:Y:S01]  /*1a2c0*/  STL [R1+0x24c], R24 ;  /* 0x00024c1801007387 */ /* 0x0005e20000100800 */
[----:B0-----:R-:W-:Y:S01]  /*1a2d0*/  FMUL R3, R4, 1.4426950216293334961 ;  /* 0x3fb8aa3b04037820 */ /* 0x001fe20000400000 */
[----:B----4-:R-:W-:Y:S01]  /*1a2e0*/  FMNMX R26, R20, R25, !PT ;  /* 0x00000019141a7209 */ /* 0x010fe20007800000 */
[----:B------:R-:W-:-:S04]  /*1a2f0*/  IMAD.MOV.U32 R20, RZ, RZ, R24 ;  /* 0x000000ffff147224 */ /* 0x000fc800078e0018 */
[--C-:B------:R-:W-:Y:S01]  /*1a300*/  FADD R4, R17, -R26.reuse ;  /* 0x8000001a11047221 */ /* 0x100fe20000000000 */
[----:B--2---:R0:W-:Y:S03]  /*1a310*/  MUFU.EX2 R24, R3 ;  /* 0x0000000300187308 */ /* 0x0041e60000000800 */
[----:B0-----:R-:W-:Y:S02]  /*1a320*/  FMUL R3, R4, 1.4426950216293334961 ;  /* 0x3fb8aa3b04037820 */ /* 0x001fe40000400000 */
[----:B------:R-:W-:-:S03]  /*1a330*/  FADD R4, R14, -R26 ;  /* 0x8000001a0e047221 */ /* 0x000fc60000000000 */
[----:B------:R0:W2:Y:S01]  /*1a340*/  MUFU.EX2 R12, R3 ;  /* 0x00000003000c7308 */ /* 0x0000a20000000800 */
[----:B------:R-:W-:Y:S01]  /*1a350*/  FMUL R4, R4, 1.4426950216293334961 ;  /* 0x3fb8aa3b04047820 */ /* 0x000fe20000400000 */
[----:B------:R-:W-:Y:S01]  /*1a360*/  STL [R1+0x358], R26 ;  /* 0x0003581a01007387 */ /* 0x000fe20000100800 */
[----:B0-----:R-:W-:-:S05]  /*1a370*/  FADD R3, R6, -R26 ;  /* 0x8000001a06037221 */ /* 0x001fca0000000000 */
[----:B------:R0:W-:Y:S01]  /*1a380*/  MUFU.EX2 R25, R4 ;  /* 0x0000000400197308 */ /* 0x0001e20000000800 */
[----:B------:R-:W-:Y:S01]  /*1a390*/  FMUL R3, R3, 1.4426950216293334961 ;  /* 0x3fb8aa3b03037820 */ /* 0x000fe20000400000 */
[----:B------:R4:W-:Y:S01]  /*1a3a0*/  STL [R1+0x2064], R0 ;  /* 0x0020640001007387 */ /* 0x0009e20000100800 */
[----:B0-----:R-:W-:Y:S01]  /*1a3b0*/  FADD R4, R18, -R26 ;  /* 0x8000001a12047221 */ /* 0x001fe20000000000 */
[----:B---3--:R-:W-:-:S04]  /*1a3c0*/  FMNMX R7, R7, R27, !PT ;  /* 0x0000001b07077209 */ /* 0x008fc80007800000 */
[----:B----4-:R0:W3:Y:S02]  /*1a3d0*/  MUFU.EX2 R0, R3 ;  /* 0x0000000300007308 */ /* 0x0100e40000000800 */
[----:B0-----:R-:W-:Y:S02]  /*1a3e0*/  FMUL R3, R4, 1.4426950216293334961 ;  /* 0x3fb8aa3b04037820 */ /* 0x001fe40000400000 */
[----:B------:R-:W-:-:S04]  /*1a3f0*/  FADD R4, R16, -R7 ;  /* 0x8000000710047221 */ /* 0x000fc80000000000 */
[----:B------:R0:W-:Y:S02]  /*1a400*/  MUFU.EX2 R26, R3 ;  /* 0x00000003001a7308 */ /* 0x0001e40000000800 */
[----:B0-----:R-:W-:Y:S02]  /*1a410*/  FMUL R3, R4, 1.4426950216293334961 ;  /* 0x3fb8aa3b04037820 */ /* 0x001fe40000400000 */
[----:B------:R-:W-:-:S04]  /*1a420*/  FADD R4, R11, -R7 ;  /* 0x800000070b047221 */ /* 0x000fc80000000000 */
[----:B------:R0:W4:Y:S01]  /*1a430*/  MUFU.EX2 R5, R3 ;  /* 0x0000000300057308 */ /* 0x0001220000000800 */
[----:B-1----:R-:W-:Y:S01]  /*1a440*/  STL [R1+0x240], R9 ;  /* 0x0002400901007387 */ /* 0x002fe20000100800 */
[----:B0-----:R-:W-:Y:S02]  /*1a450*/  FMUL R3, R4, 1.4426950216293334961 ;  /* 0x3fb8aa3b04037820 */ /* 0x001fe40000400000 */
[----:B------:R-:W-:-:S04]  /*1a460*/  FADD R4, R8, -R7 ;  /* 0x8000000708047221 */ /* 0x000fc80000000000 */
[----:B------:R0:W1:Y:S01]  /*1a470*/  MUFU.EX2 R27, R3 ;  /* 0x00000003001b7308 */ /* 0x0000620000000800 */
[----:B--2---:R2:W-:Y:S04]  /*1a480*/  STL [R1+0x224], R12 ;  /* 0x0002240c01007387 */ /* 0x0045e80000100800 */
[----:B------:R1:W-:Y:S01]  /*1a490*/  STL [R1+0x354], R7 ;  /* 0x0003540701007387 */ /* 0x0003e20000100800 */
[----:B0-----:R-:W-:Y:S02]  /*1a4a0*/  FMUL R3, R4, 1.4426950216293334961 ;  /* 0x3fb8aa3b04037820 */ /* 0x001fe40000400000 */
[----:B------:R-:W-:Y:S01]  /*1a4b0*/  FADD R4, R15, -R7 ;  /* 0x800000070f047221 */ /* 0x000fe20000000000 */
[----:B---3--:R-:W-:Y:S01]  /*1a4c0*/  STL [R1+0x214], R0 ;  /* 0x0002140001007387 */ /* 0x008fe20000100800 */
[----:B------:R0:W3:Y:S01]  /*1a4d0*/  MUFU.EX2 R28, R3 ;  /* 0x00000003001c7308 */ /* 0x0000e20000000800 */
[----:B------:R-:W-:-:S02]  /*1a4e0*/  FADD R6, R12, R25 ;  /* 0x000000190c067221 */ /* 0x000fc40000000000 */
[----:B----4-:R2:W-:Y:S01]  /*1a4f0*/  STL [R1+0x210], R5 ;  /* 0x0002100501007387 */ /* 0x0105e20000100800 */
[----:B0-----:R-:W-:Y:S02]  /*1a500*/  FMUL R3, R4, 1.4426950216293334961 ;  /* 0x3fb8aa3b04037820 */ /* 0x001fe40000400000 */
[----:B------:R-:W-:Y:S02]  /*1a510*/  FADD R4, R2, R21 ;  /* 0x0000001502047221 */ /* 0x000fe40000000000 */
[----:B------:R-:W4:Y:S04]  /*1a520*/  LDL.LU R21, [R1+0x212c] ;  /* 0x00212c0001157983 */ /* 0x000f280000300800 */
[----:B------:R-:W4:Y:S04]  /*1a530*/  LDL.LU R2, [R1+0x2128] ;  /* 0x0021280001027983 */ /* 0x000f280000300800 */
[----:B--2---:R-:W2:Y:S01]  /*1a540*/  LDL R12, [R1+0x68c] ;  /* 0x00068c00010c7983 */ /* 0x004ea20000100800 */
[----:B------:R0:W3:Y:S01]  /*1a550*/  MUFU.EX2 R29, R3 ;  /* 0x00000003001d7308 */ /* 0x0000e20000000800 */
[----:B-1----:R-:W-:-:S02]  /*1a560*/  FADD R7, R20, R23 ;  /* 0x0000001714077221 */ /* 0x002fc40000000000 */
[----:B------:R-:W-:Y:S01]  /*1a570*/  FADD R4, R19, R4 ;  /* 0x0000000413047221 */ /* 0x000fe20000000000 */
[----:B------:R-:W4:Y:S01]  /*1a580*/  LDL.64 R16, [R1+0xe80] ;  /* 0x000e800001107983 */ /* 0x000f220000100a00 */
[----:B------:R-:W-:Y:S02]  /*1a590*/  FADD R7, R9, R7 ;  /* 0x0000000709077221 */ /* 0x000fe40000000000 */
[----:B------:R-:W-:Y:S02]  /*1a5a0*/  FADD R6, R0, R6 ;  /* 0x0000000600067221 */ /* 0x000fe40000000000 */
[----:B0-----:R-:W-:Y:S01]  /*1a5b0*/  FADD R3, R5, R27 ;  /* 0x0000001b05037221 */ /* 0x001fe20000000000 */
[----:B------:R-:W0:Y:S01]  /*1a5c0*/  S2R R20, SR_TID.X ;  /* 0x0000000000147919 */ /* 0x000e220000002100 */
[----:B------:R-:W-:Y:S02]  /*1a5d0*/  FADD R9, R10, R4 ;  /* 0x000000040a097221 */ /* 0x000fe40000000000 */
[----:B---3--:R-:W-:Y:S01]  /*1a5e0*/  FADD R3, R28, R3 ;  /* 0x000000031c037221 */ /* 0x008fe20000000000 */
[----:B------:R-:W3:Y:S01]  /*1a5f0*/  LDL.64 R18, [R1+0xe88] ;  /* 0x000e880001127983 */ /* 0x000ee20000100a00 */
[----:B------:R-:W-:-:S02]  /*1a600*/  FADD R7, R24, R7 ;  /* 0x0000000718077221 */ /* 0x000fc40000000000 */
[----:B------:R-:W-:Y:S01]  /*1a610*/  FADD R6, R26, R6 ;  /* 0x000000061a067221 */ /* 0x000fe20000000000 */
[----:B------:R-:W1:Y:S01]  /*1a620*/  SHFL.BFLY PT, R10, R9, 0x2, 0x1f ;  /* 0x0c401f00090a7f89 */ /* 0x000e6200000e0000 */
[----:B------:R-:W-:-:S03]  /*1a630*/  FADD R5, R29, R3 ;  /* 0x000000031d057221 */ /* 0x000fc60000000000 */
[----:B------:R-:W0:Y:S04]  /*1a640*/  SHFL.BFLY PT, R8, R7, 0x2, 0x1f ;  /* 0x0c401f0007087f89 */ /* 0x000e2800000e0000 */
[----:B------:R-:W0:Y:S04]  /*1a650*/  SHFL.BFLY PT, R3, R6, 0x2, 0x1f ;  /* 0x0c401f0006037f89 */ /* 0x000e2800000e0000 */
[----:B------:R-:W0:Y:S01]  /*1a660*/  SHFL.BFLY PT, R4, R5, 0x2, 0x1f ;  /* 0x0c401f0005047f89 */ /* 0x000e2200000e0000 */
[----:B-1----:R-:W-:Y:S02]  /*1a670*/  FADD R10, R9, R10 ;  /* 0x0000000a090a7221 */ /* 0x002fe40000000000 */
[----:B0-----:R-:W-:-:S02]  /*1a680*/  FADD R7, R7, R8 ;  /* 0x0000000807077221 */ /* 0x001fc40000000000 */
[----:B------:R-:W-:-:S03]  /*1a690*/  FADD R3, R6, R3 ;  /* 0x0000000306037221 */ /* 0x000fc60000000000 */
[----:B------:R-:W0:Y:S01]  /*1a6a0*/  SHFL.BFLY PT, R6, R7, 0x1, 0x1f ;  /* 0x0c201f0007067f89 */ /* 0x000e2200000e0000 */
[----:B------:R-:W-:-:S03]  /*1a6b0*/  FADD R4, R5, R4 ;  /* 0x0000000405047221 */ /* 0x000fc60000000000 */
[----:B------:R-:W1:Y:S04]  /*1a6c0*/  SHFL.BFLY PT, R5, R10, 0x1, 0x1f ;  /* 0x0c201f000a057f89 */ /* 0x000e6800000e0000 */
[----:B------:R-:W1:Y:S04]  /*1a6d0*/  SHFL.BFLY PT, R8, R3, 0x1, 0x1f ;  /* 0x0c201f0003087f89 */ /* 0x000e6800000e0000 */
[----:B------:R-:W1:Y:S01]  /*1a6e0*/  SHFL.BFLY PT, R9, R4, 0x1, 0x1f ;  /* 0x0c201f0004097f89 */ /* 0x000e6200000e0000 */
[C---:B------:R-:W-:Y:S02]  /*1a6f0*/  LOP3.LUT R13, R20.reuse, 0x1c, RZ, 0xc0, !PT ;  /* 0x0000001c140d7812 */ /* 0x040fe400078ec0ff */
[----:B------:R-:W-:-:S04]  /*1a700*/  LOP3.LUT R20, R20, 0x7f, RZ, 0xc0, !PT ;  /* 0x0000007f14147812 */ /* 0x000fc800078ec0ff */
[----:B------:R-:W-:Y:S02]  /*1a710*/  SHF.R.U32.HI R20, RZ, 0x3, R20 ;  /* 0x00000003ff147819 */ /* 0x000fe40000011614 */
[----:B------:R-:W-:Y:S02]  /*1a720*/  SHF.L.U32 R13, R13, 0x2, RZ ;  /* 0x000000020d0d7819 */ /* 0x000fe400000006ff */
[----:B------:R-:W-:Y:S01]  /*1a730*/  LOP3.LUT R20, R20, 0xc, RZ, 0xc0, !PT ;  /* 0x0000000c14147812 */ /* 0x000fe200078ec0ff */
[----:B0-----:R-:W-:Y:S02]  /*1a740*/  FADD R6, R7, R6 ;  /* 0x0000000607067221 */ /* 0x001fe40000000000 */
[----:B-1----:R-:W-:Y:S02]  /*1a750*/  FADD R5, R10, R5 ;  /* 0x000000050a057221 */ /* 0x002fe40000000000 */
[----:B------:R-:W-:Y:S01]  /*1a760*/  IMAD.IADD R20, R13, 0x1, R20 ;  /* 0x000000010d147824 */ /* 0x000fe200078e0214 */
[----:B------:R-:W-:Y:S01]  /*1a770*/  BAR.SYNC.DEFER_BLOCKING 0x0 ;  /* 0x0000000000007b1d */ /* 0x000fe20000010000 */
[----:B------:R-:W-:-:S02]  /*1a780*/  FADD R3, R3, R8 ;  /* 0x0000000803037221 */ /* 0x000fc40000000000 */
[----:B------:R-:W-:-:S03]  /*1a790*/  FADD R4, R4, R9 ;  /* 0x0000000904047221 */ /* 0x000fc60000000000 */
[----:B------:R-:W3:Y:S04]  /*1a7a0*/  LDL.64 R10, [R1+0xe70] ;  /* 0x000e7000010a7983 */ /* 0x000ee80000100a00 */
[----:B------:R-:W3:Y:S04]  /*1a7b0*/  LDL.64 R8, [R1+0xe78] ;  /* 0x000e780001087983 */ /* 0x000ee80000100a00 */
[----:B------:R-:W-:Y:S04]  /*1a7c0*/  @!P1 STS [R20], R5 ;  /* 0x0000000514009388 */ /* 0x000fe80000000800 */
[----:B--2---:R-:W-:Y:S04]  /*1a7d0*/  @!P1 STS [R12], R6 ;  /* 0x000000060c009388 */ /* 0x004fe80000000800 */
[----:B----4-:R0:W-:Y:S04]  /*1a7e0*/  @!P1 STS [R2], R3 ;  /* 0x0000000302009388 */ /* 0x0101e80000000800 */
[----:B0-----:R-:W3:Y:S04]  /*1a7f0*/  LDL.LU R2, [R1+0x2124] ;  /* 0x0021240001027983 */ /* 0x001ee80000300800 */
[----:B------:R0:W-:Y:S04]  /*1a800*/  @!P1 STS [R21], R4 ;  /* 0x0000000415009388 */ /* 0x0001e80000000800 */
[----:B------:R-:W-:Y:S06]  /*1a810*/  BAR.SYNC.DEFER_BLOCKING 0x0 ;  /* 0x0000000000007b1d */ /* 0x000fec0000010000 */
[----:B------:R-:W2:Y:S04]  /*1a820*/  LDL.64 R14, [R1+0xe50] ;  /* 0x000e5000010e7983 */ /* 0x000ea80000100a00 */
[----:B0-----:R-:W4:Y:S04]  /*1a830*/  LDL.64 R20, [R1+0xe58] ;  /* 0x000e580001147983 */ /* 0x001f280000100a00 */
[----:B------:R-:W2:Y:S04]  /*1a840*/  LDL.64 R12, [R1+0xe48] ;  /* 0x000e4800010c7983 */ /* 0x000ea80000100a00 */
[----:B------:R-:W0:Y:S04]  /*1a850*/  LDS R3, [R22.X4] ;  /* 0x0000000016037984 */ /* 0x000e280000004800 */
[----:B0-----:R-:W0:Y:S02]  /*1a860*/  SHFL.BFLY PT, R4, R3, 0x2, 0x1f ;  /* 0x0c401f0003047f89 */ /* 0x001e2400000e0000 */
[----:B0-----:R-:W-:-:S05]  /*1a870*/  FADD R3, R3, R4 ;  /* 0x0000000403037221 */ /* 0x001fca0000000000 */
[----:B------:R-:W0:Y:S02]  /*1a880*/  SHFL.BFLY PT, R4, R3, 0x1, 0x1f ;  /* 0x0c201f0003047f89 */ /* 0x000e2400000e0000 */
[----:B0-----:R-:W-:-:S05]  /*1a890*/  FADD R3, R3, R4 ;  /* 0x0000000403037221 */ /* 0x001fca0000000000 */
[----:B------:R0:W-:Y:S01]  /*1a8a0*/  @!P1 STS [R22.X4], R3 ;  /* 0x0000000316009388 */ /* 0x0001e20000004800 */
[----:B---3--:R-:W-:-:S03]  /*1a8b0*/  IMAD.WIDE R4, R2, 0x2, R18 ;  /* 0x0000000202047825 */ /* 0x008fc600078e0212 */
[----:B------:R-:W3:Y:S01]  /*1a8c0*/  LDL.64 R18, [R1+0xe28] ;  /* 0x000e280001127983 */ /* 0x000ee20000100a00 */
[----:B------:R-:W-:-:S03]  /*1a8d0*/  IMAD.WIDE R6, R2, 0x2, R16 ;  /* 0x0000000202067825 */ /* 0x000fc600078e0210 */
[----:B------:R-:W-:Y:S06]  /*1a8e0*/  BAR.SYNC.DEFER_BLOCKING 0x0 ;  /* 0x0000000000007b1d */ /* 0x000fec0000010000 */
[----:B------:R1:W3:Y:S04]  /*1a8f0*/  LDG.E.U16 R17, [R4.64] ;  /* 0x0000000604117981 */ /* 0x0002e8000c1e1500 */
[----:B0-----:R0:W3:Y:S04]  /*1a900*/  LDG.E.U16 R3, [R6.64] ;  /* 0x0000000606037981 */ /* 0x0010e8000c1e1500 */
[----:B-1----:R-:W3:Y:S04]  /*1a910*/  LDL.64 R4, [R1+0xe68] ;  /* 0x000e680001047983 */ /* 0x002ee80000100a00 */
[----:B0-----:R-:W3:Y:S01]  /*1a920*/  LDL.64 R6, [R1+0xe60] ;  /* 0x000e600001067983 */ /* 0x001ee20000100a00 */
[----:B------:R-:W-:-:S04]  /*1a930*/  IMAD.WIDE R10, R2, 0x2, R10 ;  /* 0x00000002020a7825 */ /* 0x000fc800078e020a */
[C---:B------:R-:W-:Y:S01]  /*1a940*/  IMAD.WIDE R8, R2.reuse, 0x2, R8 ;  /* 0x0000000202087825 */ /* 0x040fe200078e0208 */
[----:B------:R2:W3:Y:S04]  /*1a950*/  LDG.E.U16 R0, [R10.64] ;  /* 0x000000060a007981 */ /* 0x0004e8000c1e1500 */
[----:B------:R4:W3:Y:S01]  /*1a960*/  LDG.E.U16 R22, [R8.64] ;  /* 0x0000000608167981 */ /* 0x0008e2000c1e1500 */
[----:B--2---:R-:W-:-:S04]  /*1a970*/  IMAD.WIDE R10, R2, 0x2, R14 ;  /* 0x00000002020a7825 */ /* 0x004fc800078e020e */
[C---:B----4-:R-:W-:Y:S01]  /*1a980*/  IMAD.WIDE R8, R2.reuse, 0x2, R20 ;  /* 0x0000000202087825 */ /* 0x050fe200078e0214 */
[----:B---3--:R0:W-:Y:S03]  /*1a990*/  STL [R1+0x624], R17 ;  /* 0x0006241101007387 */ /* 0x0081e60000100800 */
[C---:B------:R-:W-:Y:S01]  /*1a9a0*/  IMAD.WIDE R4, R2.reuse, 0x2, R4 ;  /* 0x0000000202047825 */ /* 0x040fe200078e0204 */
[----:B0-----:R-:W2:Y:S03]  /*1a9b0*/  LDL.64 R16, [R1+0xe20] ;  /* 0x000e200001107983 */ /* 0x001ea60000100a00 */
[C---:B------:R-:W-:Y:S01]  /*1a9c0*/  IMAD.WIDE R6, R2.reuse, 0x2, R6 ;  /* 0x0000000202067825 */ /* 0x040fe200078e0206 */
[----:B------:R0:W3:Y:S04]  /*1a9d0*/  LDG.E.U16 R14, [R4.64] ;  /* 0x00000006040e7981 */ /* 0x0000e8000c1e1500 */
[----:B------:R1:W4:Y:S04]  /*1a9e0*/  LDG.E.U16 R15, [R6.64] ;  /* 0x00000006060f7981 */ /* 0x000328000c1e1500 */
[----:B0-----:R-:W3:Y:S04]  /*1a9f0*/  LDL.64 R4, [R1+0xe40] ;  /* 0x000e400001047983 */ /* 0x001ee80000100a00 */
[----:B-1----:R-:W3:Y:S04]  /*1aa00*/  LDL.64 R6, [R1+0xe38] ;  /* 0x000e380001067983 */ /* 0x002ee80000100a00 */
[----:B------:R0:W-:Y:S04]  /*1aa10*/  STL [R1+0x620], R3 ;  /* 0x0006200301007387 */ /* 0x0001e80000100800 */
[----:B0-----:R0:W3:Y:S04]  /*1aa20*/  LDG.E.U16 R3, [R8.64] ;  /* 0x0000000608037981 */ /* 0x0010e8000c1e1500 */
[----:B0-----:R-:W3:Y:S01]  /*1aa30*/  LDL.64 R8, [R1+0xe30] ;  /* 0x000e300001087983 */ /* 0x001ee20000100a00 */
[----:B------:R-:W-:-:S03]  /*1aa40*/  IMAD.WIDE R12, R2, 0x2, R12 ;  /* 0x00000002020c7825 */ /* 0x000fc600078e020c */
[----:B------:R0:W-:Y:S04]  /*1aa50*/  STL [R1+0x61c], R22 ;  /* 0x00061c1601007387 */ /* 0x0001e80000100800 */
[----:B------:R1:W-:Y:S04]  /*1aa60*/  STL [R1+0x618], R0 ;  /* 0x0006180001007387 */ /* 0x0003e80000100800 */
[----:B------:R-:W3:Y:S04]  /*1aa70*/  LDL.64 R20, [R1+0xe00] ;  /* 0x000e000001147983 */ /* 0x000ee80000100a00 */
[----:B0-----:R0:W3:Y:S04]  /*1aa80*/  LDG.E.U16 R22, [R10.64] ;  /* 0x000000060a167981 */ /* 0x0010e8000c1e1500 */
[----:B-1----:R2:W3:Y:S02]  /*1aa90*/  LDG.E.U16 R0, [R12.64] ;  /* 0x000000060c007981 */ /* 0x0024e4000c1e1500 */
[----:B--2---:R-:W-:-:S02]  /*1aaa0*/  IMAD.WIDE R12, R2, 0x2, R16 ;  /* 0x00000002020c7825 */ /* 0x004fc400078e0210 */
[----:B----4-:R-:W-:Y:S02]  /*1aab0*/  STL [R1+0x610], R15 ;  /* 0x0006100f01007387 */ /* 0x010fe40000100800 */
[C---:B---3--:R-:W-:Y:S02]  /*1aac0*/  IMAD.WIDE R4, R2.reuse, 0x2, R4 ;  /* 0x0000000202047825 */ /* 0x048fe400078e0204 */
[----:B------:R1:W-:Y:S02]  /*1aad0*/  STL [R1+0x614], R14 ;  /* 0x0006140e01007387 */ /* 0x0003e40000100800 */
[C---:B------:R-:W-:Y:S02]  /*1aae0*/  IMAD.WIDE R6, R2.reuse, 0x2, R6 ;  /* 0x0000000202067825 */ /* 0x040fe400078e0206 */
[----:B------:R2:W3:Y:S04]  /*1aaf0*/  LDG.E.U16 R16, [R4.64] ;  /* 0x0000000604107981 */ /* 0x0004e8000c1e1500 */
[----:B------:R4:W3:Y:S04]  /*1ab00*/  LDG.E.U16 R17, [R6.64] ;  /* 0x0000000606117981 */ /* 0x0008e8000c1e1500 */
[----:B-1----:R-:W3:Y:S04]  /*1ab10*/  LDL.64 R14, [R1+0xdf8] ;  /* 0x000df800010e7983 */ /* 0x002ee80000100a00 */
[----:B--2---:R-:W2:Y:S04]  /*1ab20*/  LDL.64 R4, [R1+0xe18] ;  /* 0x000e180001047983 */ /* 0x004ea80000100a00 */
[----:B----4-:R-:W4:Y:S01]  /*1ab30*/  LDL.64 R6, [R1+0xe10] ;  /* 0x000e100001067983 */ /* 0x010f220000100a00 */
[----:B------:R-:W-:-:S03]  /*1ab40*/  IMAD.WIDE R8, R2, 0x2, R8 ;  /* 0x0000000202087825 */ /* 0x000fc600078e0208 */
[----:B------:R1:W-:Y:S04]  /*1ab50*/  STL [R1+0x60c], R3 ;  /* 0x00060c0301007387 */ /* 0x0003e80000100800 */
[----:B-1----:R1:W4:Y:S04]  /*1ab60*/  LDG.E.U16 R3, [R8.64] ;  /* 0x0000000608037981 */ /* 0x002328000c1e1500 */
[----:B-1----:R-:W4:Y:S01]  /*1ab70*/  LDL.64 R8, [R1+0xe08] ;  /* 0x000e080001087983 */ /* 0x002f220000100a00 */
[----:B0-----:R-:W-:-:S03]  /*1ab80*/  IMAD.WIDE R10, R2, 0x2, R18 ;  /* 0x00000002020a7825 */ /* 0x001fc600078e0212 */
[----:B------:R0:W-:Y:S04]  /*1ab90*/  STL [R1+0x608], R22 ;  /* 0x0006081601007387 */ /* 0x0001e80000100800 */
[----:B------:R1:W-:Y:S04]  /*1aba0*/  STL [R1+0x604], R0 ;  /* 0x0006040001007387 */ /* 0x0003e80000100800 */
[----:B------:R-:W4:Y:S04]  /*1abb0*/  LDL.64 R18, [R1+0xdd8] ;  /* 0x000dd80001127983 */ /* 0x000f280000100a00 */
[----:B0-----:R0:W4:Y:S04]  /*1abc0*/  LDG.E.U16 R22, [R10.64] ;  /* 0x000000060a167981 */ /* 0x001128000c1e1500 */
[----:B-1----:R1:W4:Y:S04]  /*1abd0*/  LDG.E.U16 R0, [R12.64] ;  /* 0x000000060c007981 */ /* 0x002328000c1e1500 */
[----:B---3--:R-:W-:Y:S01]  /*1abe0*/  STL [R1+0x5fc], R17 ;  /* 0x0005fc1101007387 */ /* 0x008fe20000100800 */
[----:B-1----:R-:W-:-:S04]  /*1abf0*/  IMAD.WIDE R12, R2, 0x2, R14 ;  /* 0x00000002020c7825 */ /* 0x002fc800078e020e */
[C---:B--2---:R-:W-:Y:S01]  /*1ac00*/  IMAD.WIDE R4, R2.reuse, 0x2, R4 ;  /* 0x0000000202047825 */ /* 0x044fe200078e0204 */
[----:B------:R1:W-:Y:S03]  /*1ac10*/  STL [R1+0x600], R16 ;  /* 0x0006001001007387 */ /* 0x0003e60000100800 */
[C---:B----4-:R-:W-:Y:S01]  /*1ac20*/  IMAD.WIDE R6, R2.reuse, 0x2, R6 ;  /* 0x0000000202067825 */ /* 0x050fe200078e0206 */
[----:B------:R2:W3:Y:S04]  /*1ac30*/  LDG.E.U16 R14, [R4.64] ;  /* 0x00000006040e7981 */ /* 0x0004e8000c1e1500 */
[----:B------:R4:W3:Y:S04]  /*1ac40*/  LDG.E.U16 R15, [R6.64] ;  /* 0x00000006060f7981 */ /* 0x0008e8000c1e1500 */
[----:B-1----:R-:W3:Y:S04]  /*1ac50*/  LDL.64 R16, [R1+0xdd0] ;  /* 0x000dd00001107983 */ /* 0x002ee80000100a00 */
[----:B--2---:R-:W2:Y:S04]  /*1ac60*/  LDL.64 R4, [R1+0xdf0] ;  /* 0x000df00001047983 */ /* 0x004ea80000100a00 */
[----:B----4-:R-:W4:Y:S04]  /*1ac70*/  LDL.64 R6, [R1+0xde8] ;  /* 0x000de80001067983 */ /* 0x010f280000100a00 */
[----:B------:R1:W-:Y:S01]  /*1ac80*/  STL [R1+0x5f8], R3 ;  /* 0x0005f80301007387 */ /* 0x0003e20000100800 */
[----:B------:R-:W-:-:S05]  /*1ac90*/  IMAD.WIDE R8, R2, 0x2, R8 ;  /* 0x0000000202087825 */ /* 0x000fca00078e0208 */
        /* <DEDUP_REMOVED lines=524> */
[----:B0-----:R0:W4:Y:S04]  /*1cd60*/  LDG.E.U16 R22, [R10.64] ;  /* 0x000000060a167981 */ /* 0x001128000c1e1500 */
[----:B------:R1:W-:Y:S04]  /*1cd70*/  STL [R1+0x180], R0 ;  /* 0x0001800001007387 */ /* 0x0003e80000100800 */
[----:B------:R-:W4:Y:S04]  /*1cd80*/  LDL.64 R20, [R1+0x9a0] ;  /* 0x0009a00001147983 */ /* 0x000f280000100a00 */
        /* <DEDUP_REMOVED lines=13> */
[----:B-1----:R1:W4:Y:S01]  /*1ce60*/  LDG.E.U16 R3, [R8.64] ;  /* 0x0000000608037981 */ /* 0x002322000c1e1500 */
[----:B0-----:R-:W-:-:S03]  /*1ce70*/  IMAD.WIDE R10, R2, 0x2, R18 ;  /* 0x00000002020a7825 */ /* 0x001fc600078e0212 */
[----:B-1----:R-:W4:Y:S04]  /*1ce80*/  LDL.64 R8, [R1+0x9a8] ;  /* 0x0009a80001087983 */ /* 0x002f280000100a00 */
[----:B------:R0:W-:Y:S04]  /*1ce90*/  STL [R1+0x170], R22 ;  /* 0x0001701601007387 */ /* 0x0001e80000100800 */
[----:B0-----:R-:W4:Y:S04]  /*1cea0*/  LDG.E.U16 R22, [R10.64] ;  /* 0x000000060a167981 */ /* 0x001f28000c1e1500 */
[----:B------:R0:W-:Y:S04]  /*1ceb0*/  STL [R1+0x16c], R0 ;  /* 0x00016c0001007387 */ /* 0x0001e80000100800 */
[----:B------:R-:W4:Y:S04]  /*1cec0*/  LDL.64 R18, [R1+0x980] ;  /* 0x0009800001127983 */ /* 0x000f280000100a00 */
[----:B0-----:R0:W4:Y:S04]  /*1ced0*/  LDG.E.U16 R0, [R12.64] ;  /* 0x000000060c007981 */ /* 0x001128000c1e1500 */
[----:B---3--:R-:W-:Y:S04]  /*1cee0*/  STL [R1+0x164], R17 ;  /* 0x0001641101007387 */ /* 0x008fe80000100800 */
[----:B------:R1:W-:Y:S01]  /*1cef0*/  STL [R1+0x168], R16 ;  /* 0x0001681001007387 */ /* 0x0003e20000100800 */
[----:B--2---:R-:W-:-:S03]  /*1cf00*/  IMAD.WIDE R4, R2, 0x2, R4 ;  /* 0x0000000202047825 */ /* 0x004fc600078e0204 */
[----:B-1----:R-:W2:Y:S04]  /*1cf10*/  LDL.64 R16, [R1+0x978] ;  /* 0x0009780001107983 */ /* 0x002ea80000100a00 */
[----:B----4-:R1:W-:Y:S04]  /*1cf20*/  STL [R1+0x160], R3 ;  /* 0x0001600301007387 */ /* 0x0103e80000100800 */
[----:B-1----:R1:W3:Y:S01]  /*1cf30*/  LDG.E.U16 R3, [R4.64] ;  /* 0x0000000604037981 */ /* 0x0022e2000c1e1500 */
[----:B------:R-:W-:-:S04]  /*1cf40*/  IMAD.WIDE R6, R2, 0x2, R6 ;  /* 0x0000000202067825 */ /* 0x000fc800078e0206 */
[C---:B0-----:R-:W-:Y:S02]  /*1cf50*/  IMAD.WIDE R12, R2.reuse, 0x2, R14 ;  /* 0x00000002020c7825 */ /* 0x041fe400078e020e */
[----:B------:R-:W4:Y:S04]  /*1cf60*/  LDL.64 R14, [R1+0x970] ;  /* 0x00097000010e7983 */ /* 0x000f280000100a00 */
[----:B-1----:R-:W2:Y:S04]  /*1cf70*/  LDL.64 R4, [R1+0x990] ;  /* 0x0009900001047983 */ /* 0x002ea80000100a00 */
[----:B------:R0:W-:Y:S01]  /*1cf80*/  STL [R1+0x15c], R22 ;  /* 0x00015c1601007387 */ /* 0x0001e20000100800 */
[----:B------:R-:W-:-:S03]  /*1cf90*/  IMAD.WIDE R8, R2, 0x2, R8 ;  /* 0x0000000202087825 */ /* 0x000fc600078e0208 */
[----:B0-----:R0:W4:Y:S01]  /*1cfa0*/  LDG.E.U16 R22, [R6.64] ;  /* 0x0000000606167981 */ /* 0x001122000c1e1500 */
[----:B------:R-:W-:-:S03]  /*1cfb0*/  IMAD.WIDE R10, R2, 0x2, R20 ;  /* 0x00000002020a7825 */ /* 0x000fc600078e0214 */
[----:B0-----:R-:W4:Y:S04]  /*1cfc0*/  LDL.64 R6, [R1+0x988] ;  /* 0x0009880001067983 */ /* 0x001f280000100a00 */
[----:B------:R0:W-:Y:S04]  /*1cfd0*/  STL [R1+0x158], R0 ;  /* 0x0001580001007387 */ /* 0x0001e80000100800 */
[----:B------:R-:W4:Y:S04]  /*1cfe0*/  LDL.64 R20, [R1+0x960] ;  /* 0x0009600001147983 */ /* 0x000f280000100a00 */
[----:B0-----:R0:W4:Y:S04]  /*1cff0*/  LDG.E.U16 R0, [R8.64] ;  /* 0x0000000608007981 */ /* 0x001128000c1e1500 */
[----:B---3--:R1:W-:Y:S04]  /*1d000*/  STL [R1+0x154], R3 ;  /* 0x0001540301007387 */ /* 0x0083e80000100800 */
[----:B-1----:R1:W3:Y:S01]  /*1d010*/  LDG.E.U16 R3, [R10.64] ;  /* 0x000000060a037981 */ /* 0x0022e2000c1e1500 */
[----:B--2---:R-:W-:-:S04]  /*1d020*/  IMAD.WIDE R4, R2, 0x2, R4 ;  /* 0x0000000202047825 */ /* 0x004fc800078e0204 */
[C---:B0-----:R-:W-:Y:S02]  /*1d030*/  IMAD.WIDE R8, R2.reuse, 0x2, R18 ;  /* 0x0000000202087825 */ /* 0x041fe400078e0212 */
[----:B------:R-:W2:Y:S04]  /*1d040*/  LDG.E.U16 R5, [R4.64] ;  /* 0x0000000604057981 */ /* 0x000ea8000c1e1500 */
[----:B----4-:R0:W-:Y:S01]  /*1d050*/  STL [R1+0x150], R22 ;  /* 0x0001501601007387 */ /* 0x0101e20000100800 */
[----:B-1----:R-:W-:-:S03]  /*1d060*/  IMAD.WIDE R10, R2, 0x2, R16 ;  /* 0x00000002020a7825 */ /* 0x002fc600078e0210 */
[----:B------:R-:W4:Y:S04]  /*1d070*/  LDL.64 R18, [R1+0x950] ;  /* 0x0009500001127983 */ /* 0x000f280000100a00 */
[----:B------:R-:W2:Y:S04]  /*1d080*/  LDL.64 R16, [R1+0x948] ;  /* 0x0009480001107983 */ /* 0x000ea80000100a00 */
[----:B0-----:R0:W2:Y:S01]  /*1d090*/  LDG.E.U16 R22, [R12.64] ;  /* 0x000000060c167981 */ /* 0x0010a2000c1e1500 */
[----:B------:R-:W-:-:S03]  /*1d0a0*/  IMAD.WIDE R6, R2, 0x2, R6 ;  /* 0x0000000202067825 */ /* 0x000fc600078e0206 */
[----:B0-----:R-:W4:Y:S04]  /*1d0b0*/  LDL.64 R12, [R1+0x968] ;  /* 0x00096800010c7983 */ /* 0x001f280000100a00 */
[----:B------:R0:W-:Y:S04]  /*1d0c0*/  STL [R1+0x14c], R0 ;  /* 0x00014c0001007387 */ /* 0x0001e80000100800 */
[----:B0-----:R4:W4:Y:S04]  /*1d0d0*/  LDG.E.U16 R0, [R6.64] ;  /* 0x0000000606007981 */ /* 0x001928000c1e1500 */
[----:B---3--:R0:W-:Y:S04]  /*1d0e0*/  STL [R1+0x148], R3 ;  /* 0x0001480301007387 */ /* 0x0081e80000100800 */
[----:B0-----:R0:W3:Y:S02]  /*1d0f0*/  LDG.E.U16 R3, [R8.64] ;  /* 0x0000000608037981 */ /* 0x0010e4000c1e1500 */
[----:B0-----:R-:W-:-:S02]  /*1d100*/  IMAD.WIDE R8, R2, 0x2, R14 ;  /* 0x0000000202087825 */ /* 0x001fc400078e020e */
[----:B--2---:R0:W-:Y:S04]  /*1d110*/  STL [R1+0x144], R22 ;  /* 0x0001441601007387 */ /* 0x0041e80000100800 */
[----:B------:R-:W2:Y:S04]  /*1d120*/  LDL.64 R14, [R1+0x940] ;  /* 0x00094000010e7983 */ /* 0x000ea80000100a00 */
[----:B0-----:R0:W2:Y:S01]  /*1d130*/  LDG.E.U16 R22, [R10.64] ;  /* 0x000000060a167981 */ /* 0x0010a2000c1e1500 */
[----:B----4-:R-:W-:-:S03]  /*1d140*/  IMAD.WIDE R6, R2, 0x2, R12 ;  /* 0x0000000202067825 */ /* 0x010fc600078e020c */
[----:B0-----:R-:W4:Y:S04]  /*1d150*/  LDL.64 R10, [R1+0x938] ;  /* 0x00093800010a7983 */ /* 0x001f280000100a00 */
[----:B------:R0:W-:Y:S02]  /*1d160*/  STL [R1+0x140], R5 ;  /* 0x0001400501007387 */ /* 0x0001e40000100800 */
[C---:B0-----:R-:W-:Y:S02]  /*1d170*/  IMAD.WIDE R4, R2.reuse, 0x2, R20 ;  /* 0x0000000202047825 */ /* 0x041fe400078e0214 */
[----:B------:R-:W4:Y:S04]  /*1d180*/  LDL.64 R20, [R1+0x930] ;  /* 0x0009300001147983 */ /* 0x000f280000100a00 */
[----:B------:R0:W-:Y:S04]  /*1d190*/  STL [R1+0x13c], R0 ;  /* 0x00013c0001007387 */ /* 0x0001e80000100800 */
[----:B0-----:R0:W4:Y:S04]  /*1d1a0*/  LDG.E.U16 R0, [R8.64] ;  /* 0x0000000608007981 */ /* 0x001128000c1e1500 */
[----:B0-----:R-:W4:Y:S04]  /*1d1b0*/  LDL.64 R8, [R1+0x958] ;  /* 0x0009580001087983 */ /* 0x001f280000100a00 */
[----:B---3--:R0:W-:Y:S04]  /*1d1c0*/  STL [R1+0x138], R3 ;  /* 0x0001380301007387 */ /* 0x0081e80000100800 */
[----:B0-----:R0:W3:Y:S04]  /*1d1d0*/  LDG.E.U16 R3, [R6.64] ;  /* 0x0000000606037981 */ /* 0x0010e8000c1e1500 */
[----:B--2---:R1:W-:Y:S01]  /*1d1e0*/  STL [R1+0x134], R22 ;  /* 0x0001341601007387 */ /* 0x0043e20000100800 */
[----:B0-----:R-:W-:-:S03]  /*1d1f0*/  IMAD.WIDE R6, R2, 0x2, R18 ;  /* 0x0000000202067825 */ /* 0x001fc600078e0212 */
[----:B------:R-:W2:Y:S04]  /*1d200*/  LDL.64 R12, [R1+0x928] ;  /* 0x00092800010c7983 */ /* 0x000ea80000100a00 */
[----:B------:R-:W2:Y:S04]  /*1d210*/  LDL.64 R18, [R1+0x920] ;  /* 0x0009200001127983 */ /* 0x000ea80000100a00 */
[----:B-1----:R0:W2:Y:S02]  /*1d220*/  LDG.E.U16 R22, [R4.64] ;  /* 0x0000000604167981 */ /* 0x0020a4000c1e1500 */
[----:B0-----:R-:W-:-:S02]  /*1d230*/  IMAD.WIDE R4, R2, 0x2, R16 ;  /* 0x0000000202047825 */ /* 0x001fc400078e0210 */
[----:B------:R-:W2:Y:S04]  /*1d240*/  LDL.64 R16, [R1+0x918] ;  /* 0x0009180001107983 */ /* 0x000ea80000100a00 */
[----:B----4-:R0:W-:Y:S01]  /*1d250*/  STL [R1+0x130], R0 ;  /* 0x0001300001007387 */ /* 0x0101e20000100800 */
[----:B------:R-:W-:-:S05]  /*1d260*/  IMAD.WIDE R8, R2, 0x2, R8 ;  /* 0x0000000202087825 */ /* 0x000fca00078e0208 */
[----:B0-----:R0:W4:Y:S04]  /*1d270*/  LDG.E.U16 R0, [R8.64] ;  /* 0x0000000608007981 */ /* 0x001128000c1e1500 */
[----:B---3--:R1:W-:Y:S04]  /*1d280*/  STL [R1+0x12c], R3 ;  /* 0x00012c0301007387 */ /* 0x0083e80000100800 */
[----:B-1----:R1:W3:Y:S01]  /*1d290*/  LDG.E.U16 R3, [R6.64] ;  /* 0x0000000606037981 */ /* 0x0022e2000c1e1500 */
[----:B0-----:R-:W-:-:S03]  /*1d2a0*/  IMAD.WIDE R8, R2, 0x2, R14 ;  /* 0x0000000202087825 */ /* 0x001fc600078e020e */
[----:B--2---:R0:W-:Y:S01]  /*1d2b0*/  STL [R1+0x128], R22 ;  /* 0x0001281601007387 */ /* 0x0041e20000100800 */
[----:B-1----:R-:W-:-:S03]  /*1d2c0*/  IMAD.WIDE R6, R2, 0x2, R10 ;  /* 0x0000000202067825 */ /* 0x002fc600078e020a */
[----:B------:R-:W2:Y:S04]  /*1d2d0*/  LDL.64 R14, [R1+0x910] ;  /* 0x00091000010e7983 */ /* 0x000ea80000100a00 */
[----:B------:R-:W2:Y:S04]  /*1d2e0*/  LDL.64 R10, [R1+0x908] ;  /* 0x00090800010a7983 */ /* 0x000ea80000100a00 */
[----:B0-----:R0:W2:Y:S04]  /*1d2f0*/  LDG.E.U16 R22, [R4.64] ;  /* 0x0000000604167981 */ /* 0x0010a8000c1e1500 */
[----:B----4-:R1:W-:Y:S04]  /*1d300*/  STL [R1+0x124], R0 ;  /* 0x0001240001007387 */ /* 0x0103e80000100800 */
[----:B-1----:R1:W2:Y:S04]  /*1d310*/  LDG.E.U16 R0, [R8.64] ;  /* 0x0000000608007981 */ /* 0x0022a8000c1e1500 */
[----:B---3--:R3:W-:Y:S04]  /*1d320*/  STL [R1+0x120], R3 ;  /* 0x0001200301007387 */ /* 0x0087e80000100800 */
[----:B---3--:R3:W4:Y:S01]  /*1d330*/  LDG.E.U16 R3, [R6.64] ;  /* 0x0000000606037981 */ /* 0x008722000c1e1500 */
[----:B0-----:R-:W-:-:S04]  /*1d340*/  IMAD.WIDE R4, R2, 0x2, R20 ;  /* 0x0000000202047825 */ /* 0x001fc800078e0214 */
[----:B-1----:R-:W-:-:S04]  /*1d350*/  IMAD.WIDE R8, R2, 0x2, R12 ;  /* 0x0000000202087825 */ /* 0x002fc800078e020c */
[C---:B---3--:R-:W-:Y:S01]  /*1d360*/  IMAD.WIDE R6, R2.reuse, 0x2, R18 ;  /* 0x0000000202067825 */ /* 0x048fe200078e0212 */
[----:B--2---:R0:W-:Y:S04]  /*1d370*/  STL [R1+0x11c], R22 ;  /* 0x00011c1601007387 */ /* 0x0041e80000100800 */
[----:B------:R-:W2:Y:S04]  /*1d380*/  LDL.64 R20, [R1+0x8f8] ;  /* 0x0008f80001147983 */ /* 0x000ea80000100a00 */
[----:B------:R-:W2:Y:S04]  /*1d390*/  LDL.64 R12, [R1+0x8f0] ;  /* 0x0008f000010c7983 */ /* 0x000ea80000100a00 */
[----:B0-----:R0:W2:Y:S04]  /*1d3a0*/  LDG.E.U16 R22, [R4.64] ;  /* 0x0000000604167981 */ /* 0x0010a8000c1e1500 */
[----:B------:R-:W2:Y:S04]  /*1d3b0*/  LDL.64 R18, [R1+0x8e8] ;  /* 0x0008e80001127983 */ /* 0x000ea80000100a00 */
[----:B------:R1:W-:Y:S04]  /*1d3c0*/  STL [R1+0x118], R0 ;  /* 0x0001180001007387 */ /* 0x0003e80000100800 */
[----:B-1----:R1:W2:Y:S04]  /*1d3d0*/  LDG.E.U16 R0, [R8.64] ;  /* 0x0000000608007981 */ /* 0x0022a8000c1e1500 */
[----:B----4-:R4:W-:Y:S04]  /*1d3e0*/  STL [R1+0x114], R3 ;  /* 0x0001140301007387 */ /* 0x0109e80000100800 */
[----:B----4-:R4:W3:Y:S01]  /*1d3f0*/  LDG.E.U16 R3, [R6.64] ;  /* 0x0000000606037981 */ /* 0x0108e2000c1e1500 */
[----:B0-----:R-:W-:-:S03]  /*1d400*/  IMAD.WIDE R4, R2, 0x2, R16 ;  /* 0x0000000202047825 */ /* 0x001fc600078e0210 */
[----:B------:R-:W3:Y:S01]  /*1d410*/  LDL.64 R16, [R1+0x8e0] ;  /* 0x0008e00001107983 */ /* 0x000ee20000100a00 */
[----:B-1----:R-:W-:-:S04]  /*1d420*/  IMAD.WIDE R8, R2, 0x2, R14 ;  /* 0x0000000202087825 */ /* 0x002fc800078e020e */
[C---:B----4-:R-:W-:Y:S01]  /*1d430*/  IMAD.WIDE R6, R2.reuse, 0x2, R10 ;  /* 0x0000000202067825 */ /* 0x050fe200078e020a */
[----:B--2---:R0:W-:Y:S04]  /*1d440*/  STL [R1+0x110], R22 ;  /* 0x0001101601007387 */ /* 0x0041e80000100800 */
[----:B------:R-:W2:Y:S04]  /*1d450*/  LDL.64 R14, [R1+0x8d8] ;  /* 0x0008d800010e7983 */ /* 0x000ea80000100a00 */
[----:B------:R-:W4:Y:S04]  /*1d460*/  LDL.64 R10, [R1+0x8d0] ;  /* 0x0008d000010a7983 */ /* 0x000f280000100a00 */
[----:B0-----:R0:W2:Y:S04]  /*1d470*/  LDG.E.U16 R22, [R4.64] ;  /* 0x0000000604167981 */ /* 0x0010a8000c1e1500 */
[----:B0-----:R-:W4:Y:S04]  /*1d480*/  LDL.64 R4, [R1+0x900] ;  /* 0x0009000001047983 */ /* 0x001f280000100a00 */
[----:B------:R0:W-:Y:S04]  /*1d490*/  STL [R1+0x10c], R0 ;  /* 0x00010c0001007387 */ /* 0x0001e80000100800 */
[----:B0-----:R0:W4:Y:S04]  /*1d4a0*/  LDG.E.U16 R0, [R8.64] ;  /* 0x0000000608007981 */ /* 0x001128000c1e1500 */
[----:B---3--:R1:W-:Y:S04]  /*1d4b0*/  STL [R1+0x108], R3 ;  /* 0x0001080301007387 */ /* 0x0083e80000100800 */
[----:B-1----:R1:W3:Y:S01]  /*1d4c0*/  LDG.E.U16 R3, [R6.64] ;  /* 0x0000000606037981 */ /* 0x0022e2000c1e1500 */
[----:B0-----:R-:W-:-:S04]  /*1d4d0*/  IMAD.WIDE R8, R2, 0x2, R20 ;  /* 0x0000000202087825 */ /* 0x001fc800078e0214 */
[C---:B-1----:R-:W-:Y:S01]  /*1d4e0*/  IMAD.WIDE R6, R2.reuse, 0x2, R12 ;  /* 0x0000000202067825 */ /* 0x042fe200078e020c */
[----:B--2---:R0:W-:Y:S04]  /*1d4f0*/  STL [R1+0x104], R22 ;  /* 0x0001041601007387 */ /* 0x0041e80000100800 */
[----:B------:R-:W4:Y:S02]  /*1d500*/  LDL.64 R12, [R1+0x8c8] ;  /* 0x0008c800010c7983 */ /* 0x000f240000100a00 */
[----:B----4-:R-:W-:-:S05]  /*1d510*/  IMAD.WIDE R4, R2, 0x2, R4 ;  /* 0x0000000202047825 */ /* 0x010fca00078e0204 */
[----:B0-----:R0:W4:Y:S04]  /*1d520*/  LDG.E.U16 R22, [R4.64] ;  /* 0x0000000604167981 */ /* 0x001128000c1e1500 */
[----:B------:R1:W-:Y:S04]  /*1d530*/  STL [R1+0x100], R0 ;  /* 0x0001000001007387 */ /* 0x0003e80000100800 */
[----:B-1----:R1:W4:Y:S04]  /*1d540*/  LDG.E.U16 R0, [R8.64] ;  /* 0x0000000608007981 */ /* 0x002328000c1e1500 */
[----:B---3--:R3:W-:Y:S04]  /*1d550*/  STL [R1+0xfc], R3 ;  /* 0x0000fc0301007387 */ /* 0x0087e80000100800 */
[----:B---3--:R3:W2:Y:S01]  /*1d560*/  LDG.E.U16 R3, [R6.64] ;  /* 0x0000000606037981 */ /* 0x0086a2000c1e1500 */
[----:B0-----:R-:W-:-:S04]  /*1d570*/  IMAD.WIDE R4, R2, 0x2, R18 ;  /* 0x0000000202047825 */ /* 0x001fc800078e0212 */
[----:B-1----:R-:W-:-:S04]  /*1d580*/  IMAD.WIDE R8, R2, 0x2, R16 ;  /* 0x0000000202087825 */ /* 0x002fc800078e0210 */
[C---:B---3--:R-:W-:Y:S01]  /*1d590*/  IMAD.WIDE R6, R2.reuse, 0x2, R14 ;  /* 0x0000000202067825 */ /* 0x048fe200078e020e */
[----:B----4-:R0:W-:Y:S04]  /*1d5a0*/  STL [R1+0xf8], R22 ;  /* 0x0000f81601007387 */ /* 0x0101e80000100800 */
[----:B------:R-:W3:Y:S04]  /*1d5b0*/  LDL.64 R20, [R1+0x868] ;  /* 0x0008680001147983 */ /* 0x000ee80000100a00 */
[----:B------:R-:W4:Y:S04]  /*1d5c0*/  LDL.64 R18, [R1+0x848] ;  /* 0x0008480001127983 */ /* 0x000f280000100a00 */
[----:B0-----:R0:W3:Y:S04]  /*1d5d0*/  LDG.E.U16 R22, [R4.64] ;  /* 0x0000000604167981 */ /* 0x0010e8000c1e1500 */
[----:B------:R-:W4:Y:S01]  /*1d5e0*/  LDL.64 R16, [R1+0x828] ;  /* 0x0008280001107983 */ /* 0x000f220000100a00 */
[----:B0-----:R-:W-:-:S03]  /*1d5f0*/  IMAD.WIDE R4, R2, 0x2, R10 ;  /* 0x0000000202047825 */ /* 0x001fc600078e020a */
[----:B------:R0:W-:Y:S04]  /*1d600*/  STL [R1+0xf4], R0 ;  /* 0x0000f40001007387 */ /* 0x0001e80000100800 */
[----:B------:R-:W4:Y:S04]  /*1d610*/  LDL.64 R10, [R1+0x808] ;  /* 0x00080800010a7983 */ /* 0x000f280000100a00 */
[----:B0-----:R0:W4:Y:S04]  /*1d620*/  LDG.E.U16 R0, [R8.64] ;  /* 0x0000000608007981 */ /* 0x001128000c1e1500 */
[----:B--2---:R1:W-:Y:S04]  /*1d630*/  STL [R1+0xf0], R3 ;  /* 0x0000f00301007387 */ /* 0x0043e80000100800 */
[----:B-1----:R1:W2:Y:S04]  /*1d640*/  LDG.E.U16 R3, [R6.64] ;  /* 0x0000000606037981 */ /* 0x0022a8000c1e1500 */
[----:B-1----:R-:W2:Y:S01]  /*1d650*/  LDL.64 R6, [R1+0x8a8] ;  /* 0x0008a80001067983 */ /* 0x002ea20000100a00 */
[----:B0-----:R-:W-:-:S03]  /*1d660*/  IMAD.WIDE R8, R2, 0x2, R12 ;  /* 0x0000000202087825 */ /* 0x001fc600078e020c */
[----:B---3--:R0:W-:Y:S04]  /*1d670*/  STL [R1+0xec], R22 ;  /* 0x0000ec1601007387 */ /* 0x0081e80000100800 */
[----:B------:R-:W3:Y:S04]  /*1d680*/  LDL.64 R14, [R1+0x7e8] ;  /* 0x0007e800010e7983 */ /* 0x000ee80000100a00 */
[----:B------:R-:W3:Y:S04]  /*1d690*/  LDL.64 R12, [R1+0x7c8] ;  /* 0x0007c800010c7983 */ /* 0x000ee80000100a00 */
[----:B0-----:R0:W3:Y:S04]  /*1d6a0*/  LDG.E.U16 R22, [R4.64] ;  /* 0x0000000604167981 */ /* 0x0010e8000c1e1500 */
[----:B0-----:R-:W3:Y:S04]  /*1d6b0*/  LDL.64 R4, [R1+0x888] ;  /* 0x0008880001047983 */ /* 0x001ee80000100a00 */
[----:B----4-:R0:W-:Y:S04]  /*1d6c0*/  STL [R1+0xe8], R0 ;  /* 0x0000e80001007387 */ /* 0x0101e80000100800 */
[----:B0-----:R0:W4:Y:S04]  /*1d6d0*/  LDG.E.U16 R0, [R8.64] ;  /* 0x0000000608007981 */ /* 0x001128000c1e1500 */
[----:B--2---:R1:W-:Y:S01]  /*1d6e0*/  STL [R1+0xe4], R3 ;  /* 0x0000e40301007387 */ /* 0x0043e20000100800 */
[----:B------:R-:W-:-:S05]  /*1d6f0*/  IMAD.WIDE R6, R2, 0x2, R6 ;  /* 0x0000000202067825 */ /* 0x000fca00078e0206 */
[----:B-1----:R1:W2:Y:S01]  /*1d700*/  LDG.E.U16 R3, [R6.64] ;  /* 0x0000000606037981 */ /* 0x0022a2000c1e1500 */
[----:B0-----:R-:W-:-:S04]  /*1d710*/  IMAD.WIDE R8, R2, 0x2, R20 ;  /* 0x0000000202087825 */ /* 0x001fc800078e0214 */
[C---:B-1----:R-:W-:Y:S01]  /*1d720*/  IMAD.WIDE R6, R2.reuse, 0x2, R18 ;  /* 0x0000000202067825 */ /* 0x042fe200078e0212 */
[----:B---3--:R0:W-:Y:S03]  /*1d730*/  STL [R1+0xe0], R22 ;  /* 0x0000e01601007387 */ /* 0x0081e60000100800 */
[----:B------:R-:W-:-:S05]  /*1d740*/  IMAD.WIDE R4, R2, 0x2, R4 ;  /* 0x0000000202047825 */ /* 0x000fca00078e0204 */
[----:B0-----:R0:W3:Y:S02]  /*1d750*/  LDG.E.U16 R22, [R4.64] ;  /* 0x0000000604167981 */ /* 0x0010e4000c1e1500 */
[C---:B0-----:R-:W-:Y:S02]  /*1d760*/  IMAD.WIDE R4, R2.reuse, 0x2, R16 ;  /* 0x0000000202047825 */ /* 0x041fe400078e0210 */
[----:B------:R0:W3:Y:S04]  /*1d770*/  LDG.E.U16 R17, [R6.64] ;  /* 0x0000000606117981 */ /* 0x0000e8000c1e1500 */
[----:B------:R1:W3:Y:S04]  /*1d780*/  LDG.E.U16 R16, [R8.64] ;  /* 0x0000000608107981 */ /* 0x0002e8000c1e1500 */
[----:B----4-:R4:W-:Y:S04]  /*1d790*/  STL [R1+0xdc], R0 ;  /* 0x0000dc0001007387 */ /* 0x0109e80000100800 */
[----:B------:R-:W3:Y:S01]  /*1d7a0*/  LDL.64 R20, [R1+0x748] ;  /* 0x0007480001147983 */ /* 0x000ee20000100a00 */
[----:B-1----:R-:W-:-:S03]  /*1d7b0*/  IMAD.WIDE R8, R2, 0x2, R10 ;  /* 0x0000000202087825 */ /* 0x002fc600078e020a */
[----:B------:R-:W3:Y:S04]  /*1d7c0*/  LDL.64 R18, [R1+0x728] ;  /* 0x0007280001127983 */ /* 0x000ee80000100a00 */
[----:B----4-:R1:W3:Y:S04]  /*1d7d0*/  LDG.E.U16 R0, [R4.64] ;  /* 0x0000000604007981 */ /* 0x0102e8000c1e1500 */
[----:B------:R-:W3:Y:S04]  /*1d7e0*/  LDL.64 R10, [R1+0x708] ;  /* 0x00070800010a7983 */ /* 0x000ee80000100a00 */
[----:B--2---:R2:W-:Y:S04]  /*1d7f0*/  STL [R1+0xd8], R3 ;  /* 0x0000d80301007387 */ /* 0x0045e80000100800 */
[----:B--2---:R2:W4:Y:S04]  /*1d800*/  LDG.E.U16 R3, [R8.64] ;  /* 0x0000000608037981 */ /* 0x004528000c1e1500 */
[----:B--2---:R-:W2:Y:S01]  /*1d810*/  LDL.64 R8, [R1+0x7a8] ;  /* 0x0007a80001087983 */ /* 0x004ea20000100a00 */
[----:B0-----:R-:W-:-:S04]  /*1d820*/  IMAD.WIDE R6, R2, 0x2, R14 ;  /* 0x0000000202067825 */ /* 0x001fc800078e020e */
[C---:B-1----:R-:W-:Y:S01]  /*1d830*/  IMAD.WIDE R4, R2.reuse, 0x2, R12 ;  /* 0x0000000202047825 */ /* 0x042fe200078e020c */
[----:B---3--:R0:W-:Y:S04]  /*1d840*/  STL [R1+0xd4], R22 ;  /* 0x0000d41601007387 */ /* 0x0081e80000100800 */
[----:B0-----:R0:W3:Y:S04]  /*1d850*/  LDG.E.U16 R22, [R6.64] ;  /* 0x0000000606167981 */ /* 0x0010e8000c1e1500 */
[----:B0-----:R-:W3:Y:S04]  /*1d860*/  LDL.64 R6, [R1+0x788] ;  /* 0x0007880001067983 */ /* 0x001ee80000100a00 */
[----:B------:R-:W-:Y:S04]  /*1d870*/  STL [R1+0xcc], R17 ;  /* 0x0000cc1101007387 */ /* 0x000fe80000100800 */
[----:B------:R0:W-:Y:S04]  /*1d880*/  STL [R1+0xd0], R16 ;  /* 0x0000d01001007387 */ /* 0x0001e80000100800 */
[----:B------:R-:W3:Y:S04]  /*1d890*/  LDL.64 R14, [R1+0x6c8] ;  /* 0x0006c800010e7983 */ /* 0x000ee80000100a00 */
[----:B------:R-:W3:Y:S04]  /*1d8a0*/  LDL.64 R12, [R1+0x6a8] ;  /* 0x0006a800010c7983 */ /* 0x000ee80000100a00 */
[----:B0-----:R-:W3:Y:S04]  /*1d8b0*/  LDL.64 R16, [R1+0x6e8] ;  /* 0x0006e80001107983 */ /* 0x001ee80000100a00 */
[----:B------:R0:W-:Y:S04]  /*1d8c0*/  STL [R1+0xc8], R0 ;  /* 0x0000c80001007387 */ /* 0x0001e80000100800 */
[----:B0-----:R0:W3:Y:S04]  /*1d8d0*/  LDG.E.U16 R0, [R4.64] ;  /* 0x0000000604007981 */ /* 0x0010e8000c1e1500 */
[----:B0-----:R-:W3:Y:S04]  /*1d8e0*/  LDL.64 R4, [R1+0x768] ;  /* 0x0007680001047983 */ /* 0x001ee80000100a00 */
[----:B----4-:R0:W-:Y:S01]  /*1d8f0*/  STL [R1+0xc4], R3 ;  /* 0x0000c40301007387 */ /* 0x0101e20000100800 */
[----:B--2---:R-:W-:-:S05]  /*1d900*/  IMAD.WIDE R8, R2, 0x2, R8 ;  /* 0x0000000202087825 */ /* 0x004fca00078e0208 */
[----:B0-----:R0:W2:Y:S02]  /*1d910*/  LDG.E.U16 R3, [R8.64] ;  /* 0x0000000608037981 */ /* 0x0010a4000c1e1500 */
[C---:B0-----:R-:W-:Y:S02]  /*1d920*/  IMAD.WIDE R8, R2.reuse, 0x2, R20 ;  /* 0x0000000202087825 */ /* 0x041fe400078e0214 */
[----:B---3--:R0:W-:Y:S02]  /*1d930*/  STL [R1+0xc0], R22 ;  /* 0x0000c01601007387 */ /* 0x0081e40000100800 */
[----:B------:R-:W-:-:S05]  /*1d940*/  IMAD.WIDE R6, R2, 0x2, R6 ;  /* 0x0000000202067825 */ /* 0x000fca00078e0206 */
[----:B0-----:R0:W3:Y:S02]  /*1d950*/  LDG.E.U16 R22, [R6.64] ;  /* 0x0000000606167981 */ /* 0x0010e4000c1e1500 */
[C---:B0-----:R-:W-:Y:S02]  /*1d960*/  IMAD.WIDE R6, R2.reuse, 0x2, R18 ;  /* 0x0000000202067825 */ /* 0x041fe400078e0212 */
[----:B------:R0:W4:Y:S04]  /*1d970*/  LDG.E.U16 R18, [R8.64] ;  /* 0x0000000608127981 */ /* 0x000128000c1e1500 */
[----:B------:R1:W-:Y:S01]  /*1d980*/  STL [R1+0xbc], R0 ;  /* 0x0000bc0001007387 */ /* 0x0003e20000100800 */
[----:B------:R-:W-:-:S05]  /*1d990*/  IMAD.WIDE R4, R2, 0x2, R4 ;  /* 0x0000000202047825 */ /* 0x000fca00078e0204 */
[----:B-1----:R1:W4:Y:S02]  /*1d9a0*/  LDG.E.U16 R0, [R4.64] ;  /* 0x0000000604007981 */ /* 0x002324000c1e1500 */
[C---:B-1----:R-:W-:Y:S02]  /*1d9b0*/  IMAD.WIDE R4, R2.reuse, 0x2, R10 ;  /* 0x0000000202047825 */ /* 0x042fe400078e020a */
[----:B------:R-:W4:Y:S04]  /*1d9c0*/  LDL.64 R10, [R1+0x8c0] ;  /* 0x0008c000010a7983 */ /* 0x000f280000100a00 */
[----:B--2---:R1:W-:Y:S04]  /*1d9d0*/  STL [R1+0xb8], R3 ;  /* 0x0000b80301007387 */ /* 0x0043e80000100800 */
[----:B-1----:R1:W2:Y:S02]  /*1d9e0*/  LDG.E.U16 R3, [R6.64] ;  /* 0x0000000606037981 */ /* 0x0022a4000c1e1500 */
[----:B-1----:R-:W-:-:S05]  /*1d9f0*/  IMAD.WIDE R6, R2, 0x2, R14 ;  /* 0x0000000202067825 */ /* 0x002fca00078e020e */
[----:B------:R1:W2:Y:S01]  /*1da00*/  LDG.E.U16 R19, [R6.64] ;  /* 0x0000000606137981 */ /* 0x0002a2000c1e1500 */
[----:B0-----:R-:W-:-:S03]  /*1da10*/  IMAD.WIDE R8, R2, 0x2, R16 ;  /* 0x0000000202087825 */ /* 0x001fc600078e0210 */
[----:B---3--:R0:W-:Y:S04]  /*1da20*/  STL [R1+0xb4], R22 ;  /* 0x0000b41601007387 */ /* 0x0081e80000100800 */
[----:B------:R-:W3:Y:S04]  /*1da30*/  LDL.64 R20, [R1+0x840] ;  /* 0x0008400001147983 */ /* 0x000ee80000100a00 */
[----:B------:R-:W3:Y:S04]  /*1da40*/  LDL.64 R16, [R1+0x820] ;  /* 0x0008200001107983 */ /* 0x000ee80000100a00 */
[----:B0-----:R0:W3:Y:S02]  /*1da50*/  LDG.E.U16 R22, [R4.64] ;  /* 0x0000000604167981 */ /* 0x0010e4000c1e1500 */
[----:B0-----:R-:W-:-:S02]  /*1da60*/  IMAD.WIDE R4, R2, 0x2, R12 ;  /* 0x0000000202047825 */ /* 0x001fc400078e020c */
[----:B----4-:R0:W-:Y:S04]  /*1da70*/  STL [R1+0xb0], R0 ;  /* 0x0000b00001007387 */ /* 0x0101e80000100800 */
[----:B------:R-:W4:Y:S04]  /*1da80*/  LDL.64 R14, [R1+0x800] ;  /* 0x00080000010e7983 */ /* 0x000f280000100a00 */
[----:B-1----:R-:W3:Y:S04]  /*1da90*/  LDL.64 R6, [R1+0x8a0] ;  /* 0x0008a00001067983 */ /* 0x002ee80000100a00 */
[----:B0-----:R0:W4:Y:S04]  /*1daa0*/  LDG.E.U16 R0, [R8.64] ;  /* 0x0000000608007981 */ /* 0x001128000c1e1500 */
[----:B--2---:R-:W-:Y:S04]  /*1dab0*/  STL [R1+0x2100], R19 ;  /* 0x0021001301007387 */ /* 0x004fe80000100800 */
[----:B------:R1:W-:Y:S04]  /*1dac0*/  STL [R1+0xac], R18 ;  /* 0x0000ac1201007387 */ /* 0x0003e80000100800 */
[----:B-1----:R1:W2:Y:S04]  /*1dad0*/  LDG.E.U16 R18, [R4.64] ;  /* 0x0000000604127981 */ /* 0x0022a8000c1e1500 */
[----:B-1----:R-:W4:Y:S01]  /*1dae0*/  LDL.64 R4, [R1+0x880] ;  /* 0x0008800001047983 */ /* 0x002f220000100a00 */
[----:B0-----:R-:W-:-:S04]  /*1daf0*/  IMAD.WIDE R8, R2, 0x2, R10 ;  /* 0x0000000202087825 */ /* 0x001fc800078e020a */
[C---:B---3--:R-:W-:Y:S01]  /*1db00*/  IMAD.WIDE R6, R2.reuse, 0x2, R6 ;  /* 0x0000000202067825 */ /* 0x048fe200078e0206 */
[----:B--2---:R0:W-:Y:S04]  /*1db10*/  STL [R1+0x2104], R18 ;  /* 0x0021041201007387 */ /* 0x0041e80000100800 */
[----:B------:R-:W2:Y:S04]  /*1db20*/  LDL.64 R12, [R1+0x7e0] ;  /* 0x0007e000010c7983 */ /* 0x000ea80000100a00 */
[----:B------:R-:W3:Y:S04]  /*1db30*/  LDL.64 R10, [R1+0x7c0] ;  /* 0x0007c000010a7983 */ /* 0x000ee80000100a00 */
[----:B0-----:R-:W2:Y:S01]  /*1db40*/  LDL.64 R18, [R1+0x860] ;  /* 0x0008600001127983 */ /* 0x001ea20000100a00 */
[----:B----4-:R-:W-:-:S03]  /*1db50*/  IMAD.WIDE R4, R2, 0x2, R4 ;  /* 0x0000000202047825 */ /* 0x010fc600078e0204 */
[----:B------:R0:W-:Y:S04]  /*1db60*/  STL [R1+0xa8], R3 ;  /* 0x0000a80301007387 */ /* 0x0001e80000100800 */
[----:B------:R1:W-:Y:S04]  /*1db70*/  STL [R1+0xa4], R22 ;  /* 0x0000a41601007387 */ /* 0x0003e80000100800 */
[----:B0-----:R2:W4:Y:S04]  /*1db80*/  LDG.E.U16 R3, [R8.64] ;  /* 0x0000000608037981 */ /* 0x001528000c1e1500 */
[----:B-1----:R0:W3:Y:S04]  /*1db90*/  LDG.E.U16 R22, [R6.64] ;  /* 0x0000000606167981 */ /* 0x0020e8000c1e1500 */
[----:B------:R1:W-:Y:S04]  /*1dba0*/  STL [R1+0xa0], R0 ;  /* 0x0000a00001007387 */ /* 0x0003e80000100800 */
[----:B-1----:R1:W3:Y:S01]  /*1dbb0*/  LDG.E.U16 R0, [R4.64] ;  /* 0x0000000604007981 */ /* 0x0022e2000c1e1500 */
[----:B0-----:R-:W-:-:S04]  /*1dbc0*/  IMAD.WIDE R6, R2, 0x2, R20 ;  /* 0x0000000202067825 */ /* 0x001fc800078e0214 */
[----:B-1----:R-:W-:-:S04]  /*1dbd0*/  IMAD.WIDE R4, R2, 0x2, R16 ;  /* 0x0000000202047825 */ /* 0x002fc800078e0210 */
[C---:B--2---:R-:W-:Y:S01]  /*1dbe0*/  IMAD.WIDE R8, R2.reuse, 0x2, R18 ;  /* 0x0000000202087825 */ /* 0x044fe200078e0212 */
[----:B----4-:R0:W-:Y:S04]  /*1dbf0*/  STL [R1+0x9c], R3 ;  /* 0x00009c0301007387 */ /* 0x0101e80000100800 */
[----:B---3--:R1:W-:Y:S04]  /*1dc00*/  STL [R1+0x98], R22 ;  /* 0x0000981601007387 */ /* 0x0083e80000100800 */
[----:B0-----:R0:W2:Y:S04]  /*1dc10*/  LDG.E.U16 R3, [R8.64] ;  /* 0x0000000608037981 */ /* 0x0010a8000c1e1500 */
[----:B-1----:R1:W3:Y:S04]  /*1dc20*/  LDG.E.U16 R22, [R6.64] ;  /* 0x0000000606167981 */ /* 0x0022e8000c1e1500 */
[----:B------:R4:W-:Y:S01]  /*1dc30*/  STL [R1+0x94], R0 ;  /* 0x0000940001007387 */ /* 0x0009e20000100800 */
[----:B0-----:R-:W-:-:S03]  /*1dc40*/  IMAD.WIDE R8, R2, 0x2, R14 ;  /* 0x0000000202087825 */ /* 0x001fc600078e020e */
[----:B------:R-:W3:Y:S01]  /*1dc50*/  LDL.64 R20, [R1+0x740] ;  /* 0x0007400001147983 */ /* 0x000ee20000100a00 */
[----:B-1----:R-:W-:-:S03]  /*1dc60*/  IMAD.WIDE R6, R2, 0x2, R12 ;  /* 0x0000000202067825 */ /* 0x002fc600078e020c */
[----:B------:R-:W3:Y:S04]  /*1dc70*/  LDL.64 R18, [R1+0x720] ;  /* 0x0007200001127983 */ /* 0x000ee80000100a00 */
[----:B----4-:R0:W4:Y:S04]  /*1dc80*/  LDG.E.U16 R0, [R4.64] ;  /* 0x0000000604007981 */ /* 0x010128000c1e1500 */
[----:B------:R-:W3:Y:S01]  /*1dc90*/  LDL.64 R16, [R1+0x700] ;  /* 0x0007000001107983 */ /* 0x000ee20000100a00 */
[----:B0-----:R-:W-:-:S03]  /*1dca0*/  IMAD.WIDE R4, R2, 0x2, R10 ;  /* 0x0000000202047825 */ /* 0x001fc600078e020a */
[----:B--2---:R0:W-:Y:S04]  /*1dcb0*/  STL [R1+0x90], R3 ;  /* 0x0000900301007387 */ /* 0x0041e80000100800 */
[----:B0-----:R0:W2:Y:S04]  /*1dcc0*/  LDG.E.U16 R3, [R8.64] ;  /* 0x0000000608037981 */ /* 0x0010a8000c1e1500 */
[----:B0-----:R-:W2:Y:S04]  /*1dcd0*/  LDL.64 R8, [R1+0x7a0] ;  /* 0x0007a00001087983 */ /* 0x001ea80000100a00 */
[----:B---3--:R0:W-:Y:S04]  /*1dce0*/  STL [R1+0x8c], R22 ;  /* 0x00008c1601007387 */ /* 0x0081e80000100800 */
[----:B0-----:R0:W3:Y:S04]  /*1dcf0*/  LDG.E.U16 R22, [R6.64] ;  /* 0x0000000606167981 */ /* 0x0010e8000c1e1500 */
[----:B0-----:R-:W3:Y:S04]  /*1dd00*/  LDL.64 R6, [R1+0x780] ;  /* 0x0007800001067983 */ /* 0x001ee80000100a00 */
[----:B----4-:R0:W-:Y:S04]  /*1dd10*/  STL [R1+0x88], R0 ;  /* 0x0000880001007387 */ /* 0x0101e80000100800 */
[----:B------:R-:W4:Y:S04]  /*1dd20*/  LDL.64 R14, [R1+0x6e0] ;  /* 0x0006e000010e7983 */ /* 0x000f280000100a00 */
[----:B------:R-:W4:Y:S04]  /*1dd30*/  LDL.64 R12, [R1+0x6c0] ;  /* 0x0006c000010c7983 */ /* 0x000f280000100a00 */
[----:B0-----:R0:W4:Y:S04]  /*1dd40*/  LDG.E.U16 R0, [R4.64] ;  /* 0x0000000604007981 */ /* 0x001128000c1e1500 */
[----:B------:R-:W4:Y:S04]  /*1dd50*/  LDL.64 R10, [R1+0x6a0] ;  /* 0x0006a000010a7983 */ /* 0x000f280000100a00 */
[----:B0-----:R-:W4:Y:S04]  /*1dd60*/  LDL.64 R4, [R1+0x760] ;  /* 0x0007600001047983 */ /* 0x001f280000100a00 */
[----:B--2---:R0:W-:Y:S01]  /*1dd70*/  STL [R1+0x84], R3 ;  /* 0x0000840301007387 */ /* 0x0041e20000100800 */
[----:B------:R-:W-:-:S05]  /*1dd80*/  IMAD.WIDE R8, R2, 0x2, R8 ;  /* 0x0000000202087825 */ /* 0x000fca00078e0208 */
[----:B0-----:R0:W2:Y:S04]  /*1dd90*/  LDG.E.U16 R3, [R8.64] ;  /* 0x0000000608037981 */ /* 0x0010a8000c1e1500 */
[----:B---3--:R1:W-:Y:S01]  /*1dda0*/  STL [R1+0x80], R22 ;  /* 0x0000801601007387 */ /* 0x0083e20000100800 */
[----:B------:R-:W-:-:S05]  /*1ddb0*/  IMAD.WIDE R6, R2, 0x2, R6 ;  /* 0x0000000202067825 */ /* 0x000fca00078e0206 */
[----:B-1----:R1:W3:Y:S04]  /*1ddc0*/  LDG.E.U16 R22, [R6.64] ;  /* 0x0000000606167981 */ /* 0x0022e8000c1e1500 */
[----:B----4-:R4:W-:Y:S01]  /*1ddd0*/  STL [R1+0x7c], R0 ;  /* 0x00007c0001007387 */ /* 0x0109e20000100800 */
[----:B------:R-:W-:-:S05]  /*1dde0*/  IMAD.WIDE R4, R2, 0x2, R4 ;  /* 0x0000000202047825 */ /* 0x000fca00078e0204 */
[----:B----4-:R4:W3:Y:S01]  /*1ddf0*/  LDG.E.U16 R0, [R4.64] ;  /* 0x0000000604007981 */ /* 0x0108e2000c1e1500 */
[----:B-1----:R-:W-:-:S04]  /*1de00*/  IMAD.WIDE R6, R2, 0x2, R18 ;  /* 0x0000000202067825 */ /* 0x002fc800078e0212 */
[----:B0-----:R-:W-:-:S04]  /*1de10*/  IMAD.WIDE R8, R2, 0x2, R20 ;  /* 0x0000000202087825 */ /* 0x001fc800078e0214 */
[C---:B----4-:R-:W-:Y:S01]  /*1de20*/  IMAD.WIDE R4, R2.reuse, 0x2, R16 ;  /* 0x0000000202047825 */ /* 0x050fe200078e0210 */
[----:B--2---:R0:W-:Y:S04]  /*1de30*/  STL [R1+0x78], R3 ;  /* 0x0000780301007387 */ /* 0x0041e80000100800 */
[----:B------:R-:W2:Y:S04]  /*1de40*/  LDL.64 R20, [R1+0x8b8] ;  /* 0x0008b80001147983 */ /* 0x000ea80000100a00 */
[----:B------:R-:W4:Y:S04]  /*1de50*/  LDL.64 R18, [R1+0x898] ;  /* 0x0008980001127983 */ /* 0x000f280000100a00 */
[----:B0-----:R0:W2:Y:S04]  /*1de60*/  LDG.E.U16 R3, [R8.64] ;  /* 0x0000000608037981 */ /* 0x0010a8000c1e1500 */
[----:B---3--:R1:W-:Y:S04]  /*1de70*/  STL [R1+0x74], R22 ;  /* 0x0000741601007387 */ /* 0x0083e80000100800 */
[----:B-1----:R1:W3:Y:S02]  /*1de80*/  LDG.E.U16 R22, [R6.64] ;  /* 0x0000000606167981 */ /* 0x0022e4000c1e1500 */
[----:B-1----:R-:W-:-:S02]  /*1de90*/  IMAD.WIDE R6, R2, 0x2, R12 ;  /* 0x0000000202067825 */ /* 0x002fc400078e020c */
[----:B------:R1:W-:Y:S02]  /*1dea0*/  STL [R1+0x70], R0 ;  /* 0x0000700001007387 */ /* 0x0003e40000100800 */
[C---:B0-----:R-:W-:Y:S02]  /*1deb0*/  IMAD.WIDE R8, R2.reuse, 0x2, R14 ;  /* 0x0000000202087825 */ /* 0x041fe400078e020e */
[----:B------:R-:W3:Y:S04]  /*1dec0*/  LDL.64 R16, [R1+0x858] ;  /* 0x0008580001107983 */ /* 0x000ee80000100a00 */
[----:B-1----:R0:W3:Y:S02]  /*1ded0*/  LDG.E.U16 R0, [R4.64] ;  /* 0x0000000604007981 */ /* 0x0020e4000c1e1500 */
[----:B0-----:R-:W-:-:S02]  /*1dee0*/  IMAD.WIDE R4, R2, 0x2, R10 ;  /* 0x0000000202047825 */ /* 0x001fc400078e020a */
[----:B------:R-:W3:Y:S04]  /*1def0*/  LDG.E.U16 R11, [R6.64] ;  /* 0x00000006060b7981 */ /* 0x000ee8000c1e1500 */
[----:B------:R0:W4:Y:S04]  /*1df00*/  LDG.E.U16 R10, [R4.64] ;  /* 0x00000006040a7981 */ /* 0x000128000c1e1500 */
[----:B--2---:R1:W-:Y:S04]  /*1df10*/  STL [R1+0x6c], R3 ;  /* 0x00006c0301007387 */ /* 0x0043e80000100800 */
[----:B------:R-:W2:Y:S04]  /*1df20*/  LDL.64 R14, [R1+0x818] ;  /* 0x00081800010e7983 */ /* 0x000ea80000100a00 */
[----:B------:R-:W2:Y:S04]  /*1df30*/  LDL.64 R12, [R1+0x7f8] ;  /* 0x0007f800010c7983 */ /* 0x000ea80000100a00 */
[----:B-1----:R1:W2:Y:S04]  /*1df40*/  LDG.E.U16 R3, [R8.64] ;  /* 0x0000000608037981 */ /* 0x0022a8000c1e1500 */
[----:B---3--:R-:W-:Y:S04]  /*1df50*/  STL [R1+0x20e0], R11 ;  /* 0x0020e00b01007387 */ /* 0x008fe80000100800 */
[----:B0-----:R-:W3:Y:S01]  /*1df60*/  LDL.64 R4, [R1+0x878] ;  /* 0x0008780001047983 */ /* 0x001ee20000100a00 */
[----:B-1----:R-:W-:-:S03]  /*1df70*/  IMAD.WIDE R8, R2, 0x2, R20 ;  /* 0x0000000202087825 */ /* 0x002fc600078e0214 */
[----:B----4-:R0:W-:Y:S01]  /*1df80*/  STL [R1+0x20e4], R10 ;  /* 0x0020e40a01007387 */ /* 0x0101e20000100800 */
[----:B------:R-:W-:-:S03]  /*1df90*/  IMAD.WIDE R6, R2, 0x2, R18 ;  /* 0x0000000202067825 */ /* 0x000fc600078e0212 */
[----:B------:R-:W4:Y:S04]  /*1dfa0*/  LDL.64 R20, [R1+0x7d8] ;  /* 0x0007d80001147983 */ /* 0x000f280000100a00 */
[----:B------:R-:W4:Y:S04]  /*1dfb0*/  LDL.64 R18, [R1+0x7b8] ;  /* 0x0007b80001127983 */ /* 0x000f280000100a00 */
[----:B0-----:R-:W4:Y:S04]  /*1dfc0*/  LDL.64 R10, [R1+0x838] ;  /* 0x00083800010a7983 */ /* 0x001f280000100a00 */
[----:B------:R0:W-:Y:S04]  /*1dfd0*/  STL [R1+0x68], R22 ;  /* 0x0000681601007387 */ /* 0x0001e80000100800 */
[----:B------:R1:W-:Y:S04]  /*1dfe0*/  STL [R1+0x2c], R0 ;  /* 0x00002c0001007387 */ /* 0x0003e80000100800 */
[----:B0-----:R0:W4:Y:S04]  /*1dff0*/  LDG.E.U16 R22, [R8.64] ;  /* 0x0000000608167981 */ /* 0x001128000c1e1500 */
[----:B-1----:R4:W4:Y:S04]  /*1e000*/  LDG.E.U16 R0, [R6.64] ;  /* 0x0000000606007981 */ /* 0x002928000c1e1500 */
[----:B--2---:R1:W-:Y:S01]  /*1e010*/  STL [R1+0x24], R3 ;  /* 0x0000240301007387 */ /* 0x0043e20000100800 */
[----:B---3--:R-:W-:-:S05]  /*1e020*/  IMAD.WIDE R4, R2, 0x2, R4 ;  /* 0x0000000202047825 */ /* 0x008fca00078e0204 */
[----:B-1----:R1:W2:Y:S01]  /*1e030*/  LDG.E.U16 R3, [R4.64] ;  /* 0x0000000604037981 */ /* 0x0022a2000c1e1500 */
[----:B0-----:R-:W-:-:S03]  /*1e040*/  IMAD.WIDE R8, R2, 0x2, R16 ;  /* 0x0000000202087825 */ /* 0x001fc600078e0210 */
[----:B------:R-:W4:Y:S02]  /*1e050*/  LDL.64 R16, [R1+0x798] ;  /* 0x0007980001107983 */ /* 0x000f240000100a00 */
[----:B----4-:R-:W-:-:S04]  /*1e060*/  IMAD.WIDE R6, R2, 0x2, R10 ;  /* 0x0000000202067825 */ /* 0x010fc800078e020a */
[C---:B-1----:R-:W-:Y:S01]  /*1e070*/  IMAD.WIDE R4, R2.reuse, 0x2, R14 ;  /* 0x0000000202047825 */ /* 0x042fe200078e020e */
[----:B------:R0:W-:Y:S04]  /*1e080*/  STL [R1+0x64], R22 ;  /* 0x0000641601007387 */ /* 0x0001e80000100800 */
[----:B------:R1:W-:Y:S04]  /*1e090*/  STL [R1+0x60], R0 ;  /* 0x0000600001007387 */ /* 0x0003e80000100800 */
[----:B0-----:R0:W4:Y:S04]  /*1e0a0*/  LDG.E.U16 R22, [R8.64] ;  /* 0x0000000608167981 */ /* 0x001128000c1e1500 */
[----:B-1----:R1:W4:Y:S04]  /*1e0b0*/  LDG.E.U16 R0, [R6.64] ;  /* 0x0000000606007981 */ /* 0x002328000c1e1500 */
[----:B--2---:R2:W-:Y:S01]  /*1e0c0*/  STL [R1+0x5c], R3 ;  /* 0x00005c0301007387 */ /* 0x0045e20000100800 */
[----:B-1----:R-:W-:-:S03]  /*1e0d0*/  IMAD.WIDE R6, R2, 0x2, R20 ;  /* 0x0000000202067825 */ /* 0x002fc600078e0214 */
[----:B------:R-:W3:Y:S01]  /*1e0e0*/  LDL.64 R14, [R1+0x738] ;  /* 0x00073800010e7983 */ /* 0x000ee20000100a00 */
[----:B0-----:R-:W-:-:S03]  /*1e0f0*/  IMAD.WIDE R8, R2, 0x2, R12 ;  /* 0x0000000202087825 */ /* 0x001fc600078e020c */
[----:B------:R-:W3:Y:S04]  /*1e100*/  LDL.64 R12, [R1+0x718] ;  /* 0x00071800010c7983 */ /* 0x000ee80000100a00 */
[----:B--2---:R0:W2:Y:S04]  /*1e110*/  LDG.E.U16 R3, [R4.64] ;  /* 0x0000000604037981 */ /* 0x0040a8000c1e1500 */
[----:B------:R-:W3:Y:S01]  /*1e120*/  LDL.64 R10, [R1+0x6f8] ;  /* 0x0006f800010a7983 */ /* 0x000ee20000100a00 */
[----:B0-----:R-:W-:-:S03]  /*1e130*/  IMAD.WIDE R4, R2, 0x2, R18 ;  /* 0x0000000202047825 */ /* 0x001fc600078e0212 */
[----:B----4-:R0:W-:Y:S04]  /*1e140*/  STL [R1+0x58], R22 ;  /* 0x0000581601007387 */ /* 0x0101e80000100800 */
[----:B------:R1:W-:Y:S04]  /*1e150*/  STL [R1+0x54], R0 ;  /* 0x0000540001007387 */ /* 0x0003e80000100800 */
[----:B0-----:R0:W4:Y:S04]  /*1e160*/  LDG.E.U16 R22, [R8.64] ;  /* 0x0000000608167981 */ /* 0x001128000c1e1500 */
[----:B-1----:R1:W3:Y:S04]  /*1e170*/  LDG.E.U16 R0, [R6.64] ;  /* 0x0000000606007981 */ /* 0x0022e8000c1e1500 */
[----:B-1----:R-:W3:Y:S04]  /*1e180*/  LDL.64 R6, [R1+0x778] ;  /* 0x0007780001067983 */ /* 0x002ee80000100a00 */
[----:B--2---:R1:W-:Y:S01]  /*1e190*/  STL [R1+0x50], R3 ;  /* 0x0000500301007387 */ /* 0x0043e20000100800 */
[----:B0-----:R-:W-:-:S03]  /*1e1a0*/  IMAD.WIDE R8, R2, 0x2, R16 ;  /* 0x0000000202087825 */ /* 0x001fc600078e0210 */
[----:B------:R-:W2:Y:S04]  /*1e1b0*/  LDL.64 R20, [R1+0x6d8] ;  /* 0x0006d80001147983 */ /* 0x000ea80000100a00 */
[----:B------:R-:W2:Y:S04]  /*1e1c0*/  LDL.64 R18, [R1+0x6b8] ;  /* 0x0006b80001127983 */ /* 0x000ea80000100a00 */
[----:B-1----:R0:W2:Y:S04]  /*1e1d0*/  LDG.E.U16 R3, [R4.64] ;  /* 0x0000000604037981 */ /* 0x0020a8000c1e1500 */
[----:B------:R-:W2:Y:S04]  /*1e1e0*/  LDL.64 R16, [R1+0x698] ;  /* 0x0006980001107983 */ /* 0x000ea80000100a00 */
[----:B0-----:R-:W2:Y:S04]  /*1e1f0*/  LDL.64 R4, [R1+0x758] ;  /* 0x0007580001047983 */ /* 0x001ea80000100a00 */
[----:B----4-:R0:W-:Y:S04]  /*1e200*/  STL [R1+0x4c], R22 ;  /* 0x00004c1601007387 */ /* 0x0101e80000100800 */
[----:B---3--:R1:W-:Y:S04]  /*1e210*/  STL [R1+0x48], R0 ;  /* 0x0000480001007387 */ /* 0x0083e80000100800 */
[----:B0-----:R0:W3:Y:S01]  /*1e220*/  LDG.E.U16 R22, [R8.64] ;  /* 0x0000000608167981 */ /* 0x0010e2000c1e1500 */
[----:B------:R-:W-:-:S05]  /*1e230*/  IMAD.WIDE R6, R2, 0x2, R6 ;  /* 0x0000000202067825 */ /* 0x000fca00078e0206 */
[----:B-1----:R1:W3:Y:S04]  /*1e240*/  LDG.E.U16 R0, [R6.64] ;  /* 0x0000000606007981 */ /* 0x0022e8000c1e1500 */
[----:B--2---:R2:W-:Y:S01]  /*1e250*/  STL [R1+0x44], R3 ;  /* 0x0000440301007387 */ /* 0x0045e20000100800 */
[----:B------:R-:W-:-:S05]  /*1e260*/  IMAD.WIDE R4, R2, 0x2, R4 ;  /* 0x0000000202047825 */ /* 0x000fca00078e0204 */
[----:B--2---:R2:W4:Y:S01]  /*1e270*/  LDG.E.U16 R3, [R4.64] ;  /* 0x0000000604037981 */ /* 0x004522000c1e1500 */
[----:B0-----:R-:W-:-:S03]  /*1e280*/  IMAD.WIDE R8, R2, 0x2, R14 ;  /* 0x0000000202087825 */ /* 0x001fc600078e020e */
[----:B------:R-:W4:Y:S01]  /*1e290*/  LDL.64 R14, [R1+0x8b0] ;  /* 0x0008b000010e7983 */ /* 0x000f220000100a00 */
[----:B-1----:R-:W-:-:S04]  /*1e2a0*/  IMAD.WIDE R6, R2, 0x2, R12 ;  /* 0x0000000202067825 */ /* 0x002fc800078e020c */
[C---:B--2---:R-:W-:Y:S01]  /*1e2b0*/  IMAD.WIDE R4, R2.reuse, 0x2, R10 ;  /* 0x0000000202047825 */ /* 0x044fe200078e020a */
[----:B---3--:R0:W-:Y:S04]  /*1e2c0*/  STL [R1+0x40], R22 ;  /* 0x0000401601007387 */ /* 0x0081e80000100800 */
[----:B------:R1:W-:Y:S04]  /*1e2d0*/  STL [R1+0x3c], R0 ;  /* 0x00003c0001007387 */ /* 0x0003e80000100800 */
[----:B0-----:R0:W2:Y:S04]  /*1e2e0*/  LDG.E.U16 R22, [R8.64] ;  /* 0x0000000608167981 */ /* 0x0010a8000c1e1500 */
[----:B-1----:R1:W3:Y:S01]  /*1e2f0*/  LDG.E.U16 R0, [R6.64] ;  /* 0x0000000606007981 */ /* 0x0022e2000c1e1500 */
[----:B0-----:R-:W-:-:S04]  /*1e300*/  IMAD.WIDE R8, R2, 0x2, R20 ;  /* 0x0000000202087825 */ /* 0x001fc800078e0214 */
[C---:B-1----:R-:W-:Y:S02]  /*1e310*/  IMAD.WIDE R6, R2.reuse, 0x2, R18 ;  /* 0x0000000202067825 */ /* 0x042fe400078e0212 */
[----:B------:R0:W2:Y:S04]  /*1e320*/  LDG.E.U16 R9, [R8.64] ;  /* 0x0000000608097981 */ /* 0x0000a8000c1e1500 */
[----:B0-----:R0:W3:Y:S04]  /*1e330*/  LDG.E.U16 R8, [R6.64] ;  /* 0x0000000606087981 */ /* 0x0010e8000c1e1500 */
[----:B----4-:R1:W-:Y:S04]  /*1e340*/  STL [R1+0x38], R3 ;  /* 0x0000380301007387 */ /* 0x0103e80000100800 */
[----:B------:R-:W4:Y:S01]  /*1e350*/  LDL.64 R12, [R1+0x890] ;  /* 0x00089000010c7983 */ /* 0x000f220000100a00 */
[----:B------:R-:W-:-:S03]  /*1e360*/  IMAD.WIDE R14, R2, 0x2, R14 ;  /* 0x00000002020e7825 */ /* 0x000fc600078e020e */
[----:B------:R-:W4:Y:S04]  /*1e370*/  LDL.64 R10, [R1+0x870] ;  /* 0x00087000010a7983 */ /* 0x000f280000100a00 */
[----:B-1----:R1:W4:Y:S04]  /*1e380*/  LDG.E.U16 R3, [R4.64] ;  /* 0x0000000604037981 */ /* 0x002328000c1e1500 */
[----:B------:R-:W4:Y:S01]  /*1e390*/  LDL.64 R20, [R1+0x810] ;  /* 0x0008100001147983 */ /* 0x000f220000100a00 */
[----:B-1----:R-:W-:-:S05]  /*1e3a0*/  IMAD.WIDE R4, R2, 0x2, R16 ;  /* 0x0000000202047825 */ /* 0x002fca00078e0210 */
[----:B0-----:R-:W4:Y:S04]  /*1e3b0*/  LDG.E.U16 R7, [R4.64] ;  /* 0x0000000604077981 */ /* 0x001f28000c1e1500 */
[----:B--2---:R-:W-:Y:S04]  /*1e3c0*/  STL [R1+0x20c4], R9 ;  /* 0x0020c40901007387 */ /* 0x004fe80000100800 */
[----:B---3--:R0:W-:Y:S04]  /*1e3d0*/  STL [R1+0x20c8], R8 ;  /* 0x0020c80801007387 */ /* 0x0081e80000100800 */
[----:B0-----:R-:W2:Y:S01]  /*1e3e0*/  LDL.64 R8, [R1+0x830] ;  /* 0x0008300001087983 */ /* 0x001ea20000100a00 */
[----:B----4-:R-:W-:-:S03]  /*1e3f0*/  IMAD.WIDE R12, R2, 0x2, R12 ;  /* 0x00000002020c7825 */ /* 0x010fc600078e020c */
[----:B------:R0:W-:Y:S04]  /*1e400*/  STL [R1+0x20cc], R7 ;  /* 0x0020cc0701007387 */ /* 0x0001e80000100800 */
[----:B------:R-:W3:Y:S04]  /*1e410*/  LDL.64 R18, [R1+0x7f0] ;  /* 0x0007f00001127983 */ /* 0x000ee80000100a00 */
[----:B------:R-:W4:Y:S04]  /*1e420*/  LDL.64 R16, [R1+0x7d0] ;  /* 0x0007d00001107983 */ /* 0x000f280000100a00 */
[----:B0-----:R-:W3:Y:S04]  /*1e430*/  LDL.64 R6, [R1+0x7b0] ;  /* 0x0007b00001067983 */ /* 0x001ee80000100a00 */
[----:B------:R0:W-:Y:S04]  /*1e440*/  STL [R1+0x34], R22 ;  /* 0x0000341601007387 */ /* 0x0001e80000100800 */
[----:B0-----:R0:W3:Y:S04]  /*1e450*/  LDG.E.U16 R22, [R14.64] ;  /* 0x000000060e167981 */ /* 0x0010e8000c1e1500 */
[----:B0-----:R-:W4:Y:S04]  /*1e460*/  LDL.64 R14, [R1+0x850] ;  /* 0x00085000010e7983 */ /* 0x001f280000100a00 */
[----:B------:R0:W-:Y:S04]  /*1e470*/  STL [R1+0x30], R0 ;  /* 0x0000300001007387 */ /* 0x0001e80000100800 */
[----:B0-----:R2:W4:Y:S01]  /*1e480*/  LDG.E.U16 R0, [R12.64] ;  /* 0x000000060c007981 */ /* 0x001522000c1e1500 */
[----:B------:R-:W-:-:S03]  /*1e490*/  IMAD.WIDE R4, R2, 0x2, R10 ;  /* 0x0000000202047825 */ /* 0x000fc600078e020a */
[----:B------:R0:W-:Y:S04]  /*1e4a0*/  STL [R1+0x28], R3 ;  /* 0x0000280301007387 */ /* 0x0001e80000100800 */
[----:B------:R-:W4:Y:S01]  /*1e4b0*/  LDL.64 R10, [R1+0x790] ;  /* 0x00079000010a7983 */ /* 0x000f220000100a00 */
[----:B--2---:R-:W-:-:S03]  /*1e4c0*/  IMAD.WIDE R12, R2, 0x2, R8 ;  /* 0x00000002020c7825 */ /* 0x004fc600078e0208 */
[----:B------:R-:W2:Y:S04]  /*1e4d0*/  LDL.64 R8, [R1+0x750] ;  /* 0x0007500001087983 */ /* 0x000ea80000100a00 */
[----:B0-----:R0:W2:Y:S02]  /*1e4e0*/  LDG.E.U16 R3, [R4.64] ;  /* 0x0000000604037981 */ /* 0x0010a4000c1e1500 */
[C---:B0-----:R-:W-:Y:S02]  /*1e4f0*/  IMAD.WIDE R4, R2.reuse, 0x2, R20 ;  /* 0x0000000202047825 */ /* 0x041fe400078e0214 */
[----:B------:R-:W2:Y:S04]  /*1e500*/  LDL.64 R20, [R1+0x770] ;  /* 0x0007700001147983 */ /* 0x000ea80000100a00 */
[----:B---3--:R0:W-:Y:S01]  /*1e510*/  STL [R1+0x20], R22 ;  /* 0x0000201601007387 */ /* 0x0081e20000100800 */
[----:B----4-:R-:W-:-:S05]  /*1e520*/  IMAD.WIDE R14, R2, 0x2, R14 ;  /* 0x00000002020e7825 */ /* 0x010fca00078e020e */
[----:B0-----:R-:W3:Y:S04]  /*1e530*/  LDG.E.U16 R22, [R14.64] ;  /* 0x000000060e167981 */ /* 0x001ee8000c1e1500 */
[----:B------:R0:W-:Y:S04]  /*1e540*/  STL [R1+0x1c], R0 ;  /* 0x00001c0001007387 */ /* 0x0001e80000100800 */
[----:B0-----:R0:W4:Y:S04]  /*1e550*/  LDG.E.U16 R0, [R12.64] ;  /* 0x000000060c007981 */ /* 0x001128000c1e1500 */
[----:B--2---:R1:W-:Y:S01]  /*1e560*/  STL [R1+0x18], R3 ;  /* 0x0000180301007387 */ /* 0x0043e20000100800 */
[----:B0-----:R-:W-:-:S03]  /*1e570*/  IMAD.WIDE R12, R2, 0x2, R16 ;  /* 0x00000002020c7825 */ /* 0x001fc600078e0210 */
[----:B-1----:R0:W2:Y:S02]  /*1e580*/  LDG.E.U16 R3, [R4.64] ;  /* 0x0000000604037981 */ /* 0x0020a4000c1e1500 */
[----:B0-----:R-:W-:-:S05]  /*1e590*/  IMAD.WIDE R4, R2, 0x2, R6 ;  /* 0x0000000202047825 */ /* 0x001fca00078e0206 */
[----:B------:R0:W2:Y:S04]  /*1e5a0*/  LDG.E.U16 R6, [R4.64] ;  /* 0x0000000604067981 */ /* 0x0000a8000c1e1500 */
[----:B---3--:R-:W-:Y:S04]  /*1e5b0*/  STL [R1+0x10], R22 ;  /* 0x0000101601007387 */ /* 0x008fe80000100800 */
[----:B----4-:R1:W-:Y:S04]  /*1e5c0*/  STL [R1+0xc], R0 ;  /* 0x00000c0001007387 */ /* 0x0103e80000100800 */
[----:B-1----:R-:W3:Y:S01]  /*1e5d0*/  LDG.E.U16 R0, [R12.64] ;  /* 0x000000060c007981 */ /* 0x002ee2000c1e1500 */
[----:B------:R-:W-:-:S04]  /*1e5e0*/  IMAD.WIDE R14, R2, 0x2, R18 ;  /* 0x00000002020e7825 */ /* 0x000fc800078e0212 */
[C---:B0-----:R-:W-:Y:S01]  /*1e5f0*/  IMAD.WIDE R4, R2.reuse, 0x2, R10 ;  /* 0x0000000202047825 */ /* 0x041fe200078e020a */
[----:B------:R0:W4:Y:S05]  /*1e600*/  LDG.E.U16 R22, [R14.64] ;  /* 0x000000060e167981 */ /* 0x00012a000c1e1500 */
[----:B------:R1:W4:Y:S01]  /*1e610*/  LDG.E.U16 R5, [R4.64] ;  /* 0x0000000604057981 */ /* 0x000322000c1e1500 */
[----:B0-----:R-:W-:-:S05]  /*1e620*/  IMAD.WIDE R14, R2, 0x2, R20 ;  /* 0x00000002020e7825 */ /* 0x001fca00078e0214 */
[----:B-1----:R-:W4:Y:S04]  /*1e630*/  LDG.E.U16 R4, [R14.64] ;  /* 0x000000060e047981 */ /* 0x002f28000c1e1500 */
[----:B---3--:R-:W-:Y:S04]  /*1e640*/  STL [R1+0x2068], R0 ;  /* 0x0020680001007387 */ /* 0x008fe80000100800 */
[----:B--2---:R0:W-:Y:S04]  /*1e650*/  STL [R1+0x206c], R6 ;  /* 0x00206c0601007387 */ /* 0x0041e80000100800 */
[----:B------:R-:W2:Y:S04]  /*1e660*/  LDL.64 R18, [R1+0x730] ;  /* 0x0007300001127983 */ /* 0x000ea80000100a00 */
[----:B------:R-:W3:Y:S01]  /*1e670*/  LDL.64 R16, [R1+0x710] ;  /* 0x0007100001107983 */ /* 0x000ee20000100a00 */
[----:B------:R-:W-:-:S03]  /*1e680*/  IMAD.WIDE R12, R2, 0x2, R8 ;  /* 0x00000002020c7825 */ /* 0x000fc600078e0208 */
[----:B------:R-:W3:Y:S04]  /*1e690*/  LDL.64 R10, [R1+0x6f0] ;  /* 0x0006f000010a7983 */ /* 0x000ee80000100a00 */
[----:B0-----:R-:W3:Y:S04]  /*1e6a0*/  LDL.LU R6, [R1+0x25c] ;  /* 0x00025c0001067983 */ /* 0x001ee80000300800 */
[----:B------:R-:W3:Y:S04]  /*1e6b0*/  LDL.LU R0, [R1+0x260] ;  /* 0x0002600001007983 */ /* 0x000ee80000300800 */
[----:B------:R-:W3:Y:S04]  /*1e6c0*/  LDL.LU R7, [R1+0x250] ;  /* 0x0002500001077983 */ /* 0x000ee80000300800 */
[----:B------:R-:W3:Y:S04]  /*1e6d0*/  LDL.LU R8, [R1+0x258] ;  /* 0x0002580001087983 */ /* 0x000ee80000300800 */
[----:B----4-:R0:W-:Y:S04]  /*1e6e0*/  STL [R1+0x2070], R5 ;  /* 0x0020700501007387 */ /* 0x0101e80000100800 */
[----:B0-----:R-:W4:Y:S04]  /*1e6f0*/  LDL R5, [R1+0x360] ;  /* 0x0003600001057983 */ /* 0x001f280000100800 */
[----:B------:R0:W-:Y:S04]  /*1e700*/  STL [R1+0x2074], R4 ;  /* 0x0020740401007387 */ /* 0x0001e80000100800 */
[----:B0-----:R-:W4:Y:S04]  /*1e710*/  LDL.LU R4, [R1+0x628] ;  /* 0x0006280001047983 */ /* 0x001f280000300800 */
[----:B------:R0:W-:Y:S04]  /*1e720*/  STL [R1+0x8], R3 ;  /* 0x0000080301007387 */ /* 0x0001e80000100800 */
[----:B0-----:R2:W4:Y:S02]  /*1e730*/  LDG.E.U16 R3, [R12.64] ;  /* 0x000000060c037981 */ /* 0x001524000c1e1500 */
[----:B--2---:R-:W-:-:S04]  /*1e740*/  IMAD.WIDE R12, R2, 0x2, R18 ;  /* 0x00000002020c7825 */ /* 0x004fc800078e0212 */
[C---:B---3--:R-:W-:Y:S01]  /*1e750*/  IMAD.WIDE R14, R2.reuse, 0x2, R16 ;  /* 0x00000002020e7825 */ /* 0x048fe200078e0210 */
[----:B------:R0:W2:Y:S04]  /*1e760*/  LDG.E.U16 R20, [R12.64] ;  /* 0x000000060c147981 */ /* 0x0000a8000c1e1500 */
[----:B------:R1:W3:Y:S01]  /*1e770*/  LDG.E.U16 R21, [R14.64] ;  /* 0x000000060e157981 */ /* 0x0002e2000c1e1500 */
[----:B------:R-:W-:-:S03]  /*1e780*/  IMAD.WIDE R16, R2, 0x2, R10 ;  /* 0x0000000202107825 */ /* 0x000fc600078e020a */
[----:B----4-:R-:W-:Y:S04]  /*1e790*/  STL [R1+0x2078], R3 ;  /* 0x0020780301007387 */ /* 0x010fe80000100800 */
[----:B------:R-:W4:Y:S04]  /*1e7a0*/  LDL.LU R9, [R1+0x24c] ;  /* 0x00024c0001097983 */ /* 0x000f280000300800 */
[----:B------:R-:W4:Y:S04]  /*1e7b0*/  LDL.LU R10, [R1+0x240] ;  /* 0x00024000010a7983 */ /* 0x000f280000300800 */
[----:B------:R-:W4:Y:S04]  /*1e7c0*/  LDL.LU R11, [R1+0x224] ;  /* 0x00022400010b7983 */ /* 0x000f280000300800 */
[----:B------:R-:W4:Y:S04]  /*1e7d0*/  LDL.LU R18, [R1+0x214] ;  /* 0x0002140001127983 */ /* 0x000f280000300800 */
[----:B------:R-:W4:Y:S04]  /*1e7e0*/  LDL.LU R19, [R1+0x210] ;  /* 0x0002100001137983 */ /* 0x000f280000300800 */
[----:B------:R1:W-:Y:S04]  /*1e7f0*/  STL [R1+0x4], R22 ;  /* 0x0000041601007387 */ /* 0x0003e80000100800 */
[----:B0-----:R-:W4:Y:S04]  /*1e800*/  LDL.64 R12, [R1+0x6d0] ;  /* 0x0006d000010c7983 */ /* 0x001f280000100a00 */
[----:B-1----:R0:W4:Y:S04]  /*1e810*/  LDG.E.U16 R22, [R16.64] ;  /* 0x0000000610167981 */ /* 0x002128000c1e1500 */
[----:B--2---:R-:W-:Y:S04]  /*1e820*/  STL [R1+0x207c], R20 ;  /* 0x00207c1401007387 */ /* 0x004fe80000100800 */
[----:B------:R-:W2:Y:S04]  /*1e830*/  LDL.64 R14, [R1+0x6b0] ;  /* 0x0006b000010e7983 */ /* 0x000ea80000100a00 */
[----:B---3--:R1:W-:Y:S04]  /*1e840*/  STL [R1+0x2080], R21 ;  /* 0x0020801501007387 */ /* 0x0083e80000100800 */
[----:B-1----:R-:W0:Y:S01]  /*1e850*/  LDL.64 R20, [R1+0x690] ;  /* 0x0006900001147983 */ /* 0x002e220000100a00 */
[----:B----4-:R-:W-:-:S06]  /*1e860*/  IMAD.WIDE R12, R2, 0x2, R12 ;  /* 0x00000002020c7825 */ /* 0x010fcc00078e020c */
[----:B------:R1:W3:Y:S01]  /*1e870*/  LDG.E.U16 R12, [R12.64] ;  /* 0x000000060c0c7981 */ /* 0x0002e2000c1e1500 */
[----:B--2---:R-:W-:-:S06]  /*1e880*/  IMAD.WIDE R14, R2, 0x2, R14 ;  /* 0x00000002020e7825 */ /* 0x004fcc00078e020e */
[----:B------:R-:W2:Y:S01]  /*1e890*/  LDG.E.U16 R14, [R14.64] ;  /* 0x000000060e0e7981 */ /* 0x000ea2000c1e1500 */
[----:B0-----:R-:W-:-:S05]  /*1e8a0*/  IMAD.WIDE R16, R2, 0x2, R20 ;  /* 0x0000000202107825 */ /* 0x001fca00078e0214 */
[----:B-1----:R0:W4:Y:S04]  /*1e8b0*/  LDG.E.U16 R13, [R16.64] ;  /* 0x00000006100d7981 */ /* 0x002128000c1e1500 */
[----:B------:R-:W-:Y:S01]  /*1e8c0*/  STL [R1+0x2084], R22 ;  /* 0x0020841601007387 */ /* 0x000fe20000100800 */
[----:B0-----:R-:W-:-:S03]  /*1e8d0*/  FADD R16, -R5, R4 ;  /* 0x0000000405107221 */ /* 0x001fc60000000100 */
[----:B------:R0:W-:Y:S01]  /*1e8e0*/  STL [R1+0x1844], R2 ;  /* 0x0018440201007387 */ /* 0x0001e20000100800 */
[----:B------:R-:W-:-:S04]  /*1e8f0*/  FMUL R16, R16, 1.4426950216293334961 ;  /* 0x3fb8aa3b10107820 */ /* 0x000fc80000400000 */
[----:B0-----:R0:W1:Y:S02]  /*1e900*/  MUFU.EX2 R2, R16 ;  /* 0x0000001000027308 */ /* 0x0010640000000800 */
[----:B0-----:R-:W-:Y:S01]  /*1e910*/  F2FP.PACK_AB R16, R6, R0 ;  /* 0x000000000610723e */ /* 0x001fe200000000ff */
[----:B---3--:R-:W-:Y:S04]  /*1e920*/  STL [R1+0x2088], R12 ;  /* 0x0020880c01007387 */ /* 0x008fe80000100800 */
[----:B--2---:R-:W-:Y:S04]  /*1e930*/  STL [R1+0x208c], R14 ;  /* 0x00208c0e01007387 */ /* 0x004fe80000100800 */
[----:B----4-:R-:W-:Y:S04]  /*1e940*/  STL [R1+0x2090], R13 ;  /* 0x0020900d01007387 */ /* 0x010fe80000100800 */
[----:B------:R-:W-:Y:S04]  /*1e950*/  STL [R1+0x2094], R16 ;  /* 0x0020941001007387 */ /* 0x000fe80000100800 */
[----:B-1----:R-:W-:Y:S04]  /*1e960*/  STL [R1+0x14], R2 ;  /* 0x0000140201007387 */ /* 0x002fe80000100800 */
[----:B------:R-:W2:Y:S01]  /*1e970*/  LDL.LU R0, [R1+0x67c] ;  /* 0x00067c0001007983 */ /* 0x000ea20000300800 */
[----:B------:R-:W-:-:S03]  /*1e980*/  F2FP.PACK_AB R25, R25, R11 ;  /* 0x0000000b1919723e */ /* 0x000fc600000000ff */
[----:B------:R-:W0:Y:S04]  /*1e990*/  S2R R11, SR_TID.X ;  /* 0x00000000000b7919 */ /* 0x000e280000002100 */
[----:B------:R-:W1:Y:S01]  /*1e9a0*/  S2R R3, SR_TID.X ;  /* 0x0000000000037919 */ /* 0x000e620000002100 */
[----:B------:R-:W-:Y:S02]  /*1e9b0*/  F2FP.PACK_AB R26, R26, R18 ;  /* 0x000000121a1a723e */ /* 0x000fe400000000ff */
[----:B------:R-:W-:Y:S02]  /*1e9c0*/  F2FP.PACK_AB R27, R27, R19 ;  /* 0x000000131b1b723e */ /* 0x000fe400000000ff */
[--C-:B0-----:R-:W-:Y:S02]  /*1e9d0*/  SHF.R.U32.HI R19, RZ, 0x2, R11.reuse ;  /* 0x00000002ff137819 */ /* 0x101fe4000001160b */
[----:B------:R-:W-:-:S02]  /*1e9e0*/  SHF.R.U32.HI R18, RZ, 0x2, R11 ;  /* 0x00000002ff127819 */ /* 0x000fc4000001160b */
[----:B------:R-:W-:Y:S02]  /*1e9f0*/  SHF.R.U32.HI R11, RZ, 0x2, R11 ;  /* 0x00000002ff0b7819 */ /* 0x000fe4000001160b */
[----:B-1----:R-:W-:Y:S02]  /*1ea00*/  LOP3.LUT R3, R3, 0x1c, RZ, 0xc0, !PT ;  /* 0x0000001c03037812 */ /* 0x002fe400078ec0ff */
[----:B------:R-:W-:-:S03]  /*1ea10*/  SGXT.U32 R11, R11, 0x3 ;  /* 0x000000030b0b781a */ /* 0x000fc60000000000 */
[----:B------:R-:W2:Y:S01]  /*1ea20*/  LDS R15, [R3.X4] ;  /* 0x00000000030f7984 */ /* 0x000ea20000004800 */
[----:B------:R-:W-:-:S05]  /*1ea30*/  LOP3.LUT R11, R11, 0x8, RZ, 0xfc, !PT ;  /* 0x000000080b0b7812 */ /* 0x000fca00078efcff */
[----:B------:R-:W0:Y:S01]  /*1ea40*/  LDS R3, [R11.X16] ;  /* 0x000000000b037984 */ /* 0x000e22000000c800 */
[----:B------:R-:W-:Y:S02]  /*1ea50*/  F2FP.PACK_AB R17, R7, R8 ;  /* 0x000000080711723e */ /* 0x000fe400000000ff */
[----:B------:R-:W-:Y:S02]  /*1ea60*/  F2FP.PACK_AB R23, R23, R9 ;  /* 0x000000091717723e */ /* 0x000fe400000000ff */
[----:B------:R-:W-:Y:S01]  /*1ea70*/  F2FP.PACK_AB R24, R24, R10 ;  /* 0x0000000a1818723e */ /* 0x000fe200000000ff */
[----:B------:R-:W-:Y:S01]  /*1ea80*/  STL [R1+0x2098], R17 ;  /* 0x0020981101007387 */ /* 0x000fe20000100800 */
[----:B------:R-:W-:-:S03]  /*1ea90*/  F2FP.PACK_AB R29, R29, R28 ;  /* 0x0000001c1d1d723e */ /* 0x000fc600000000ff */
[----:B------:R-:W-:Y:S04]  /*1eaa0*/  STL [R1+0x209c], R23 ;  /* 0x00209c1701007387 */ /* 0x000fe80000100800 */
[----:B------:R-:W-:Y:S04]  /*1eab0*/  STL [R1+0x20a0], R24 ;  /* 0x0020a01801007387 */ /* 0x000fe80000100800 */
[----:B------:R-:W-:Y:S04]  /*1eac0*/  STL [R1+0x20a4], R25 ;  /* 0x0020a41901007387 */ /* 0x000fe80000100800 */
[----:B------:R-:W-:Y:S04]  /*1ead0*/  STL [R1+0x20a8], R26 ;  /* 0x0020a81a01007387 */ /* 0x000fe80000100800 */
[----:B------:R-:W-:Y:S04]  /*1eae0*/  STL [R1+0x20ac], R27 ;  /* 0x0020ac1b01007387 */ /* 0x000fe80000100800 */
[----:B------:R-:W3:Y:S04]  /*1eaf0*/  LDL.LU R28, [R1+0x2120] ;  /* 0x00212000011c7983 */ /* 0x000ee80000300800 */
[----:B------:R-:W-:Y:S01]  /*1eb00*/  STL [R1+0x20b0], R29 ;  /* 0x0020b01d01007387 */ /* 0x000fe20000100800 */
[----:B--2---:R-:W-:-:S05]  /*1eb10*/  FFMA R0, R2, R0, R15 ;  /* 0x0000000002007223 */ /* 0x004fca000000000f */
[----:B------:R-:W-:Y:S04]  /*1eb20*/  STL [R1+0x67c], R0 ;  /* 0x00067c0001007387 */ /* 0x000fe80000100800 */
[----:B0-----:R-:W-:Y:S04]  /*1eb30*/  STL [R1+0x630], R3 ;  /* 0x0006300301007387 */ /* 0x001fe80000100800 */
[----:B------:R-:W2:Y:S01]  /*1eb40*/  LDL.LU R15, [R1+0x5f4] ;  /* 0x0005f400010f7983 */ /* 0x000ea20000300800 */
[----:B------:R-:W-:Y:S02]  /*1eb50*/  SGXT.U32 R18, R18, 0x3 ;  /* 0x000000031212781a */ /* 0x000fe40000000000 */
[----:B------:R-:W-:-:S02]  /*1eb60*/  SGXT.U32 R19, R19, 0x3 ;  /* 0x000000031313781a */ /* 0x000fc40000000000 */
[----:B------:R-:W-:Y:S02]  /*1eb70*/  LOP3.LUT R18, R18, 0x10, RZ, 0xfc, !PT ;  /* 0x0000001012127812 */ /* 0x000fe400078efcff */
[----:B------:R-:W-:-:S03]  /*1eb80*/  LOP3.LUT R19, R19, 0x18, RZ, 0xfc, !PT ;  /* 0x0000001813137812 */ /* 0x000fc600078efcff */
[----:B------:R-:W0:Y:S04]  /*1eb90*/  LDS R2, [R18.X16] ;  /* 0x0000000012027984 */ /* 0x000e28000000c800 */
[----:B------:R-:W1:Y:S04]  /*1eba0*/  LDS R0, [R19.X16] ;  /* 0x0000000013007984 */ /* 0x000e68000000c800 */
[----:B0-----:R-:W-:Y:S04]  /*1ebb0*/  STL [R1+0x62c], R2 ;  /* 0x00062c0201007387 */ /* 0x001fe80000100800 */
[----:B------:R-:W-:Y:S06]  /*1ebc0*/  BAR.SYNC.DEFER_BLOCKING 0x0 ;  /* 0x0000000000007b1d */ /* 0x000fec0000010000 */
[----:B--2---:R0:W-:Y:S04]  /*1ebd0*/  STL [R1+0x2114], R15 ;  /* 0x0021140f01007387 */ /* 0x0041e80000100800 */
[----:B-1----:R-:W-:Y:S04]  /*1ebe0*/  STL [R1+0x628], R0 ;  /* 0x0006280001007387 */ /* 0x002fe80000100800 */
[----:B0-----:R-:W2:Y:S04]  /*1ebf0*/  LDL.LU R15, [R1+0x604] ;  /* 0x00060400010f7983 */ /* 0x001ea80000300800 */
[----:B--2---:R0:W-:Y:S04]  /*1ec00*/  STL [R1+0x2118], R15 ;  /* 0x0021180f01007387 */ /* 0x0041e80000100800 */
[----:B0-----:R-:W2:Y:S04]  /*1ec10*/  LDL.LU R15, [R1+0x614] ;  /* 0x00061400010f7983 */ /* 0x001ea80000300800 */
[----:B--2---:R0:W-:Y:S04]  /*1ec20*/  STL [R1+0x211c], R15 ;  /* 0x00211c0f01007387 */ /* 0x0041e80000100800 */
[----:B0-----:R-:W3:Y:S04]  /*1ec30*/  LDL.LU R15, [R1+0x624] ;  /* 0x00062400010f7983 */ /* 0x001ee80000300800 */
        /* <DEDUP_REMOVED lines=27> */
[----:B---3--:R0:W-:Y:S04]  /*1edf0*/  STS.U16 [R28], R15 ;  /* 0x0000000f1c007388 */ /* 0x0081e80000000400 */
[----:B0-----:R-:W3:Y:S04]  /*1ee00*/  LDL.LU R15, [R1+0x211c] ;  /* 0x00211c00010f7983 */ /* 0x001ee80000300800 */
[----:B---3--:R0:W-:Y:S04]  /*1ee10*/  STS.U16 [R28+0x400], R15 ;  /* 0x0004000f1c007388 */ /* 0x0081e80000000400 */
[----:B0-----:R-:W3:Y:S04]  /*1ee20*/  LDL.LU R15, [R1+0x2118] ;  /* 0x00211800010f7983 */ /* 0x001ee80000300800 */
[----:B--2---:R-:W-:Y:S04]  /*1ee30*/  STS.U16 [R28+0x7400], R18 ;  /* 0x007400121c007388 */ /* 0x004fe80000000400 */
[----:B---3--:R0:W-:Y:S04]  /*1ee40*/  STS.U16 [R28+0x800], R15 ;  /* 0x0008000f1c007388 */ /* 0x0081e80000000400 */
[----:B0-----:R-:W2:Y:S04]  /*1ee50*/  LDL.LU R15, [R1+0x2114] ;  /* 0x00211400010f7983 */ /* 0x001ea80000300800 */
[----:B------:R-:W3:Y:S04]  /*1ee60*/  LDL.LU R18, [R1+0x19c] ;  /* 0x00019c0001127983 */ /* 0x000ee80000300800 */
[----:B---3--:R0:W-:Y:S04]  /*1ee70*/  STL [R1+0x2108], R18 ;  /* 0x0021081201007387 */ /* 0x0081e80000100800 */
[----:B0-----:R-:W3:Y:S04]  /*1ee80*/  LDL.LU R18, [R1+0x1ac] ;  /* 0x0001ac0001127983 */ /* 0x001ee80000300800 */
[----:B---3--:R0:W-:Y:S04]  /*1ee90*/  STL [R1+0x210c], R18 ;  /* 0x00210c1201007387 */ /* 0x0081e80000100800 */
[----:B0-----:R-:W3:Y:S04]  /*1eea0*/  LDL.LU R18, [R1+0x1bc] ;  /* 0x0001bc0001127983 */ /* 0x001ee80000300800 */
[----:B------:R-:W-:Y:S04]  /*1eeb0*/  STS.U16 [R28+0x7800], R19 ;  /* 0x007800131c007388 */ /* 0x000fe80000000400 */
[----:B--2---:R-:W-:Y:S04]  /*1eec0*/  STS.U16 [R28+0xc00], R15 ;  /* 0x000c000f1c007388 */ /* 0x004fe80000000400 */
[----:B------:R-:W-:Y:S04]  /*1eed0*/  STS.U16 [R28+0x1000], R29 ;  /* 0x0010001d1c007388 */ /* 0x000fe80000000400 */
[----:B----4-:R-:W-:Y:S04]  /*1eee0*/  STS.U16 [R28+0x1400], R27 ;  /* 0x0014001b1c007388 */ /* 0x010fe80000000400 */
[----:B------:R-:W-:Y:S04]  /*1eef0*/  STS.U16 [R28+0x1800], R26 ;  /* 0x0018001a1c007388 */ /* 0x000fe80000000400 */
[----:B---3--:R0:W-:Y:S04]  /*1ef00*/  STL [R1+0x2110], R18 ;  /* 0x0021101201007387 */ /* 0x0081e80000100800 */
[----:B0-----:R-:W2:Y:S04]  /*1ef10*/  LDL.LU R18, [R1+0x1cc] ;  /* 0x0001cc0001127983 */ /* 0x001ea80000300800 */
[----:B------:R-:W3:Y:S04]  /*1ef20*/  LDL.LU R19, [R1+0x18c] ;  /* 0x00018c0001137983 */ /* 0x000ee80000300800 */
[----:B------:R-:W4:Y:S04]  /*1ef30*/  LDL.LU R15, [R1+0x17c] ;  /* 0x00017c00010f7983 */ /* 0x000f280000300800 */
[----:B------:R-:W3:Y:S04]  /*1ef40*/  LDL.LU R29, [R1+0x16c] ;  /* 0x00016c00011d7983 */ /* 0x000ee80000300800 */
        /* <DEDUP_REMOVED lines=45> */
[----:B-1----:R-:W3:Y:S04]  /*1f220*/  LDL.LU R11, [R1+0xa0] ;  /* 0x0000a000010b7983 */ /* 0x002ee80000300800 */
[----:B--2---:R0:W-:Y:S04]  /*1f230*/  STS.U16 [R28+0x7c00], R18 ;  /* 0x007c00121c007388 */ /* 0x0041e80000000400 */
[----:B0-----:R-:W2:Y:S04]  /*1f240*/  LDL.LU R18, [R1+0x2110] ;  /* 0x0021100001127983 */ /* 0x001ea80000300800 */
[----:B--2---:R0:W-:Y:S04]  /*1f250*/  STS.U16 [R28+0x8000], R18 ;  /* 0x008000121c007388 */ /* 0x0041e80000000400 */
[----:B0-----:R-:W2:Y:S04]  /*1f260*/  LDL.LU R18, [R1+0x210c] ;  /* 0x00210c0001127983 */ /* 0x001ea80000300800 */
[----:B--2---:R0:W-:Y:S04]  /*1f270*/  STS.U16 [R28+0x8400], R18 ;  /* 0x008400121c007388 */ /* 0x0041e80000000400 */
[----:B0-----:R-:W2:Y:S04]  /*1f280*/  LDL.LU R18, [R1+0x2108] ;  /* 0x0021080001127983 */ /* 0x001ea80000300800 */
[----:B---3--:R-:W-:Y:S04]  /*1f290*/  STS.U16 [R28+0x8c00], R19 ;  /* 0x008c00131c007388 */ /* 0x008fe80000000400 */
[----:B----4-:R-:W-:Y:S04]  /*1f2a0*/  STS.U16 [R28+0x9000], R15 ;  /* 0x0090000f1c007388 */ /* 0x010fe80000000400 */
[----:B--2---:R0:W-:Y:S04]  /*1f2b0*/  STS.U16 [R28+0x8800], R18 ;  /* 0x008800121c007388 */ /* 0x0041e80000000400 */
[----:B0-----:R-:W2:Y:S04]  /*1f2c0*/  LDL.LU R18, [R1+0x2104] ;  /* 0x0021040001127983 */ /* 0x001ea80000300800 */
[----:B------:R-:W3:Y:S04]  /*1f2d0*/  LDL.LU R19, [R1+0x2100] ;  /* 0x0021000001137983 */ /* 0x000ee80000300800 */
[----:B------:R-:W4:Y:S04]  /*1f2e0*/  LDL.LU R15, [R1+0x5c0] ;  /* 0x0005c000010f7983 */ /* 0x000f280000300800 */
[----:B----4-:R0:W-:Y:S04]  /*1f2f0*/  STL [R1+0x20f4], R15 ;  /* 0x0020f40f01007387 */ /* 0x0101e80000100800 */
[----:B0-----:R-:W4:Y:S04]  /*1f300*/  LDL.LU R15, [R1+0x600] ;  /* 0x00060000010f7983 */ /* 0x001f280000300800 */
[----:B----4-:R0:W-:Y:S04]  /*1f310*/  STL [R1+0x20f8], R15 ;  /* 0x0020f80f01007387 */ /* 0x0101e80000100800 */
[----:B0-----:R-:W4:Y:S04]  /*1f320*/  LDL.LU R15, [R1+0x610] ;  /* 0x00061000010f7983 */ /* 0x001f280000300800 */
[----:B------:R-:W-:Y:S04]  /*1f330*/  STS.U16 [R28+0x9400], R29 ;  /* 0x0094001d1c007388 */ /* 0x000fe80000000400 */
[----:B------:R-:W-:Y:S04]  /*1f340*/  STS.U16 [R28+0x9800], R27 ;  /* 0x0098001b1c007388 */ /* 0x000fe80000000400 */
[----:B------:R-:W-:Y:S04]  /*1f350*/  STS.U16 [R28+0x9c00], R26 ;  /* 0x009c001a1c007388 */ /* 0x000fe80000000400 */
[----:B------:R-:W-:Y:S04]  /*1f360*/  STS.U16 [R28+0xa000], R25 ;  /* 0x00a000191c007388 */ /* 0x000fe80000000400 */
[----:B------:R-:W-:Y:S04]  /*1f370*/  STS.U16 [R28+0xa400], R24 ;  /* 0x00a400181c007388 */ /* 0x000fe80000000400 */
[----:B----4-:R0:W-:Y:S04]  /*1f380*/  STL [R1+0x20fc], R15 ;  /* 0x0020fc0f01007387 */ /* 0x0101e80000100800 */
[----:B0-----:R-:W4:Y:S04]  /*1f390*/  LDL.LU R15, [R1+0x620] ;  /* 0x00062000010f7983 */ /* 0x001f280000300800 */
        /* <DEDUP_REMOVED lines=39> */
[----:B------:R2:W-:Y:S04]  /*1f610*/  STS.U16 [R28+0xf000], R10 ;  /* 0x00f0000a1c007388 */ /* 0x0005e80000000400 */
[----:B0-----:R-:W4:Y:S01]  /*1f620*/  LDL.LU R8, [R1+0x1fc] ;  /* 0x0001fc0001087983 */ /* 0x001f220000300800 */
[----:B-1----:R-:W-:-:S03]  /*1f630*/  LOP3.LUT R9, R28, 0x20, RZ, 0x3c, !PT ;  /* 0x000000201c097812 */ /* 0x002fc600078e3cff */
[----:B------:R0:W-:Y:S04]  /*1f640*/  STS.U16 [R28+0xf400], R11 ;  /* 0x00f4000b1c007388 */ /* 0x0001e80000000400 */
[----:B--2---:R-:W2:Y:S04]  /*1f650*/  LDL.LU R10, [R1+0x1e8] ;  /* 0x0001e800010a7983 */ /* 0x004ea80000300800 */
[----:B---3--:R1:W-:Y:S04]  /*1f660*/  STS.U16 [R28+0xf800], R19 ;  /* 0x00f800131c007388 */ /* 0x0083e80000000400 */
[----:B0-----:R-:W3:Y:S04]  /*1f670*/  LDL.LU R11, [R1+0x1d8] ;  /* 0x0001d800010b7983 */ /* 0x001ee80000300800 */
[----:B------:R0:W-:Y:S04]  /*1f680*/  STS.U16 [R28+0xfc00], R18 ;  /* 0x00fc00121c007388 */ /* 0x0001e80000000400 */
[----:B-1----:R-:W2:Y:S04]  /*1f690*/  LDL.LU R19, [R1+0x5d0] ;  /* 0x0005d00001137983 */ /* 0x002ea80000300800 */
[----:B0-----:R-:W2:Y:S04]  /*1f6a0*/  LDL.LU R18, [R1+0x5e0] ;  /* 0x0005e00001127983 */ /* 0x001ea80000300800 */
[----:B------:R0:W-:Y:S04]  /*1f6b0*/  STL [R1+0x16bc], R28 ;  /* 0x0016bc1c01007387 */ /* 0x0001e80000100800 */
[----:B0-----:R-:W2:Y:S04]  /*1f6c0*/  LDL.LU R28, [R1+0x5f0] ;  /* 0x0005f000011c7983 */ /* 0x001ea80000300800 */
[----:B----4-:R0:W-:Y:S04]  /*1f6d0*/  STS.U16 [R9+0x100], R15 ;  /* 0x0001000f09007388 */ /* 0x0101e80000000400 */
[----:B0-----:R-:W4:Y:S04]  /*1f6e0*/  LDL.LU R15, [R1+0x20fc] ;  /* 0x0020fc00010f7983 */ /* 0x001f280000300800 */
[----:B----4-:R0:W-:Y:S04]  /*1f6f0*/  STS.U16 [R9+0x500], R15 ;  /* 0x0005000f09007388 */ /* 0x0101e80000000400 */
[----:B0-----:R-:W4:Y:S04]  /*1f700*/  LDL.LU R15, [R1+0x20f8] ;  /* 0x0020f800010f7983 */ /* 0x001f280000300800 */
[----:B----4-:R0:W-:Y:S04]  /*1f710*/  STS.U16 [R9+0x900], R15 ;  /* 0x0009000f09007388 */ /* 0x0101e80000000400 */
[----:B0-----:R-:W4:Y:S04]  /*1f720*/  LDL.LU R15, [R1+0x20f4] ;  /* 0x0020f400010f7983 */ /* 0x001f280000300800 */
[----:B--2---:R-:W-:Y:S04]  /*1f730*/  STS.U16 [R9+0xd00], R28 ;  /* 0x000d001c09007388 */ /* 0x004fe80000000400 */
        /* <DEDUP_REMOVED lines=26> */
[----:B0-----:R-:W2:Y:S04]  /*1f8e0*/  LDL.LU R10, [R1+0x198] ;  /* 0x00019800010a7983 */ /* 0x001ea80000300800 */
[----:B--2---:R0:W-:Y:S04]  /*1f8f0*/  STL [R1+0x20e8], R10 ;  /* 0x0020e80a01007387 */ /* 0x0041e80000100800 */
[----:B0-----:R-:W2:Y:S04]  /*1f900*/  LDL.LU R10, [R1+0x1a8] ;  /* 0x0001a800010a7983 */ /* 0x001ea80000300800 */
[----:B--2---:R0:W-:Y:S04]  /*1f910*/  STL [R1+0x20ec], R10 ;  /* 0x0020ec0a01007387 */ /* 0x0041e80000100800 */
[----:B0-----:R-:W2:Y:S04]  /*1f920*/  LDL.LU R10, [R1+0x1b8] ;  /* 0x0001b800010a7983 */ /* 0x001ea80000300800 */
[----:B---3--:R-:W-:Y:S04]  /*1f930*/  STS.U16 [R9+0x7900], R11 ;  /* 0x0079000b09007388 */ /* 0x008fe80000000400 */
[----:B--2---:R0:W-:Y:S04]  /*1f940*/  STL [R1+0x20f0], R10 ;  /* 0x0020f00a01007387 */ /* 0x0041e80000100800 */
[----:B0-----:R-:W2:Y:S04]  /*1f950*/  LDL.LU R10, [R1+0x1c8] ;  /* 0x0001c800010a7983 */ /* 0x001ea80000300800 */
[----:B------:R-:W3:Y:S04]  /*1f960*/  LDL.LU R11, [R1+0x188] ;  /* 0x00018800010b7983 */ /* 0x000ee80000300800 */
        /* <DEDUP_REMOVED lines=29> */
[----:B0-----:R-:W2:Y:S04]  /*1fb40*/  LDL.LU R10, [R1+0x20ec] ;  /* 0x0020ec00010a7983 */ /* 0x001ea80000300800 */
[----:B--2---:R0:W-:Y:S04]  /*1fb50*/  STS.U16 [R9+0x8500], R10 ;  /* 0x0085000a09007388 */ /* 0x0041e80000000400 */
[----:B0-----:R-:W2:Y:S04]  /*1fb60*/  LDL.LU R10, [R1+0x20e8] ;  /* 0x0020e800010a7983 */ /* 0x001ea80000300800 */
[----:B--2---:R0:W-:Y:S04]  /*1fb70*/  STS.U16 [R9+0x8900], R10 ;  /* 0x0089000a09007388 */ /* 0x0041e80000000400 */
[----:B---3--:R1:W-:Y:S04]  /*1fb80*/  STS.U16 [R9+0x8d00], R11 ;  /* 0x008d000b09007388 */ /* 0x0083e80000000400 */
[----:B----4-:R2:W-:Y:S04]  /*1fb90*/  STS.U16 [R9+0x9100], R28 ;  /* 0x0091001c09007388 */ /* 0x0105e80000000400 */
[----:B0-----:R-:W3:Y:S04]  /*1fba0*/  LDL.LU R10, [R1+0x20e4] ;  /* 0x0020e400010a7983 */ /* 0x001ee80000300800 */
[----:B-1----:R-:W4:Y:S04]  /*1fbb0*/  LDL.LU R11, [R1+0x20e0] ;  /* 0x0020e000010b7983 */ /* 0x002f280000300800 */
[----:B--2---:R-:W2:Y:S04]  /*1fbc0*/  LDL.LU R28, [R1+0x5ec] ;  /* 0x0005ec00011c7983 */ /* 0x004ea80000300800 */
[----:B--2---:R0:W-:Y:S04]  /*1fbd0*/  STL [R1+0x20d8], R28 ;  /* 0x0020d81c01007387 */ /* 0x0041e80000100800 */
[----:B0-----:R-:W2:Y:S04]  /*1fbe0*/  LDL.LU R28, [R1+0x60c] ;  /* 0x00060c00011c7983 */ /* 0x001ea80000300800 */
        /* <DEDUP_REMOVED lines=26> */
[----:B--2---:R0:W-:Y:S04]  /*1fd90*/  STL [R1+0x20dc], R28 ;  /* 0x0020dc1c01007387 */ /* 0x0041e80000100800 */
[----:B0-----:R-:W2:Y:S04]  /*1fda0*/  LDL.LU R28, [R1+0x61c] ;  /* 0x00061c00011c7983 */ /* 0x001ea80000300800 */
        /* <DEDUP_REMOVED lines=25> */
[----:B------:R-:W2:Y:S04]  /*1ff40*/  LDL R11, [R1+0x660] ;  /* 0x00066000010b7983 */ /* 0x000ea80000100800 */
[----:B---3--:R0:W-:Y:S04]  /*1ff50*/  STS.U16 [R9+0xfd00], R10 ;  /* 0x00fd000a09007388 */ /* 0x0081e80000000400 */
[----:B0-----:R-:W3:Y:S04]  /*1ff60*/  LDL.LU R10, [R1+0x5fc] ;  /* 0x0005fc00010a7983 */ /* 0x001ee80000300800 */
[----:B------:R-:W3:Y:S04]  /*1ff70*/  LDL.LU R9, [R1+0x1e4] ;  /* 0x0001e40001097983 */ /* 0x000ee80000300800 */
[----:B--2---:R0:W-:Y:S04]  /*1ff80*/  STS.U16 [R11+0x200], R28 ;  /* 0x0002001c0b007388 */ /* 0x0041e80000000400 */
[----:B0-----:R-:W2:Y:S04]  /*1ff90*/  LDL.LU R28, [R1+0x20dc] ;  /* 0x0020dc00011c7983 */ /* 0x001ea80000300800 */
[----:B--2---:R0:W-:Y:S04]  /*1ffa0*/  STS.U16 [R11+0x600], R28 ;  /* 0x0006001c0b007388 */ /* 0x0041e80000000400 */
[----:B0-----:R-:W2:Y:S04]  /*1ffb0*/  LDL.LU R28, [R1+0x20d8] ;  /* 0x0020d800011c7983 */ /* 0x001ea80000300800 */
[----:B---3--:R-:W-:Y:S04]  /*1ffc0*/  STS.U16 [R11+0xa00], R10 ;  /* 0x000a000a0b007388 */ /* 0x008fe80000000400 */
[----:B--2---:R-:W-:Y:S04]  /*1ffd0*/  STS.U16 [R11+0xe00], R28 ;  /* 0x000e001c0b007388 */ /* 0x004fe80000000400 */
        /* <DEDUP_REMOVED lines=24> */
[----:B0-----:R-:W2:Y:S04]  /*20160*/  LDL.LU R0, [R1+0x1d4] ;  /* 0x0001d40001007983 */ /* 0x001ea80000300800 */
[----:B-1----:R-:W3:Y:S04]  /*20170*/  LDL.LU R7, [R1+0x1a4] ;  /* 0x0001a40001077983 */ /* 0x002ee80000300800 */
[----:B---3--:R0:W-:Y:S04]  /*20180*/  STL [R1+0x20d0], R7 ;  /* 0x0020d00701007387 */ /* 0x0081e80000100800 */
[----:B0-----:R-:W3:Y:S04]  /*20190*/  LDL.LU R7, [R1+0x1b4] ;  /* 0x0001b40001077983 */ /* 0x001ee80000300800 */
[----:B------:R-:W-:Y:S04]  /*201a0*/  STS.U16 [R11+0x7200], R8 ;  /* 0x007200080b007388 */ /* 0x000fe80000000400 */
[----:B------:R-:W-:Y:S04]  /*201b0*/  STS.U16 [R11+0x7600], R9 ;  /* 0x007600090b007388 */ /* 0x000fe80000000400 */
        /* <DEDUP_REMOVED lines=27> */
[----:B--2---:R0:W-:Y:S04]  /*20370*/  STS.U16 [R11+0x7a00], R0 ;  /* 0x007a00000b007388 */ /* 0x0041e80000000400 */
[----:B------:R-:W2:Y:S04]  /*20380*/  LDL.LU R6, [R1+0x30] ;  /* 0x0000300001067983 */ /* 0x000ea80000300800 */
[----:B0-----:R-:W2:Y:S04]  /*20390*/  LDL.LU R0, [R1+0x28] ;  /* 0x0000280001007983 */ /* 0x001ea80000300800 */
[----:B---3--:R0:W-:Y:S04]  /*203a0*/  STS.U16 [R11+0x7e00], R7 ;  /* 0x007e00070b007388 */ /* 0x0081e80000000400 */
[----:B0-----:R-:W3:Y:S04]  /*203b0*/  LDL.LU R7, [R1+0x20d4] ;  /* 0x0020d40001077983 */ /* 0x001ee80000300800 */
[----:B---3--:R0:W-:Y:S04]  /*203c0*/  STS.U16 [R11+0x8200], R7 ;  /* 0x008200070b007388 */ /* 0x0081e80000000400 */
[----:B0-----:R-:W3:Y:S04]  /*203d0*/  LDL.LU R7, [R1+0x20d0] ;  /* 0x0020d00001077983 */ /* 0x001ee80000300800 */
[----:B---3--:R0:W-:Y:S04]  /*203e0*/  STS.U16 [R11+0x8600], R7 ;  /* 0x008600070b007388 */ /* 0x0081e80000000400 */
[----:B----4-:R1:W-:Y:S04]  /*203f0*/  STS.U16 [R11+0x8a00], R8 ;  /* 0x008a00080b007388 */ /* 0x0103e80000000400 */
[----:B------:R-:W-:Y:S04]  /*20400*/  STS.U16 [R11+0x8e00], R9 ;  /* 0x008e00090b007388 */ /* 0x000fe80000000400 */
[----:B------:R-:W-:Y:S04]  /*20410*/  STS.U16 [R11+0x9200], R10 ;  /* 0x0092000a0b007388 */ /* 0x000fe80000000400 */
[----:B0-----:R-:W3:Y:S04]  /*20420*/  LDL.LU R7, [R1+0x20cc] ;  /* 0x0020cc0001077983 */ /* 0x001ee80000300800 */
[----:B------:R0:W-:Y:S04]  /*20430*/  STS.U16 [R11+0x9600], R28 ;  /* 0x0096001c0b007388 */ /* 0x0001e80000000400 */
[----:B-1----:R-:W4:Y:S04]  /*20440*/  LDL.LU R8, [R1+0x20c8] ;  /* 0x0020c80001087983 */ /* 0x002f280000300800 */
[----:B------:R1:W-:Y:S04]  /*20450*/  STS.U16 [R11+0x9a00], R18 ;  /* 0x009a00120b007388 */ /* 0x0003e80000000400 */
[----:B0-----:R-:W0:Y:S04]  /*20460*/  S2R R28, SR_TID.X ;  /* 0x00000000001c7919 */ /* 0x001e280000002100 */
[----:B------:R-:W3:Y:S04]  /*20470*/  LDL.LU R9, [R1+0x20c4] ;  /* 0x0020c40001097983 */ /* 0x000ee80000300800 */
[----:B------:R0:W-:Y:S04]  /*20480*/  STS.U16 [R11+0x9e00], R19 ;  /* 0x009e00130b007388 */ /* 0x0001e80000000400 */
[----:B------:R0:W-:Y:S04]  /*20490*/  STS.U16 [R11+0xa200], R15 ;  /* 0x00a2000f0b007388 */ /* 0x0001e80000000400 */
[----:B-1----:R-:W3:Y:S04]  /*204a0*/  LDL.LU R18, [R1+0x618] ;  /* 0x0006180001127983 */ /* 0x002ee80000300800 */
[----:B------:R1:W-:Y:S04]  /*204b0*/  STS.U16 [R11+0xa600], R29 ;  /* 0x00a6001d0b007388 */ /* 0x0003e80000000400 */
[----:B0-----:R-:W3:Y:S04]  /*204c0*/  LDL.LU R19, [R1+0x608] ;  /* 0x0006080001137983 */ /* 0x001ee80000300800 */
[----:B------:R0:W-:Y:S04]  /*204d0*/  STS.U16 [R11+0xaa00], R27 ;  /* 0x00aa001b0b007388 */ /* 0x0001e80000000400 */
[----:B------:R-:W3:Y:S04]  /*204e0*/  LDL.LU R15, [R1+0x5f8] ;  /* 0x0005f800010f7983 */ /* 0x000ee80000300800 */
        /* <DEDUP_REMOVED lines=18> */
[----:B------:R-:W-:Y:S04]  /*20610*/  STS.U16 [R11+0xd200], R2 ;  /* 0x00d200020b007388 */ /* 0x000fe80000000400 */
        /* <DEDUP_REMOVED lines=12> */
[----:B-1----:R-:W3:Y:S01]  /*206e0*/  LDL.LU R4, [R1+0x2b8] ;  /* 0x0002b80001047983 */ /* 0x002ee20000300800 */
[----:B------:R-:W-:-:S03]  /*206f0*/  SHF.R.S32.HI R10, RZ, 0x6, R28 ;  /* 0x00000006ff0a7819 */ /* 0x000fc6000001141c */
[----:B--2---:R1:W-:Y:S01]  /*20700*/  STS.U16 [R11+0xee00], R6 ;  /* 0x00ee00060b007388 */ /* 0x0043e20000000400 */
[----:B------:R-:W-:-:S03]  /*20710*/  LOP3.LUT R2, R28, 0x3f, RZ, 0xc0, !PT ;  /* 0x0000003f1c027812 */ /* 0x000fc600078ec0ff */
[----:B0-----:R-:W2:Y:S04]  /*20720*/  LDL.LU R5, [R1+0x2a8] ;  /* 0x0002a80001057983 */ /* 0x001ea80000300800 */
[----:B------:R0:W-:Y:S04]  /*20730*/  STS.U16 [R11+0xf200], R0 ;  /* 0x00f200000b007388 */ /* 0x0001e80000000400 */
[----:B-1----:R-:W2:Y:S04]  /*20740*/  LDL.LU R6, [R1+0x298] ;  /* 0x0002980001067983 */ /* 0x002ea80000300800 */
[----:B0-----:R-:W2:Y:S04]  /*20750*/  LDL.LU R0, [R1+0x288] ;  /* 0x0002880001007983 */ /* 0x001ea80000300800 */
[----:B------:R0:W-:Y:S04]  /*20760*/  STL [R1+0x20b4], R28 ;  /* 0x0020b41c01007387 */ /* 0x0001e80000100800 */
[----:B0-----:R-:W2:Y:S04]  /*20770*/  LDL.LU R28, [R1+0x230] ;  /* 0x00023000011c7983 */ /* 0x001ea80000300800 */
[----:B--2---:R0:W-:Y:S04]  /*20780*/  STL [R1+0x20b8], R28 ;  /* 0x0020b81c01007387 */ /* 0x0041e80000100800 */
[----:B0-----:R-:W2:Y:S04]  /*20790*/  LDL.LU R28, [R1+0x244] ;  /* 0x00024400011c7983 */ /* 0x001ea80000300800 */
[----:B--2---:R0:W-:Y:S04]  /*207a0*/  STL [R1+0x20bc], R28 ;  /* 0x0020bc1c01007387 */ /* 0x0041e80000100800 */
[----:B0-----:R-:W2:Y:S01]  /*207b0*/  LDL.LU R28, [R1+0x268] ;  /* 0x00026800011c7983 */ /* 0x001ea20000300800 */
[----:B------:R-:W-:-:S02]  /*207c0*/  SGXT R10, R10, 0x1 ;  /* 0x000000010a0a781a */ /* 0x000fc40000000200 */
[----:B------:R-:W-:-:S04]  /*207d0*/  SHF.L.U32 R2, R2, 0x1, RZ ;  /* 0x0000000102027819 */ /* 0x000fc800000006ff */
[----:B------:R-:W-:Y:S01]  /*207e0*/  LOP3.LUT R2, R2, 0x90, R10, 0x78, !PT ;  /* 0x0000009002027812 */ /* 0x000fe200078e780a */
[----:B---3--:R-:W-:Y:S03]  /*207f0*/  STS.U16 [R11+0xf600], R9 ;  /* 0x00f600090b007388 */ /* 0x008fe60000000400 */
[----:B------:R-:W-:Y:S01]  /*20800*/  LOP3.LUT R2, R2, 0x60, RZ, 0x3c, !PT ;  /* 0x0000006002027812 */ /* 0x000fe200078e3cff */
[----:B----4-:R-:W-:Y:S04]  /*20810*/  STS.U16 [R11+0xfa00], R8 ;  /* 0x00fa00080b007388 */ /* 0x010fe80000000400 */
[----:B------:R-:W-:Y:S04]  /*20820*/  STS.U16 [R11+0xfe00], R7 ;  /* 0x00fe00070b007388 */ /* 0x000fe80000000400 */
[----:B------:R-:W-:Y:S04]  /*20830*/  STS.U16 [R2+0x300], R18 ;  /* 0x0003001202007388 */ /* 0x000fe80000000400 */
[----:B------:R-:W-:Y:S04]  /*20840*/  STS.U16 [R2+0x700], R19 ;  /* 0x0007001302007388 */ /* 0x000fe80000000400 */
[----:B--2---:R0:W-:Y:S04]  /*20850*/  STL [R1+0x20c0], R28 ;  /* 0x0020c01c01007387 */ /* 0x0041e80000100800 */
[----:B0-----:R-:W2:Y:S04]  /*20860*/  LDL.LU R28, [R1+0x278] ;  /* 0x00027800011c7983 */ /* 0x001ea80000300800 */
[----:B------:R-:W-:Y:S04]  /*20870*/  STS.U16 [R2+0xb00], R15 ;  /* 0x000b000f02007388 */ /* 0x000fe80000000400 */
[----:B------:R0:W-:Y:S04]  /*20880*/  STS.U16 [R2+0xf00], R29 ;  /* 0x000f001d02007388 */ /* 0x0001e80000000400 */
[----:B------:R1:W-:Y:S04]  /*20890*/  STS.U16 [R2+0x1300], R27 ;  /* 0x0013001b02007388 */ /* 0x0003e80000000400 */
[----:B------:R3:W-:Y:S04]  /*208a0*/  STS.U16 [R2+0x1700], R26 ;  /* 0x0017001a02007388 */ /* 0x0007e80000000400 */
[----:B0-----:R-:W4:Y:S04]  /*208b0*/  LDL.LU R29, [R1+0x21c] ;  /* 0x00021c00011d7983 */ /* 0x001f280000300800 */
[----:B-1----:R-:W4:Y:S04]  /*208c0*/  LDL.LU R27, [R1+0x204] ;  /* 0x00020400011b7983 */ /* 0x002f280000300800 */
[----:B------:R0:W-:Y:S04]  /*208d0*/  STS.U16 [R2+0x1b00], R25 ;  /* 0x001b001902007388 */ /* 0x0001e80000000400 */
[----:B---3--:R-:W3:Y:S04]  /*208e0*/  LDL.LU R26, [R1+0x1f0] ;  /* 0x0001f000011a7983 */ /* 0x008ee80000300800 */
        /* <DEDUP_REMOVED lines=46> */
[----:B0-----:R-:W2:Y:S04]  /*20bd0*/  LDL.LU R28, [R1+0x20b4] ;  /* 0x0020b400011c7983 */ /* 0x001ea80000300800 */
        /* <DEDUP_REMOVED lines=37> */
[----:B0-----:R-:W3:Y:S04]  /*20e30*/  LDL.LU R0, [R1+0x2068] ;  /* 0x0020680001007983 */ /* 0x001ee80000300800 */
[----:B------:R-:W-:Y:S04]  /*20e40*/  STS.U16 [R2+0xb700], R7 ;  /* 0x00b7000702007388 */ /* 0x000fe80000000400 */
[----:B------:R-:W-:Y:S04]  /*20e50*/  STS.U16 [R2+0xbb00], R8 ;  /* 0x00bb000802007388 */ /* 0x000fe80000000400 */
[----:B------:R-:W-:Y:S04]  /*20e60*/  STS.U16 [R2+0xbf00], R9 ;  /* 0x00bf000902007388 */ /* 0x000fe80000000400 */
[----:B------:R-:W-:Y:S04]  /*20e70*/  STS.U16 [R2+0xc300], R10 ;  /* 0x00c3000a02007388 */ /* 0x000fe80000000400 */
[----:B------:R-:W-:Y:S04]  /*20e80*/  STS.U16 [R2+0xc700], R11 ;  /* 0x00c7000b02007388 */ /* 0x000fe80000000400 */
[----:B------:R-:W-:Y:S04]  /*20e90*/  STS.U16 [R2+0xcb00], R18 ;  /* 0x00cb001202007388 */ /* 0x000fe80000000400 */
[----:B------:R2:W-:Y:S04]  /*20ea0*/  STS.U16 [R2+0xcf00], R19 ;  /* 0x00cf001302007388 */ /* 0x0005e80000000400 */
[----:B------:R-:W-:Y:S01]  /*20eb0*/  STS.U16 [R2+0xd300], R15 ;  /* 0x00d3000f02007388 */ /* 0x000fe20000000400 */
[----:B--2---:R-:W-:-:S02]  /*20ec0*/  LOP3.LUT R19, R28, 0x60, RZ, 0xc0, !PT ;  /* 0x000000601c137812 */ /* 0x004fc400078ec0ff */
[C---:B------:R-:W-:Y:S02]  /*20ed0*/  LOP3.LUT R18, R28.reuse, 0x1c, RZ, 0xc0, !PT ;  /* 0x0000001c1c127812 */ /* 0x040fe400078ec0ff */
[----:B------:R-:W-:-:S05]  /*20ee0*/  LOP3.LUT R28, R28, 0x1f, RZ, 0xc0, !PT ;  /* 0x0000001f1c1c7812 */ /* 0x000fca00078ec0ff */
[C-C-:B------:R-:W-:Y:S02]  /*20ef0*/  IMAD R8, R18.reuse, 0x8, R28.reuse ;  /* 0x0000000812087824 */ /* 0x140fe400078e021c */
[----:B------:R-:W-:Y:S01]  /*20f00*/  IMAD R7, R18, 0x8, R28 ;  /* 0x0000000812077824 */ /* 0x000fe200078e021c */
[----:B------:R-:W-:Y:S02]  /*20f10*/  SHF.R.U32.HI R19, RZ, 0x1, R19 ;  /* 0x00000001ff137819 */ /* 0x000fe40000011613 */
[----:B------:R-:W-:Y:S02]  /*20f20*/  SHF.L.U32 R8, R8, 0x2, RZ ;  /* 0x0000000208087819 */ /* 0x000fe400000006ff */
[----:B------:R-:W-:Y:S02]  /*20f30*/  SHF.L.U32 R7, R7, 0x2, RZ ;  /* 0x0000000207077819 */ /* 0x000fe400000006ff */
[-C--:B------:R-:W-:Y:S02]  /*20f40*/  LOP3.LUT R8, R8, R19.reuse, RZ, 0x3c, !PT ;  /* 0x0000001308087212 */ /* 0x080fe400078e3cff */
[----:B------:R-:W-:-:S02]  /*20f50*/  LOP3.LUT R7, R7, R19, RZ, 0x3c, !PT ;  /* 0x0000001307077212 */ /* 0x000fc400078e3cff */
[----:B------:R-:W0:Y:S02]  /*20f60*/  S2R R19, SR_TID.X ;  /* 0x0000000000137919 */ /* 0x000e240000002100 */
[----:B------:R-:W-:Y:S02]  /*20f70*/  LOP3.LUT R7, R7, 0x40, RZ, 0x3c, !PT ;  /* 0x0000004007077812 */ /* 0x000fe400078e3cff */
[----:B0-----:R-:W-:Y:S01]  /*20f80*/  LOP3.LUT R28, R19, 0x7, RZ, 0xc0, !PT ;  /* 0x00000007131c7812 */ /* 0x001fe200078ec0ff */
[----:B---3--:R0:W-:Y:S04]  /*20f90*/  STS.U16 [R2+0xd700], R0 ;  /* 0x00d7000002007388 */ /* 0x0081e80000000400 */
        /* <DEDUP_REMOVED lines=10> */
[----:B------:R-:W-:Y:S04]  /*21040*/  STS [R8+0x18000], R16 ;  /* 0x0180001008007388 */ /* 0x000fe80000000800 */
[----:B------:R-:W-:Y:S04]  /*21050*/  STS [R8+0x18400], R23 ;  /* 0x0184001708007388 */ /* 0x000fe80000000800 */
[----:B------:R-:W-:Y:S04]  /*21060*/  STS [R8+0x18800], R25 ;  /* 0x0188001908007388 */ /* 0x000fe80000000800 */
[----:B----4-:R-:W-:Y:S04]  /*21070*/  STS [R8+0x18c00], R27 ;  /* 0x018c001b08007388 */ /* 0x010fe80000000800 */
[----:B------:R-:W-:Y:S04]  /*21080*/  STS [R7+0x18000], R17 ;  /* 0x0180001107007388 */ /* 0x000fe80000000800 */
[----:B------:R-:W-:Y:S04]  /*21090*/  STS [R7+0x18400], R24 ;  /* 0x0184001807007388 */ /* 0x000fe80000000800 */
[----:B------:R-:W-:Y:S04]  /*210a0*/  STS [R7+0x18800], R26 ;  /* 0x0188001a07007388 */ /* 0x000fe80000000800 */
[----:B0-----:R-:W2:Y:S04]  /*210b0*/  LDL.LU R0, [R1+0x2064] ;  /* 0x0020640001007983 */ /* 0x001ea80000300800 */
[----:B------:R0:W-:Y:S04]  /*210c0*/  STS [R7+0x18c00], R29 ;  /* 0x018c001d07007388 */ /* 0x0001e80000000800 */
[----:B------:R-:W2:Y:S04]  /*210d0*/  LDL.LU R15, [R1+0x650] ;  /* 0x00065000010f7983 */ /* 0x000ea80000300800 */
[----:B-1----:R-:W3:Y:S01]  /*210e0*/  LDL R2, [R1+0x34c] ;  /* 0x00034c0001027983 */ /* 0x002ee20000100800 */
[----:B0-----:R-:W-:-:S03]  /*210f0*/  SHF.L.U32 R29, R28, 0x4, RZ ;  /* 0x000000041c1d7819 */ /* 0x001fc600000006ff */
[----:B------:R-:W4:Y:S01]  /*21100*/  LDL R28, [R1+0x354] ;  /* 0x00035400011c7983 */ /* 0x000f220000100800 */
[----:B------:R-:W-:-:S03]  /*21110*/  IMAD.SHL.U32 R18, R19, 0x80, RZ ;  /* 0x0000008013127824 */ /* 0x000fc600078e00ff */
[----:B------:R-:W2:Y:S02]  /*21120*/  LDL R22, [R1+0x14] ;  /* 0x0000140001167983 */ /* 0x000ea40000100800 */
[----:B------:R-:W-:-:S04]  /*21130*/  LOP3.LUT R29, R29, 0x780, R18, 0xf8, !PT ;  /* 0x000007801d1d7812 */ /* 0x000fc800078ef812 */
[----:B------:R-:W-:Y:S01]  /*21140*/  LOP3.LUT R29, R29, 0x10, R19, 0x78, !PT ;  /* 0x000000101d1d7812 */ /* 0x000fe200078e7813 */
[----:B------:R-:W-:Y:S06]  /*21150*/  BAR.SYNC.DEFER_BLOCKING 0x0 ;  /* 0x0000000000007b1d */ /* 0x000fec0000010000 */
[----:B------:R-:W0:Y:S04]  /*21160*/  LDSM.16.M88.4 R8, [R29+0x18000] ;  /* 0x018000001d08783b */ /* 0x000e280000000200 */
[----:B---3--:R-:W1:Y:S04]  /*21170*/  LDSM.16.M88.4 R16, [R2] ;  /* 0x000000000210783b */ /* 0x008e680000000200 */
[----:B----4-:R-:W-:Y:S01]  /*21180*/  STL [R1+0x1f74], R28 ;  /* 0x001f741c01007387 */ /* 0x010fe20000100800 */
[----:B0-----:R-:W-:Y:S02]  /*21190*/  STL.64 [R1+0x2058], R10 ;  /* 0x0020580a01007387 */ /* 0x001fe40000100a00 */
[----:B------:R-:W-:Y:S02]  /*211a0*/  STL.64 [R1+0x2050], R8 ;  /* 0x0020500801007387 */ /* 0x000fe40000100a00 */
[----:B------:R-:W0:Y:S04]  /*211b0*/  LDSM.16.M88.4 R8, [R2+0x1000] ;  /* 0x001000000208783b */ /* 0x000e280000000200 */
[----:B------:R-:W-:Y:S04]  /*211c0*/  STL [R1+0x1f78], R29 ;  /* 0x001f781d01007387 */ /* 0x000fe80000100800 */
[----:B-1----:R-:W-:Y:S01]  /*211d0*/  STL.64 [R1+0x150], R16 ;  /* 0x0001501001007387 */ /* 0x002fe20000100a00 */
[----:B------:R-:W-:Y:S03]  /*211e0*/  STL.64 [R1+0x158], R18 ;  /* 0x0001581201007387 */ /* 0x000fe60000100a00 */
[----:B0-----:R-:W-:Y:S01]  /*211f0*/  STL.64 [R1+0x140], R8 ;  /* 0x0001400801007387 */ /* 0x001fe20000100a00 */
[----:B------:R0:W-:Y:S01]  /*21200*/  STL.64 [R1+0x148], R10 ;  /* 0x0001480a01007387 */ /* 0x0001e20000100a00 */
[----:B------:R-:W-:Y:S01]  /*21210*/  MOV R25, R9 ;  /* 0x0000000900197202 */ /* 0x000fe20000000f00 */
[----:B------:R-:W-:Y:S01]  /*21220*/  IMAD.MOV.U32 R26, RZ, RZ, R8 ;  /* 0x000000ffff1a7224 */ /* 0x000fe200078e0008 */
[----:B0-----:R-:W3:Y:S01]  /*21230*/  LDL.LU R11, [R1+0x2c0] ;  /* 0x0002c000010b7983 */ /* 0x001ee20000300800 */
[----:B------:R-:W4:Y:S02]  /*21240*/  LDL.LU R10, [R1+0x2c4] ;  /* 0x0002c400010a7983 */ /* 0x000f240000300800 */
[----:B------:R-:W3:Y:S02]  /*21250*/  LDL.LU R9, [R1+0x2c8] ;  /* 0x0002c80001097983 */ /* 0x000ee40000300800 */
[----:B------:R-:W3:Y:S02]  /*21260*/  LDL.LU R8, [R1+0x2cc] ;  /* 0x0002cc0001087983 */ /* 0x000ee40000300800 */
[----:B--2---:R-:W-:-:S02]  /*21270*/  FADD R3, -R0, R15 ;  /* 0x0000000f00037221 */ /* 0x004fc40000000100 */
[----:B------:R-:W0:Y:S01]  /*21280*/  LDSM.16.M88.4 R12, [R2+0x2000] ;  /* 0x00200000020c783b */ /* 0x000e220000000200 */
[----:B------:R-:W-:Y:S02]  /*21290*/  IMAD.MOV.U32 R7, RZ, RZ, R16 ;  /* 0x000000ffff077224 */ /* 0x000fe400078e0010 */
[----:B------:R-:W-:-:S04]  /*212a0*/  FMUL R3, R3, 1.4426950216293334961 ;  /* 0x3fb8aa3b03037820 */ /* 0x000fc80000400000 */
[----:B------:R1:W2:Y:S01]  /*212b0*/  MUFU.EX2 R19, R3 ;  /* 0x0000000300137308 */ /* 0x0002a20000000800 */
[----:B0-----:R-:W-:Y:S01]  /*212c0*/  IMAD.MOV.U32 R18, RZ, RZ, R12 ;  /* 0x000000ffff127224 */ /* 0x001fe200078e000c */
[----:B------:R-:W-:Y:S02]  /*212d0*/  MOV R16, R13 ;  /* 0x0000000d00107202 */ /* 0x000fe40000000f00 */
[----:B------:R-:W-:Y:S01]  /*212e0*/  MOV R6, R17 ;  /* 0x0000001100067202 */ /* 0x000fe20000000f00 */
[----:B---3--:R-:W-:Y:S01]  /*212f0*/  STL [R1+0x2060], R8 ;  /* 0x0020600801007387 */ /* 0x008fe20000100800 */
[----:B------:R-:W-:Y:S02]  /*21300*/  STL.64 [R1+0x130], R12 ;  /* 0x0001300c01007387 */ /* 0x000fe40000100a00 */
[----:B------:R-:W-:Y:S02]  /*21310*/  STL.64 [R1+0x138], R14 ;  /* 0x0001380e01007387 */ /* 0x000fe40000100a00 */
[----:B------:R-:W0:Y:S04]  /*21320*/  LDSM.16.M88.4 R12, [R2+0x3000] ;  /* 0x00300000020c783b */ /* 0x000e280000000200 */
[----:B0-----:R0:W-:Y:S01]  /*21330*/  STL.64 [R1+0x120], R12 ;  /* 0x0001200c01007387 */ /* 0x0011e20000100a00 */
[----:B------:R-:W-:-:S02]  /*21340*/  IMAD.MOV.U32 R23, RZ, RZ, R12 ;  /* 0x000000ffff177224 */ /* 0x000fc400078e000c */
[----:B------:R2:W-:Y:S01]  /*21350*/  STL.64 [R1+0x128], R14 ;  /* 0x0001280e01007387 */ /* 0x0005e20000100a00 */
[----:B------:R-:W-:Y:S01]  /*21360*/  MOV R17, R13 ;  /* 0x0000000d00117202 */ /* 0x000fe20000000f00 */
[----:B------:R-:W3:Y:S01]  /*21370*/  LDL.LU R4, [R1+0x2d0] ;  /* 0x0002d00001047983 */ /* 0x000ee20000300800 */
[----:B------:R-:W3:Y:S02]  /*21380*/  LDL.LU R5, [R1+0x2d4] ;  /* 0x0002d40001057983 */ /* 0x000ee40000300800 */
[----:B-1----:R-:W3:Y:S02]  /*21390*/  LDL.LU R3, [R1+0x2d8] ;  /* 0x0002d80001037983 */ /* 0x002ee40000300800 */
[----:B------:R-:W3:Y:S01]  /*213a0*/  LDL.LU R0, [R1+0x2dc] ;  /* 0x0002dc0001007983 */ /* 0x000ee20000300800 */
[----:B------:R-:W3:Y:S01]  /*213b0*/  LDL.LU R27, [R1+0x2e4] ;  /* 0x0002e400011b7983 */ /* 0x000ee20000300800 */
[C---:B0-----:R-:W-:Y:S02]  /*213c0*/  FMUL R12, R22.reuse, R11 ;  /* 0x0000000b160c7220 */ /* 0x041fe40000400000 */
[----:B----4-:R-:W-:-:S02]  /*213d0*/  FMUL R13, R22, R10 ;  /* 0x0000000a160d7220 */ /* 0x010fc40000400000 */
[C---:B--2---:R-:W-:Y:S02]  /*213e0*/  FMUL R14, R19.reuse, R9 ;  /* 0x00000009130e7220 */ /* 0x044fe40000400000 */
[----:B------:R-:W0:Y:S04]  /*213f0*/  LDSM.16.M88.4 R8, [R2+0x4000] ;  /* 0x004000000208783b */ /* 0x000e280000000200 */
[----:B------:R-:W-:Y:S04]  /*21400*/  STL [R1+0x348], R19 ;  /* 0x0003481301007387 */ /* 0x000fe80000100800 */
[----:B0-----:R0:W-:Y:S01]  /*21410*/  STL.64 [R1+0x110], R8 ;  /* 0x0001100801007387 */ /* 0x0011e20000100a00 */
[----:B------:R-:W-:Y:S03]  /*21420*/  STL.64 [R1+0x118], R10 ;  /* 0x0001180a01007387 */ /* 0x000fe60000100a00 */
[----:B0-----:R-:W2:Y:S01]  /*21430*/  LDL.LU R8, [R1+0x2060] ;  /* 0x0020600001087983 */ /* 0x001ea20000300800 */
[----:B------:R-:W4:Y:S02]  /*21440*/  LDL.LU R24, [R1+0x2e8] ;  /* 0x0002e80001187983 */ /* 0x000f240000300800 */
[----:B------:R-:W-:Y:S01]  /*21450*/  IMAD.MOV.U32 R29, RZ, RZ, R9 ;  /* 0x000000ffff1d7224 */ /* 0x000fe200078e0009 */
[----:B---3--:R-:W-:Y:S01]  /*21460*/  STL.64 [R1+0x2048], R26 ;  /* 0x0020481a01007387 */ /* 0x008fe20000100a00 */
[----:B--2---:R-:W-:-:S03]  /*21470*/  FMUL R15, R19, R8 ;  /* 0x00000008130f7220 */ /* 0x004fc60000400000 */
[----:B------:R-:W0:Y:S04]  /*21480*/  LDSM.16.M88.4 R8, [R2+0x5000] ;  /* 0x005000000208783b */ /* 0x000e280000000200 */
[----:B----4-:R-:W-:Y:S01]  /*21490*/  STL.64 [R1+0x2040], R24 ;  /* 0x0020401801007387 */ /* 0x010fe20000100a00 */
[----:B------:R-:W2:Y:S03]  /*214a0*/  LDL.LU R28, [R1+0x2f0] ;  /* 0x0002f000011c7983 */ /* 0x000ea60000300800 */
[----:B0-----:R-:W-:Y:S01]  /*214b0*/  STL.64 [R1+0xf0], R8 ;  /* 0x0000f00801007387 */ /* 0x001fe20000100a00 */
[----:B------:R0:W-:Y:S01]  /*214c0*/  STL.64 [R1+0xf8], R10 ;  /* 0x0000f80a01007387 */ /* 0x0001e20000100a00 */
[----:B------:R-:W-:Y:S01]  /*214d0*/  MOV R21, R8 ;  /* 0x0000000800157202 */ /* 0x000fe20000000f00 */
[----:B------:R-:W-:Y:S01]  /*214e0*/  IMAD.MOV.U32 R20, RZ, RZ, R9 ;  /* 0x000000ffff147224 */ /* 0x000fe200078e0009 */
[----:B0-----:R-:W3:Y:S01]  /*214f0*/  LDL.LU.64 R10, [R1+0x2058] ;  /* 0x00205800010a7983 */ /* 0x001ee20000300a00 */
[----:B------:R-:W3:Y:S01]  /*21500*/  LDL.LU.64 R8, [R1+0x2050] ;  /* 0x0020500001087983 */ /* 0x000ee20000300a00 */
[----:B------:R-:W-:Y:S01]  /*21510*/  MOV R24, R7 ;  /* 0x0000000700187202 */ /* 0x000fe20000000f00 */
[----:B------:R-:W-:Y:S01]  /*21520*/  IMAD.MOV.U32 R25, RZ, RZ, R6 ;  /* 0x000000ffff197224 */ /* 0x000fe200078e0006 */
[----:B------:R-:W4:Y:S06]  /*21530*/  LDL.LU.64 R26, [R1+0x2048] ;  /* 0x00204800011a7983 */ /* 0x000f2c0000300a00 */
[----:B---3--:R-:W-:Y:S01]  /*21540*/  HMMA.16816.F32 R12, R8, R24, R12 ;  /* 0x00000018080c723c */ /* 0x008fe2000000180c */
[----:B------:R-:W3:Y:S11]  /*21550*/  LDL.LU.64 R24, [R1+0x2040] ;  /* 0x0020400001187983 */ /* 0x000ef60000300a00 */
[----:B------:R-:W-:Y:S11]  /*21560*/  @!UPT UIADD3 URZ, URZ, URZ, URZ ;  /* 0x0000003f3f3ff290 */ /* 0x000ff6000fffe03f */
[----:B------:R-:W-:Y:S01]  /*21570*/  STL.64 [R1+0x2b0], R12 ;  /* 0x0002b00c01007387 */ /* 0x000fe20000100a00 */
[----:B------:R0:W-:Y:S03]  /*21580*/  STL.64 [R1+0x2b8], R14 ;  /* 0x0002b80e01007387 */ /* 0x0001e60000100a00 */
[----:B0-----:R-:W2:Y:S01]  /*21590*/  LDL.LU R14, [R1+0x2e0] ;  /* 0x0002e000010e7983 */ /* 0x001ea20000300800 */
[C---:B------:R-:W-:Y:S02]  /*215a0*/  FMUL R6, R19.reuse, R3 ;  /* 0x0000000313067220 */ /* 0x040fe40000400000 */
[----:B------:R-:W2:Y:S02]  /*215b0*/  LDL.LU R15, [R1+0x2ec] ;  /* 0x0002ec00010f7983 */ /* 0x000ea40000300800 */
[----:B------:R-:W-:Y:S01]  /*215c0*/  FMUL R7, R19, R0 ;  /* 0x0000000013077220 */ /* 0x000fe20000400000 */
[----:B------:R-:W2:Y:S01]  /*215d0*/  LDL.LU R3, [R1+0x2f4] ;  /* 0x0002f40001037983 */ /* 0x000ea20000300800 */
[----:B------:R-:W2:Y:S02]  /*215e0*/  LDL.LU R0, [R1+0x2f8] ;  /* 0x0002f80001007983 */ /* 0x000ea40000300800 */
[----:B------:R-:W-:Y:S02]  /*215f0*/  STL.64 [R1+0x2038], R22 ;  /* 0x0020381601007387 */ /* 0x000fe40000100a00 */
[----:B------:R0:W-:Y:S02]  /*21600*/  STL.64 [R1+0x2030], R20 ;  /* 0x0020301401007387 */ /* 0x0001e40000100a00 */
[----:B------:R-:W-:-:S02]  /*21610*/  FMUL R4, R22, R4 ;  /* 0x0000000416047220 */ /* 0x000fc40000400000 */
[C---:B------:R-:W-:Y:S02]  /*21620*/  FMUL R5, R22.reuse, R5 ;  /* 0x0000000516057220 */ /* 0x040fe40000400000 */
[----:B----4-:R-:W-:Y:S01]  /*21630*/  FMUL R13, R22, R27 ;  /* 0x0000001b160d7220 */ /* 0x010fe20000400000 */
[----:B0-----:R-:W-:Y:S01]  /*21640*/  MOV R20, R26 ;  /* 0x0000001a00147202 */ /* 0x001fe20000000f00 */
[----:B---3--:R-:W-:-:S07]  /*21650*/  IMAD.MOV.U32 R21, RZ, RZ, R25 ;  /* 0x000000ffff157224 */ /* 0x008fce00078e0019 */
[----:B------:R-:W-:Y:S01]  /*21660*/  HMMA.16816.F32 R4, R8, R20, R4 ;  /* 0x000000140804723c */ /* 0x000fe20000001804 */
[----:B--2---:R-:W-:Y:S02]  /*21670*/  FMUL R12, R22, R14 ;  /* 0x0000000e160c7220 */ /* 0x004fe40000400000 */
[----:B------:R-:W2:Y:S01]  /*21680*/  LDL.LU.64 R22, [R1+0x2038] ;  /* 0x0020380001167983 */ /* 0x000ea20000300a00 */
[----:B------:R-:W3:Y:S02]  /*21690*/  LDL.LU.64 R20, [R1+0x2030] ;  /* 0x0020300001147983 */ /* 0x000ee40000300a00 */
[----:B------:R-:W-:Y:S02]  /*216a0*/  FMUL R14, R19, R24 ;  /* 0x00000018130e7220 */ /* 0x000fe40000400000 */
[----:B------:R-:W0:Y:S01]  /*216b0*/  LDSM.16.M88.4 R24, [R2+0x6000] ;  /* 0x006000000218783b */ /* 0x000e220000000200 */
[----:B------:R-:W-:Y:S02]  /*216c0*/  STL.64 [R1+0x2028], R10 ;  /* 0x0020280a01007387 */ /* 0x000fe40000100a00 */
[----:B------:R-:W-:Y:S02]  /*216d0*/  STL.64 [R1+0x2020], R8 ;  /* 0x0020200801007387 */ /* 0x000fe40000100a00 */
[----:B------:R-:W1:Y:S10]  /*216e0*/  LDSM.16.M88.4 R8, [R2+0x7000] ;  /* 0x007000000208783b */ /* 0x000e740000000200 */
[----:B------:R-:W-:Y:S01]  /*216f0*/  STL.64 [R1+0x2a0], R4 ;  /* 0x0002a00401007387 */ /* 0x000fe20000100a00 */
[----:B------:R4:W-:Y:S03]  /*21700*/  STL.64 [R1+0x2a8], R6 ;  /* 0x0002a80601007387 */ /* 0x0009e60000100a00 */
[----:B----4-:R-:W4:Y:S04]  /*21710*/  LDL.LU R7, [R1+0x2fc] ;  /* 0x0002fc0001077983 */ /* 0x010f280000300800 */
[----:B0-----:R-:W-:Y:S01]  /*21720*/  STL.64 [R1+0xe0], R24 ;  /* 0x0000e01801007387 */ /* 0x001fe20000100a00 */
[----:B------:R-:W-:Y:S02]  /*21730*/  STL.64 [R1+0xe8], R26 ;  /* 0x0000e81a01007387 */ /* 0x000fe40000100a00 */
[----:B------:R3:W-:Y:S02]  /*21740*/  STL.64 [R1+0x1fe8], R24 ;  /* 0x001fe81801007387 */ /* 0x0007e40000100a00 */
[----:B---3--:R-:W-:Y:S01]  /*21750*/  MOV R24, R21 ;  /* 0x0000001500187202 */ /* 0x008fe20000000f00 */
[----:B------:R-:W-:Y:S01]  /*21760*/  IMAD.MOV.U32 R25, RZ, RZ, R20 ;  /* 0x000000ffff197224 */ /* 0x000fe200078e0014 */
[----:B-1----:R-:W-:-:S04]  /*21770*/  MOV R20, R8 ;  /* 0x0000000800147202 */ /* 0x002fc80000000f00 */
[----:B------:R0:W-:Y:S01]  /*21780*/  STL.64 [R1+0x1ff0], R24 ;  /* 0x001ff01801007387 */ /* 0x0001e20000100a00 */
[----:B------:R-:W-:Y:S02]  /*21790*/  STL.64 [R1+0xc0], R8 ;  /* 0x0000c00801007387 */ /* 0x000fe40000100a00 */
[----:B------:R1:W-:Y:S01]  /*217a0*/  STL.64 [R1+0xc8], R10 ;  /* 0x0000c80a01007387 */ /* 0x0003e20000100a00 */
[----:B0-----:R-:W-:Y:S01]  /*217b0*/  MOV R24, R18 ;  /* 0x0000001200187202 */ /* 0x001fe20000000f00 */
[----:B------:R-:W-:Y:S01]  /*217c0*/  IMAD.MOV.U32 R18, RZ, RZ, R9 ;  /* 0x000000ffff127224 */ /* 0x000fe200078e0009 */
[----:B-1----:R-:W3:Y:S01]  /*217d0*/  LDL.LU.64 R10, [R1+0x2028] ;  /* 0x00202800010a7983 */ /* 0x002ee20000300a00 */
[----:B------:R-:W3:Y:S02]  /*217e0*/  LDL.LU.64 R8, [R1+0x2020] ;  /* 0x0020200001087983 */ /* 0x000ee40000300a00 */
[----:B------:R-:W-:Y:S02]  /*217f0*/  FMUL R15, R19, R15 ;  /* 0x0000000f130f7220 */ /* 0x000fe40000400000 */
[----:B------:R-:W-:-:S02]  /*21800*/  IMAD.MOV.U32 R25, RZ, RZ, R16 ;  /* 0x000000ffff197224 */ /* 0x000fc400078e0010 */
[C---:B--2---:R-:W-:Y:S01]  /*21810*/  FMUL R5, R22.reuse, R3 ;  /* 0x0000000316057220 */ /* 0x044fe20000400000 */
[----:B------:R-:W2:Y:S01]  /*21820*/  LDL.LU R16, [R1+0x300] ;  /* 0x0003000001107983 */ /* 0x000ea20000300800 */
[----:B------:R-:W2:Y:S02]  /*21830*/  LDL.LU R3, [R1+0x304] ;  /* 0x0003040001037983 */ /* 0x000ea40000300800 */
[----:B------:R-:W-:Y:S02]  /*21840*/  FMUL R6, R19, R0 ;  /* 0x0000000013067220 */ /* 0x000fe40000400000 */
[----:B------:R-:W-:Y:S01]  /*21850*/  FMUL R4, R22, R28 ;  /* 0x0000001c16047220 */ /* 0x000fe20000400000 */
[----:B---3--:R-:W-:Y:S11]  /*21860*/  HMMA.16816.F32 R12, R8, R24, R12 ;  /* 0x00000018080c723c */ /* 0x008ff6000000180c */
[----:B------:R-:W-:Y:S11]  /*21870*/  @!UPT UIADD3 URZ, URZ, URZ, URZ ;  /* 0x0000003f3f3ff290 */ /* 0x000ff6000fffe03f */
[----:B------:R-:W-:Y:S01]  /*21880*/  @!UPT UIADD3 URZ, URZ, URZ, URZ ;  /* 0x0000003f3f3ff290 */ /* 0x000fe2000fffe03f */
[----:B------:R-:W-:Y:S01]  /*21890*/  STL.64 [R1+0x290], R12 ;  /* 0x0002900c01007387 */ /* 0x000fe20000100a00 */
[----:B------:R0:W-:Y:S02]  /*218a0*/  STL.64 [R1+0x298], R14 ;  /* 0x0002980e01007387 */ /* 0x0001e40000100a00 */
[----:B------:R-:W3:Y:S02]  /*218b0*/  LDL.LU R0, [R1+0x308] ;  /* 0x0003080001007983 */ /* 0x000ee40000300800 */
[----:B------:R-:W-:Y:S01]  /*218c0*/  STL.64 [R1+0x2018], R10 ;  /* 0x0020180a01007387 */ /* 0x000fe20000100a00 */
[----:B------:R-:W-:Y:S02]  /*218d0*/  STL.64 [R1+0x2010], R8 ;  /* 0x0020100801007387 */ /* 0x000fe40000100a00 */
[----:B------:R-:W1:Y:S02]  /*218e0*/  LDSM.16.M88.4 R8, [R2+0x8000] ;  /* 0x008000000208783b */ /* 0x000e640000000200 */
[----:B0-----:R-:W2:Y:S02]  /*218f0*/  LDL.LU R15, [R1+0x30c] ;  /* 0x00030c00010f7983 */ /* 0x001ea40000300800 */
[----:B------:R-:W2:Y:S02]  /*21900*/  LDL.LU R28, [R1+0x310] ;  /* 0x00031000011c7983 */ /* 0x000ea40000300800 */
[----:B------:R-:W2:Y:S02]  /*21910*/  LDL.LU R27, [R1+0x314] ;  /* 0x00031400011b7983 */ /* 0x000ea40000300800 */
[----:B------:R-:W2:Y:S01]  /*21920*/  LDL.LU R26, [R1+0x318] ;  /* 0x00031800011a7983 */ /* 0x000ea20000300800 */
[----:B------:R-:W2:Y:S01]  /*21930*/  LDL.LU R21, [R1+0x31c] ;  /* 0x00031c0001157983 */ /* 0x000ea20000300800 */
[----:B------:R-:W2:Y:S02]  /*21940*/  LDL.LU R25, [R1+0x370] ;  /* 0x0003700001197983 */ /* 0x000ea40000300800 */
[----:B------:R-:W2:Y:S02]  /*21950*/  LDL.LU R24, [R1+0x374] ;  /* 0x0003740001187983 */ /* 0x000ea40000300800 */
[----:B--2---:R0:W-:Y:S04]  /*21960*/  STL.64 [R1+0x1ff8], R24 ;  /* 0x001ff81801007387 */ /* 0x0041e80000100a00 */
[----:B0-----:R-:W2:Y:S01]  /*21970*/  LDL R24, [R1+0x110] ;  /* 0x0001100001187983 */ /* 0x001ea20000100800 */
[----:B------:R-:W-:-:S05]  /*21980*/  MOV R25, R29 ;  /* 0x0000001d00197202 */ /* 0x000fca0000000f00 */
[----:B--2---:R0:W-:Y:S01]  /*21990*/  STL.64 [R1+0x2000], R24 ;  /* 0x0020001801007387 */ /* 0x0041e20000100a00 */
[----:B------:R-:W-:Y:S02]  /*219a0*/  STL.64 [R1+0x2008], R26 ;  /* 0x0020081a01007387 */ /* 0x000fe40000100a00 */
[----:B0-----:R-:W-:Y:S02]  /*219b0*/  IMAD.MOV.U32 R24, RZ, RZ, R23 ;  /* 0x000000ffff187224 */ /* 0x001fe400078e0017 */
[----:B------:R-:W2:Y:S01]  /*219c0*/  LDL.LU R23, [R1+0x378] ;  /* 0x0003780001177983 */ /* 0x000ea20000300800 */
[----:B-1----:R-:W-:Y:S02]  /*219d0*/  STL.64 [R1+0xb0], R8 ;  /* 0x0000b00801007387 */ /* 0x002fe40000100a00 */
[----:B------:R0:W-:Y:S02]  /*219e0*/  STL.64 [R1+0xb8], R10 ;  /* 0x0000b80a01007387 */ /* 0x0001e40000100a00 */
[----:B0-----:R-:W2:Y:S01]  /*219f0*/  LDL.LU.64 R10, [R1+0x2018] ;  /* 0x00201800010a7983 */ /* 0x001ea20000300a00 */
[----:B------:R-:W2:Y:S02]  /*21a00*/  LDL.LU.64 R8, [R1+0x2010] ;  /* 0x0020100001087983 */ /* 0x000ea40000300a00 */
[----:B------:R-:W2:Y:S02]  /*21a10*/  LDL.LU.64 R26, [R1+0x2008] ;  /* 0x00200800011a7983 */ /* 0x000ea40000300a00 */
[----:B----4-:R-:W-:Y:S01]  /*21a20*/  FMUL R7, R19, R7 ;  /* 0x0000000713077220 */ /* 0x010fe20000400000 */
[----:B------:R-:W-:Y:S01]  /*21a30*/  MOV R25, R17 ;  /* 0x0000001100197202 */ /* 0x000fe20000000f00 */
[C---:B------:R-:W-:Y:S01]  /*21a40*/  FMUL R12, R22.reuse, R16 ;  /* 0x00000010160c7220 */ /* 0x040fe20000400000 */
[----:B------:R-:W4:Y:S01]  /*21a50*/  LDL.LU R17, [R1+0x37c] ;  /* 0x00037c0001117983 */ /* 0x000f220000300800 */
[----:B------:R-:W4:Y:S02]  /*21a60*/  LDL.LU R16, [R1+0x380] ;  /* 0x0003800001107983 */ /* 0x000f240000300800 */
[----:B------:R-:W-:-:S02]  /*21a70*/  FMUL R13, R22, R3 ;  /* 0x00000003160d7220 */ /* 0x000fc40000400000 */
[C---:B---3--:R-:W-:Y:S01]  /*21a80*/  FMUL R14, R19.reuse, R0 ;  /* 0x00000000130e7220 */ /* 0x048fe20000400000 */
[----:B--2---:R-:W-:Y:S11]  /*21a90*/  HMMA.16816.F32 R4, R8, R24, R4 ;  /* 0x000000180804723c */ /* 0x004ff60000001804 */
[----:B------:R-:W-:Y:S11]  /*21aa0*/  @!UPT UIADD3 URZ, URZ, URZ, URZ ;  /* 0x0000003f3f3ff290 */ /* 0x000ff6000fffe03f */
[----:B------:R-:W-:Y:S01]  /*21ab0*/  @!UPT UIADD3 URZ, URZ, URZ, URZ ;  /* 0x0000003f3f3ff290 */ /* 0x000fe2000fffe03f */
[----:B------:R0:W-:Y:S01]  /*21ac0*/  STL.64 [R1+0x280], R4 ;  /* 0x0002800401007387 */ /* 0x0001e20000100a00 */
[----:B------:R1:W-:Y:S02]  /*21ad0*/  STL.64 [R1+0x288], R6 ;  /* 0x0002880601007387 */ /* 0x0003e40000100a00 */
[----:B------:R-:W2:Y:S02]  /*21ae0*/  LDL.LU R3, [R1+0x384] ;  /* 0x0003840001037983 */ /* 0x000ea40000300800 */
[----:B------:R-:W3:Y:S02]  /*21af0*/  LDL.LU R0, [R1+0x388] ;  /* 0x0003880001007983 */ /* 0x000ee40000300800 */
[----:B0-----:R-:W-:Y:S02]  /*21b00*/  FMUL R5, R22, R27 ;  /* 0x0000001b16057220 */ /* 0x001fe40000400000 */
[C---:B-1----:R-:W-:Y:S02]  /*21b10*/  FMUL R6, R19.reuse, R26 ;  /* 0x0000001a13067220 */ /* 0x042fe40000400000 */
[----:B------:R-:W0:Y:S04]  /*21b20*/  LDSM.16.M88.4 R24, [R2+0x9000] ;  /* 0x009000000218783b */ /* 0x000e280000000200 */
[----:B0-----:R0:W-:Y:S01]  /*21b30*/  STL.64 [R1+0xa0], R24 ;  /* 0x0000a01801007387 */ /* 0x0011e20000100a00 */
[----:B------:R-:W-:Y:S03]  /*21b40*/  STL.64 [R1+0xa8], R26 ;  /* 0x0000a81a01007387 */ /* 0x000fe60000100a00 */
[----:B0-----:R-:W2:Y:S01]  /*21b50*/  LDL.LU.64 R24, [R1+0x2000] ;  /* 0x0020000001187983 */ /* 0x001ea20000300a00 */
[----:B------:R-:W-:-:S02]  /*21b60*/  FMUL R15, R19, R15 ;  /* 0x0000000f130f7220 */ /* 0x000fc40000400000 */
[----:B------:R-:W-:-:S05]  /*21b70*/  FMUL R7, R19, R21 ;  /* 0x0000001513077220 */ /* 0x000fca0000400000 */
[----:B--2---:R-:W-:Y:S01]  /*21b80*/  HMMA.16816.F32 R12, R8, R24, R12 ;  /* 0x00000018080c723c */ /* 0x004fe2000000180c */
[----:B------:R-:W2:Y:S01]  /*21b90*/  LDL.LU.64 R24, [R1+0x1ff8] ;  /* 0x001ff80001187983 */ /* 0x000ea20000300a00 */
[----:B------:R-:W3:Y:S11]  /*21ba0*/  LDL.LU R21, [R1+0x38c] ;  /* 0x00038c0001157983 */ /* 0x000ef60000300800 */
[----:B------:R-:W-:Y:S10]  /*21bb0*/  @!UPT UIADD3 URZ, URZ, URZ, URZ ;  /* 0x0000003f3f3ff290 */ /* 0x000ff4000fffe03f */
[----:B------:R2:W-:Y:S01]  /*21bc0*/  STL.64 [R1+0x270], R12 ;  /* 0x0002700c01007387 */ /* 0x0005e20000100a00 */
[----:B------:R-:W-:Y:S02]  /*21bd0*/  STL.64 [R1+0x278], R14 ;  /* 0x0002780e01007387 */ /* 0x000fe40000100a00 */
[C---:B--2---:R-:W-:Y:S02]  /*21be0*/  FMUL R12, R22.reuse, R25 ;  /* 0x00000019160c7220 */ /* 0x044fe40000400000 */
[C---:B------:R-:W-:Y:S02]  /*21bf0*/  FMUL R13, R22.reuse, R24 ;  /* 0x00000018160d7220 */ /* 0x040fe40000400000 */
[----:B------:R-:W0:Y:S04]  /*21c00*/  LDSM.16.M88.4 R24, [R2+0xa000] ;  /* 0x00a000000218783b */ /* 0x000e280000000200 */
[----:B0-----:R0:W-:Y:S01]  /*21c10*/  STL.64 [R1+0x90], R24 ;  /* 0x0000901801007387 */ /* 0x0011e20000100a00 */
[----:B------:R1:W-:Y:S03]  /*21c20*/  STL.64 [R1+0x98], R26 ;  /* 0x0000981a01007387 */ /* 0x0003e60000100a00 */
[----:B0-----:R-:W1:Y:S01]  /*21c30*/  LDL.LU.64 R24, [R1+0x1ff0] ;  /* 0x001ff00001187983 */ /* 0x001e620000300a00 */
[----:B------:R-:W-:-:S07]  /*21c40*/  FMUL R4, R22, R28 ;  /* 0x0000001c16047220 */ /* 0x000fce0000400000 */
[----:B-1----:R-:W-:Y:S11]  /*21c50*/  HMMA.16816.F32 R24, R8, R24, R4 ;  /* 0x000000180818723c */ /* 0x002ff60000001804 */
[----:B------:R-:W-:Y:S11]  /*21c60*/  @!UPT UIADD3 URZ, URZ, URZ, URZ ;  /* 0x0000003f3f3ff290 */ /* 0x000ff6000fffe03f */
[----:B------:R-:W-:Y:S01]  /*21c70*/  @!UPT UIADD3 URZ, URZ, URZ, URZ ;  /* 0x0000003f3f3ff290 */ /* 0x000fe2000fffe03f */
[----:B------:R-:W-:Y:S01]  /*21c80*/  STL.64 [R1+0x260], R24 ;  /* 0x0002601801007387 */ /* 0x000fe20000100a00 */
[----:B------:R-:W-:Y:S02]  /*21c90*/  STL.64 [R1+0x268], R26 ;  /* 0x0002681a01007387 */ /* 0x000fe40000100a00 */
[----:B------:R-:W0:Y:S02]  /*21ca0*/  LDSM.16.M88.4 R24, [R2+0xb000] ;  /* 0x00b000000218783b */ /* 0x000e240000000200 */
[----:B0-----:R0:W-:Y:S02]  /*21cb0*/  STL.64 [R1+0x40], R24 ;  /* 0x0000401801007387 */ /* 0x0011e40000100a00 */
[----:B------:R-:W-:Y:S02]  /*21cc0*/  IMAD.MOV.U32 R29, RZ, RZ, R24 ;  /* 0x000000ffff1d7224 */ /* 0x000fe400078e0018 */
[----:B------:R-:W-:Y:S01]  /*21cd0*/  STL.64 [R1+0x48], R26 ;  /* 0x0000481a01007387 */ /* 0x000fe20000100a00 */
[----:B------:R-:W-:-:S02]  /*21ce0*/  MOV R28, R25 ;  /* 0x00000019001c7202 */ /* 0x000fc40000000f00 */
[----:B0-----:R-:W2:Y:S01]  /*21cf0*/  LDL.LU.64 R24, [R1+0x1fe8] ;  /* 0x001fe80001187983 */ /* 0x001ea20000300a00 */
[C---:B------:R-:W-:Y:S02]  /*21d00*/  FMUL R14, R19.reuse, R23 ;  /* 0x00000017130e7220 */ /* 0x040fe40000400000 */
[C---:B----4-:R-:W-:Y:S02]  /*21d10*/  FMUL R15, R19.reuse, R17 ;  /* 0x00000011130f7220 */ /* 0x050fe40000400000 */
[C---:B------:R-:W-:Y:S01]  /*21d20*/  FMUL R4, R22.reuse, R16 ;  /* 0x0000001016047220 */ /* 0x040fe20000400000 */
[----:B------:R-:W4:Y:S01]  /*21d30*/  LDL.LU R17, [R1+0x390] ;  /* 0x0003900001117983 */ /* 0x000f220000300800 */
[----:B------:R-:W-:Y:S02]  /*21d40*/  FMUL R5, R22, R3 ;  /* 0x0000000316057220 */ /* 0x000fe40000400000 */
[----:B------:R-:W4:Y:S02]  /*21d50*/  LDL.LU R16, [R1+0x394] ;  /* 0x0003940001107983 */ /* 0x000f240000300800 */
[C---:B---3--:R-:W-:Y:S01]  /*21d60*/  FMUL R6, R19.reuse, R0 ;  /* 0x0000000013067220 */ /* 0x048fe20000400000 */
[----:B------:R-:W3:Y:S01]  /*21d70*/  LDL.LU R3, [R1+0x398] ;  /* 0x0003980001037983 */ /* 0x000ee20000300800 */
[----:B------:R-:W3:Y:S02]  /*21d80*/  LDL.LU R0, [R1+0x39c] ;  /* 0x00039c0001007983 */ /* 0x000ee40000300800 */
[----:B------:R0:W-:Y:S02]  /*21d90*/  STL [R1+0x1fa0], R29 ;  /* 0x001fa01d01007387 */ /* 0x0001e40000100800 */
[----:B0-----:R-:W4:Y:S01]  /*21da0*/  LDL R29, [R1+0x14] ;  /* 0x00001400011d7983 */ /* 0x001f220000100800 */
[----:B------:R-:W3:Y:S01]  /*21db0*/  LDL.LU R27, [R1+0x3a0] ;  /* 0x0003a000011b7983 */ /* 0x000ee20000300800 */
[----:B--2---:R-:W-:Y:S11]  /*21dc0*/  HMMA.16816.F32 R12, R8, R24, R12 ;  /* 0x00000018080c723c */ /* 0x004ff6000000180c */
[----:B------:R-:W-:Y:S11]  /*21dd0*/  @!UPT UIADD3 URZ, URZ, URZ, URZ ;  /* 0x0000003f3f3ff290 */ /* 0x000ff6000fffe03f */
[----:B------:R-:W-:Y:S01]  /*21de0*/  @!UPT UIADD3 URZ, URZ, URZ, URZ ;  /* 0x0000003f3f3ff290 */ /* 0x000fe2000fffe03f */
[----:B------:R-:W-:Y:S01]  /*21df0*/  STL.64 [R1+0x250], R12 ;  /* 0x0002500c01007387 */ /* 0x000fe20000100a00 */
[----:B------:R-:W-:Y:S02]  /*21e00*/  STL.64 [R1+0x258], R14 ;  /* 0x0002580e01007387 */ /* 0x000fe40000100a00 */
[----:B------:R-:W2:Y:S02]  /*21e10*/  LDL.LU R25, [R1+0x3a4] ;  /* 0x0003a40001197983 */ /* 0x000ea40000300800 */
[----:B------:R-:W2:Y:S01]  /*21e20*/  LDL.LU R24, [R1+0x3a8] ;  /* 0x0003a80001187983 */ /* 0x000ea20000300800 */
[----:B------:R-:W2:Y:S01]  /*21e30*/  LDL.LU R26, [R1+0x3ac] ;  /* 0x0003ac00011a7983 */ /* 0x000ea20000300800 */
[----:B------:R-:W-:-:S03]  /*21e40*/  FMUL R7, R19, R21 ;  /* 0x0000001513077220 */ /* 0x000fc60000400000 */
[----:B--2---:R-:W-:Y:S01]  /*21e50*/  STL [R1+0x1fd4], R26 ;  /* 0x001fd41a01007387 */ /* 0x004fe20000100800 */
[----:B---3--:R-:W-:Y:S02]  /*21e60*/  STL [R1+0x1fe0], R27 ;  /* 0x001fe01b01007387 */ /* 0x008fe40000100800 */
[----:B------:R0:W-:Y:S02]  /*21e70*/  STL.64 [R1+0x1fd8], R24 ;  /* 0x001fd81801007387 */ /* 0x0001e40000100a00 */
[----:B0-----:R-:W-:Y:S02]  /*21e80*/  IMAD.MOV.U32 R24, RZ, RZ, R20 ;  /* 0x000000ffff187224 */ /* 0x001fe400078e0014 */
[----:B------:R-:W0:Y:S01]  /*21e90*/  LDSM.16.M88.4 R20, [R2+0xc000] ;  /* 0x00c000000214783b */ /* 0x000e220000000200 */
[----:B------:R-:W-:-:S07]  /*21ea0*/  MOV R25, R18 ;  /* 0x0000001200197202 */ /* 0x000fce0000000f00 */
[----:B------:R-:W-:Y:S01]  /*21eb0*/  HMMA.16816.F32 R4, R8, R24, R4 ;  /* 0x000000180804723c */ /* 0x000fe20000001804 */
[----:B0-----:R-:W-:Y:S01]  /*21ec0*/  STL [R1+0x1e08], R23 ;  /* 0x001e081701007387 */ /* 0x001fe20000100800 */
[----:B------:R-:W-:Y:S02]  /*21ed0*/  STL [R1+0x1fd0], R22 ;  /* 0x001fd01601007387 */ /* 0x000fe40000100800 */
[----:B------:R0:W-:Y:S02]  /*21ee0*/  STL.64 [R1+0x1fc8], R20 ;  /* 0x001fc81401007387 */ /* 0x0001e40000100a00 */
[----:B0-----:R-:W2:Y:S01]  /*21ef0*/  LDL.64 R20, [R1+0xb0] ;  /* 0x0000b00001147983 */ /* 0x001ea20000100a00 */
[----:B------:R-:W3:Y:S02]  /*21f00*/  LDL.LU R27, [R1+0x1fe0] ;  /* 0x001fe000011b7983 */ /* 0x000ee40000300800 */
[----:B------:R-:W2:Y:S02]  /*21f10*/  LDL.LU.64 R24, [R1+0x1fd8] ;  /* 0x001fd80001187983 */ /* 0x000ea40000300a00 */
[----:B----4-:R-:W-:-:S02]  /*21f20*/  FMUL R12, R29, R17 ;  /* 0x000000111d0c7220 */ /* 0x010fc40000400000 */
[----:B------:R-:W4:Y:S10]  /*21f30*/  LDL.LU R17, [R1+0x3b0] ;  /* 0x0003b00001117983 */ /* 0x000f340000300800 */
[----:B------:R3:W-:Y:S02]  /*21f40*/  STL.64 [R1+0x240], R4 ;  /* 0x0002400401007387 */ /* 0x0007e40000100a00 */
[----:B------:R0:W-:Y:S02]  /*21f50*/  STL.64 [R1+0x248], R6 ;  /* 0x0002480601007387 */ /* 0x0001e40000100a00 */
[----:B------:R-:W-:-:S02]  /*21f60*/  FMUL R13, R29, R16 ;  /* 0x000000101d0d7220 */ /* 0x000fc40000400000 */
[C---:B------:R-:W-:Y:S02]  /*21f70*/  FMUL R14, R19.reuse, R3 ;  /* 0x00000003130e7220 */ /* 0x040fe40000400000 */
[----:B------:R-:W-:Y:S01]  /*21f80*/  FMUL R15, R19, R0 ;  /* 0x00000000130f7220 */ /* 0x000fe20000400000 */
[----:B------:R-:W4:Y:S01]  /*21f90*/  LDL.LU R16, [R1+0x3b4] ;  /* 0x0003b40001107983 */ /* 0x000f220000300800 */
[----:B------:R-:W4:Y:S02]  /*21fa0*/  LDL.LU R0, [R1+0x3b8] ;  /* 0x0003b80001007983 */ /* 0x000f240000300800 */
[----:B------:R-:W4:Y:S02]  /*21fb0*/  LDL.LU R3, [R1+0x654] ;  /* 0x0006540001037983 */ /* 0x000f240000300800 */
[----:B------:R-:W4:Y:S02]  /*21fc0*/  LDL R18, [R1+0x358] ;  /* 0x0003580001127983 */ /* 0x000f240000100800 */
[----:B---3--:R-:W-:-:S02]  /*21fd0*/  FMUL R4, R29, R27 ;  /* 0x0000001b1d047220 */ /* 0x008fc40000400000 */
[----:B--2---:R-:W-:Y:S02]  /*21fe0*/  FMUL R5, R29, R25 ;  /* 0x000000191d057220 */ /* 0x004fe40000400000 */
[C---:B0-----:R-:W-:Y:S02]  /*21ff0*/  FMUL R6, R19.reuse, R24 ;  /* 0x0000001813067220 */ /* 0x041fe40000400000 */
[----:B------:R-:W0:Y:S01]  /*22000*/  LDSM.16.M88.4 R24, [R2+0xd000] ;  /* 0x00d000000218783b */ /* 0x000e220000000200 */
[----:B------:R-:W-:Y:S03]  /*22010*/  HMMA.16816.F32 R12, R8, R20, R12 ;  /* 0x00000014080c723c */ /* 0x000fe6000000180c */
[----:B0-----:R-:W-:Y:S01]  /*22020*/  STL.64 [R1+0x100], R24 ;  /* 0x0001001801007387 */ /* 0x001fe20000100a00 */
[----:B------:R0:W-:Y:S03]  /*22030*/  STL.64 [R1+0x108], R26 ;  /* 0x0001081a01007387 */ /* 0x0001e60000100a00 */
[----:B0-----:R-:W2:Y:S01]  /*22040*/  LDL.LU R26, [R1+0x1fd4] ;  /* 0x001fd400011a7983 */ /* 0x001ea20000300800 */
[----:B------:R-:W3:Y:S02]  /*22050*/  LDL.LU R24, [R1+0x658] ;  /* 0x0006580001187983 */ /* 0x000ee40000300800 */
[----:B------:R-:W2:Y:S11]  /*22060*/  LDL.LU R22, [R1+0x1fd0] ;  /* 0x001fd00001167983 */ /* 0x000eb60000300800 */
[----:B------:R-:W-:Y:S02]  /*22070*/  @!UPT UIADD3 URZ, URZ, URZ, URZ ;  /* 0x0000003f3f3ff290 */ /* 0x000fe4000fffe03f */
[----:B------:R-:W-:Y:S02]  /*22080*/  STL.64 [R1+0x230], R12 ;  /* 0x0002300c01007387 */ /* 0x000fe40000100a00 */
[----:B------:R-:W-:Y:S01]  /*22090*/  IMAD.MOV.U32 R25, RZ, RZ, R21 ;  /* 0x000000ffff197224 */ /* 0x000fe200078e0015 */
[----:B------:R0:W-:Y:S01]  /*220a0*/  STL.64 [R1+0x238], R14 ;  /* 0x0002380e01007387 */ /* 0x0001e20000100a00 */
[----:B------:R-:W2:Y:S02]  /*220b0*/  LDL.LU.64 R20, [R1+0x1fc8] ;  /* 0x001fc80001147983 */ /* 0x000ea40000300a00 */
[----:B------:R-:W-:Y:S02]  /*220c0*/  STL.64 [R1+0x1fc0], R10 ;  /* 0x001fc00a01007387 */ /* 0x000fe40000100a00 */
[----:B------:R-:W-:Y:S02]  /*220d0*/  STL.64 [R1+0x1fb8], R8 ;  /* 0x001fb80801007387 */ /* 0x000fe40000100a00 */
[----:B------:R-:W1:Y:S04]  /*220e0*/  LDSM.16.M88.4 R8, [R2+0xe000] ;  /* 0x00e000000208783b */ /* 0x000e680000000200 */
[----:B0-----:R-:W2:Y:S01]  /*220f0*/  LDL.LU R15, [R1+0x3bc] ;  /* 0x0003bc00010f7983 */ /* 0x001ea20000300800 */
[----:B------:R-:W2:Y:S03]  /*22100*/  LDL.LU R23, [R1+0x3c4] ;  /* 0x0003c40001177983 */ /* 0x000ea60000300800 */
[----:B--2---:R-:W-:Y:S01]  /*22110*/  STL.64 [R1+0x1fb0], R22 ;  /* 0x001fb01601007387 */ /* 0x004fe20000100a00 */
[----:B------:R0:W-:Y:S03]  /*22120*/  STL.64 [R1+0x1fa8], R20 ;  /* 0x001fa81401007387 */ /* 0x0001e60000100a00 */
[----:B0-----:R-:W2:Y:S01]  /*22130*/  LDL.LU.64 R20, [R1+0xa0] ;  /* 0x0000a00001147983 */ /* 0x001ea20000300a00 */
[----:B-1----:R-:W-:Y:S02]  /*22140*/  STL.64 [R1+0x1b0], R8 ;  /* 0x0001b00801007387 */ /* 0x002fe40000100a00 */
[----:B------:R0:W-:Y:S02]  /*22150*/  STL.64 [R1+0x1b8], R10 ;  /* 0x0001b80a01007387 */ /* 0x0001e40000100a00 */
[----:B0-----:R-:W2:Y:S01]  /*22160*/  LDL.LU.64 R10, [R1+0x1fc0] ;  /* 0x001fc000010a7983 */ /* 0x001ea20000300a00 */
[----:B------:R-:W2:Y:S02]  /*22170*/  LDL.LU.64 R8, [R1+0x1fb8] ;  /* 0x001fb80001087983 */ /* 0x000ea40000300a00 */
[----:B------:R-:W-:-:S07]  /*22180*/  FMUL R7, R19, R26 ;  /* 0x0000001a13077220 */ /* 0x000fce0000400000 */
[----:B--2---:R-:W-:Y:S01]  /*22190*/  HMMA.16816.F32 R4, R8, R20, R4 ;  /* 0x000000140804723c */ /* 0x004fe20000001804 */
[----:B------:R-:W-:Y:S01]  /*221a0*/  MOV R27, R20 ;  /* 0x00000014001b7202 */ /* 0x000fe20000000f00 */
[----:B------:R-:W-:Y:S11]  /*221b0*/  IMAD.MOV.U32 R26, RZ, RZ, R21 ;  /* 0x000000ffff1a7224 */ /* 0x000ff600078e0015 */
[----:B------:R-:W-:Y:S10]  /*221c0*/  @!UPT UIADD3 URZ, URZ, URZ, URZ ;  /* 0x0000003f3f3ff290 */ /* 0x000ff4000fffe03f */
[----:B------:R0:W-:Y:S01]  /*221d0*/  STL.64 [R1+0x220], R4 ;  /* 0x0002200401007387 */ /* 0x0001e20000100a00 */
[----:B------:R1:W-:Y:S02]  /*221e0*/  STL.64 [R1+0x228], R6 ;  /* 0x0002280601007387 */ /* 0x0003e40000100a00 */
[----:B------:R-:W2:Y:S02]  /*221f0*/  LDL.LU.64 R22, [R1+0x1fb0] ;  /* 0x001fb00001167983 */ /* 0x000ea40000300a00 */
[----:B------:R-:W2:Y:S01]  /*22200*/  LDL.LU.64 R20, [R1+0x1fa8] ;  /* 0x001fa80001147983 */ /* 0x000ea20000300a00 */
[----:B0-----:R-:W2:Y:S01]  /*22210*/  LDL.LU R5, [R1+0x3c0] ;  /* 0x0003c00001057983 */ /* 0x001ea20000300800 */
[----:B-1----:R-:W2:Y:S02]  /*22220*/  LDL.LU R6, [R1+0x3c8] ;  /* 0x0003c80001067983 */ /* 0x002ea40000300800 */
[----:B------:R-:W-:Y:S02]  /*22230*/  STL.64 [R1+0x1f98], R10 ;  /* 0x001f980a01007387 */ /* 0x000fe40000100a00 */
[----:B------:R-:W-:Y:S02]  /*22240*/  STL.64 [R1+0x1f90], R8 ;  /* 0x001f900801007387 */ /* 0x000fe40000100a00 */
[----:B------:R-:W0:Y:S04]  /*22250*/  LDSM.16.M88.4 R8, [R2+0xf000] ;  /* 0x00f000000208783b */ /* 0x000e280000000200 */
[----:B------:R-:W-:Y:S01]  /*22260*/  STL.64 [R1+0x1f88], R26 ;  /* 0x001f881a01007387 */ /* 0x000fe20000100a00 */
[----:B---3--:R1:W-:Y:S02]  /*22270*/  STL.64 [R1+0x1f80], R24 ;  /* 0x001f801801007387 */ /* 0x0083e40000100a00 */
[----:B----4-:R-:W-:-:S02]  /*22280*/  FMUL R13, R29, R16 ;  /* 0x000000101d0d7220 */ /* 0x010fc40000400000 */
[----:B------:R-:W-:Y:S02]  /*22290*/  FMUL R12, R29, R17 ;  /* 0x000000111d0c7220 */ /* 0x000fe40000400000 */
[----:B------:R-:W-:Y:S01]  /*222a0*/  FMUL R14, R19, R0 ;  /* 0x00000000130e7220 */ /* 0x000fe20000400000 */
[----:B-1----:R-:W3:Y:S01]  /*222b0*/  LDL.64 R24, [R1+0x90] ;  /* 0x0000900001187983 */ /* 0x002ee20000100a00 */
[----:B------:R-:W4:Y:S02]  /*222c0*/  LDL.LU R7, [R1+0x3cc] ;  /* 0x0003cc0001077983 */ /* 0x000f240000300800 */
[----:B------:R-:W3:Y:S02]  /*222d0*/  LDL.LU R16, [R1+0x3d0] ;  /* 0x0003d00001107983 */ /* 0x000ee40000300800 */
[----:B------:R-:W3:Y:S01]  /*222e0*/  LDL.LU R17, [R1+0x3d4] ;  /* 0x0003d40001117983 */ /* 0x000ee20000300800 */
[----:B------:R-:W3:Y:S01]  /*222f0*/  LDL.LU R0, [R1+0x3d8] ;  /* 0x0003d80001007983 */ /* 0x000ee20000300800 */
[----:B--2---:R-:W-:-:S02]  /*22300*/  FMUL R4, R29, R5 ;  /* 0x000000051d047220 */ /* 0x004fc40000400000 */
[----:B------:R-:W-:Y:S02]  /*22310*/  FMUL R5, R29, R23 ;  /* 0x000000171d057220 */ /* 0x000fe40000400000 */
[----:B------:R-:W2:Y:S01]  /*22320*/  LDL.LU R29, [R1+0x1fa0] ;  /* 0x001fa000011d7983 */ /* 0x000ea20000300800 */
[----:B------:R-:W2:Y:S02]  /*22330*/  LDL.LU R23, [R1+0x3dc] ;  /* 0x0003dc0001177983 */ /* 0x000ea40000300800 */
[----:B0-----:R-:W-:Y:S02]  /*22340*/  STL.64 [R1+0x1a0], R8 ;  /* 0x0001a00801007387 */ /* 0x001fe40000100a00 */
[----:B------:R0:W-:Y:S02]  /*22350*/  STL.64 [R1+0x1a8], R10 ;  /* 0x0001a80a01007387 */ /* 0x0001e40000100a00 */
[----:B0-----:R-:W2:Y:S01]  /*22360*/  LDL.LU.64 R10, [R1+0x1f98] ;  /* 0x001f9800010a7983 */ /* 0x001ea20000300a00 */
[----:B------:R-:W2:Y:S02]  /*22370*/  LDL.LU.64 R8, [R1+0x1f90] ;  /* 0x001f900001087983 */ /* 0x000ea40000300a00 */
[----:B------:R-:W-:-:S02]  /*22380*/  FMUL R15, R19, R15 ;  /* 0x0000000f130f7220 */ /* 0x000fc40000400000 */
[----:B------:R-:W2:Y:S01]  /*22390*/  LDL.LU.64 R26, [R1+0x1f88] ;  /* 0x001f8800011a7983 */ /* 0x000ea20000300a00 */
[----:B---3--:R-:W-:Y:S01]  /*223a0*/  MOV R2, R25 ;  /* 0x0000001900027202 */ /* 0x008fe20000000f00 */
[C---:B------:R-:W-:Y:S02]  /*223b0*/  FMUL R6, R19.reuse, R6 ;  /* 0x0000000613067220 */ /* 0x040fe40000400000 */
[----:B----4-:R-:W-:Y:S01]  /*223c0*/  FMUL R7, R19, R7 ;  /* 0x0000000713077220 */ /* 0x010fe20000400000 */
[C---:B--2---:R-:W-:Y:S11]  /*223d0*/  HMMA.16816.F32 R12, R8.reuse, R24, R12 ;  /* 0x00000018080c723c */ /* 0x044ff6000000180c */
[----:B------:R-:W-:Y:S11]  /*223e0*/  @!UPT UIADD3 URZ, URZ, URZ, URZ ;  /* 0x0000003f3f3ff290 */ /* 0x000ff6000fffe03f */
[----:B------:R-:W-:Y:S01]  /*223f0*/  @!UPT UIADD3 URZ, URZ, URZ, URZ ;  /* 0x0000003f3f3ff290 */ /* 0x000fe2000fffe03f */
[----:B------:R0:W-:Y:S01]  /*22400*/  STL.64 [R1+0x210], R12 ;  /* 0x0002100c01007387 */ /* 0x0001e20000100a00 */
[----:B------:R-:W-:Y:S02]  /*22410*/  STL.64 [R1+0x218], R14 ;  /* 0x0002180e01007387 */ /* 0x000fe40000100a00 */
[----:B------:R-:W2:Y:S02]  /*22420*/  LDL.LU.64 R24, [R1+0x1f80] ;  /* 0x001f800001187983 */ /* 0x000ea40000300a00 */
[----:B0-----:R-:W-:Y:S02]  /*22430*/  IMAD.MOV.U32 R12, RZ, RZ, R29 ;  /* 0x000000ffff0c7224 */ /* 0x001fe400078e001d */
[----:B------:R-:W3:Y:S01]  /*22440*/  LDL.LU R29, [R1+0x1f78] ;  /* 0x001f7800011d7983 */ /* 0x000ee20000300800 */
[----:B------:R-:W-:Y:S02]  /*22450*/  MOV R13, R28 ;  /* 0x0000001c000d7202 */ /* 0x000fe40000000f00 */
[----:B------:R-:W2:Y:S02]  /*22460*/  LDL.LU R28, [R1+0x1f74] ;  /* 0x001f7400011c7983 */ /* 0x000ea40000300800 */
[----:B------:R0:W-:Y:S02]  /*22470*/  STL [R1+0x1f64], R2 ;  /* 0x001f640201007387 */ /* 0x0001e40000100800 */
[----:B0-----:R-:W4:Y:S01]  /*22480*/  LDL.LU R2, [R1+0x14] ;  /* 0x0000140001027983 */ /* 0x001f220000300800 */
[----:B------:R-:W-:Y:S01]  /*22490*/  HMMA.16816.F32 R4, R8, R12, R4 ;  /* 0x0000000c0804723c */ /* 0x000fe20000001804 */
[----:B------:R-:W-:-:S02]  /*224a0*/  FADD R3, -R18, R3 ;  /* 0x0000000312037221 */ /* 0x000fc40000000100 */
[C---:B------:R-:W-:Y:S02]  /*224b0*/  FMUL R18, R19.reuse, R0 ;  /* 0x0000000013127220 */ /* 0x040fe40000400000 */
[----:B------:R-:W-:Y:S11]  /*224c0*/  FMUL R19, R19, R23 ;  /* 0x0000001713137220 */ /* 0x000ff60000400000 */
[----:B------:R-:W-:Y:S07]  /*224d0*/  @!UPT UIADD3 URZ, URZ, URZ, URZ ;  /* 0x0000003f3f3ff290 */ /* 0x000fee000fffe03f */
[----:B------:R-:W-:Y:S01]  /*224e0*/  STL.64 [R1+0x200], R4 ;  /* 0x0002000401007387 */ /* 0x000fe20000100a00 */
[----:B------:R-:W-:Y:S02]  /*224f0*/  STL [R1+0x208], R6 ;  /* 0x0002080601007387 */ /* 0x000fe40000100800 */
[----:B------:R-:W-:Y:S02]  /*22500*/  IMAD.MOV.U32 R0, RZ, RZ, R7 ;  /* 0x000000ffff007224 */ /* 0x000fe400078e0007 */
[----:B------:R-:W2:Y:S01]  /*22510*/  LDL.LU R12, [R1+0x3e0] ;  /* 0x0003e000010c7983 */ /* 0x000ea20000300800 */
[----:B------:R-:W2:Y:S01]  /*22520*/  LDL.LU R13, [R1+0x3e4] ;  /* 0x0003e400010d7983 */ /* 0x000ea20000300800 */
[----:B------:R-:W2:Y:S02]  /*22530*/  LDL.LU R14, [R1+0x3e8] ;  /* 0x0003e800010e7983 */ /* 0x000ea40000300800 */
[----:B------:R-:W-:Y:S01]  /*22540*/  STL [R1+0x1e58], R0 ;  /* 0x001e580001007387 */ /* 0x000fe20000100800 */
[----:B---3--:R-:W0:Y:S01]  /*22550*/  LDSM.16.M88.4 R4, [R29+0x18800] ;  /* 0x018800001d04783b */ /* 0x008e220000000200 */
[----:B----4-:R-:W-:-:S02]  /*22560*/  FMUL R16, R2, R16 ;  /* 0x0000001002107220 */ /* 0x010fc40000400000 */
[----:B------:R-:W-:-:S07]  /*22570*/  FMUL R17, R2, R17 ;  /* 0x0000001102117220 */ /* 0x000fce0000400000 */
[----:B------:R-:W-:Y:S01]  /*22580*/  HMMA.16816.F32 R16, R8, R20, R16 ;  /* 0x000000140810723c */ /* 0x000fe20000001810 */
[----:B--2---:R-:W-:Y:S01]  /*22590*/  FADD R24, -R28, R24 ;  /* 0x000000181c187221 */ /* 0x004fe20000000100 */
[----:B------:R1:W-:Y:S04]  /*225a0*/  STL [R1+0x16c0], R28 ;  /* 0x0016c01c01007387 */ /* 0x0003e80000100800 */
[----:B-1----:R-:W2:Y:S01]  /*225b0*/  LDL.LU R28, [R1+0x348] ;  /* 0x00034800011c7983 */ /* 0x002ea20000300800 */
[----:B------:R-:W3:Y:S02]  /*225c0*/  LDL.LU R15, [R1+0x3ec] ;  /* 0x0003ec00010f7983 */ /* 0x000ee40000300800 */
[----:B------:R-:W4:Y:S01]  /*225d0*/  LDL.LU R23, [R1+0x428] ;  /* 0x0004280001177983 */ /* 0x000f220000300800 */
[----:B0-----:R0:W-:Y:S04]  /*225e0*/  STL.64 [R1+0x1f50], R6 ;  /* 0x001f500601007387 */ /* 0x0011e80000100a00 */
[----:B0-----:R-:W4:Y:S01]  /*225f0*/  LDL.LU R6, [R1+0x420] ;  /* 0x0004200001067983 */ /* 0x001f220000300800 */
[----:B------:R-:W4:Y:S02]  /*22600*/  LDL.LU R7, [R1+0x424] ;  /* 0x0004240001077983 */ /* 0x000f240000300800 */
[----:B------:R-:W-:Y:S06]  /*22610*/  STL.64 [R1+0x1f48], R4 ;  /* 0x001f480401007387 */ /* 0x000fec0000100a00 */
[----:B------:R-:W-:Y:S01]  /*22620*/  STL.64 [R1+0x1f0], R16 ;  /* 0x0001f01001007387 */ /* 0x000fe20000100a00 */
[----:B------:R-:W-:Y:S01]  /*22630*/  STL [R1+0x1f8], R18 ;  /* 0x0001f81201007387 */ /* 0x000fe20000100800 */
[----:B------:R-:W-:Y:S02]  /*22640*/  STL [R1+0x1f70], R22 ;  /* 0x001f701601007387 */ /* 0x000fe40000100800 */
[----:B------:R0:W-:Y:S02]  /*22650*/  STL.64 [R1+0x1f68], R20 ;  /* 0x001f681401007387 */ /* 0x0001e40000100a00 */
[----:B0-----:R-:W4:Y:S01]  /*22660*/  LDL.64 R20, [R1+0x100] ;  /* 0x0001000001147983 */ /* 0x001f220000100a00 */
[----:B------:R-:W-:-:S02]  /*22670*/  FMUL R12, R2, R12 ;  /* 0x0000000c020c7220 */ /* 0x000fc40000400000 */
[----:B------:R-:W-:Y:S01]  /*22680*/  FMUL R13, R2, R13 ;  /* 0x0000000d020d7220 */ /* 0x000fe20000400000 */
[----:B------:R-:W-:Y:S01]  /*22690*/  MOV R0, R19 ;  /* 0x0000001300007202 */ /* 0x000fe20000000f00 */
[----:B------:R-:W-:Y:S01]  /*226a0*/  FMUL R3, R3, 1.4426950216293334961 ;  /* 0x3fb8aa3b03037820 */ /* 0x000fe20000400000 */
[----:B------:R-:W4:Y:S03]  /*226b0*/  LDL.LU.64 R4, [R1+0x1a0] ;  /* 0x0001a00001047983 */ /* 0x000f260000300a00 */
[----:B------:R-:W-:Y:S02]  /*226c0*/  STL [R1+0x1ed0], R0 ;  /* 0x001ed00001007387 */ /* 0x000fe40000100800 */
[----:B------:R-:W4:Y:S01]  /*226d0*/  LDL.LU R19, [R1+0x42c] ;  /* 0x00042c0001137983 */ /* 0x000f220000300800 */
[----:B------:R0:W1:Y:S02]  /*226e0*/  MUFU.EX2 R29, R3 ;  /* 0x00000003001d7308 */ /* 0x0000640000000800 */
[----:B0-----:R-:W-:-:S02]  /*226f0*/  FMUL R3, R24, 1.4426950216293334961 ;  /* 0x3fb8aa3b18037820 */ /* 0x001fc40000400000 */
[----:B------:R-:W4:Y:S01]  /*22700*/  LDL.LU R24, [R1+0x414] ;  /* 0x0004140001187983 */ /* 0x000f220000300800 */
[----:B------:R0:W-:Y:S03]  /*22710*/  STL.64 [R1+0x1ef8], R26 ;  /* 0x001ef81a01007387 */ /* 0x0001e60000100a00 */
[----:B0-----:R-:W4:Y:S01]  /*22720*/  LDL.LU R27, [R1+0x410] ;  /* 0x00041000011b7983 */ /* 0x001f220000300800 */
[----:B------:R-:W-:Y:S02]  /*22730*/  STL [R1+0x1f28], R25 ;  /* 0x001f281901007387 */ /* 0x000fe40000100800 */
[----:B------:R-:W4:Y:S02]  /*22740*/  LDL.LU R22, [R1+0x1f70] ;  /* 0x001f700001167983 */ /* 0x000f240000300800 */
[C---:B--2---:R-:W-:Y:S02]  /*22750*/  FMUL R14, R28.reuse, R14 ;  /* 0x0000000e1c0e7220 */ /* 0x044fe40000400000 */
[----:B---3--:R-:W-:-:S07]  /*22760*/  FMUL R15, R28, R15 ;  /* 0x0000000f1c0f7220 */ /* 0x008fce0000400000 */
[----:B----4-:R-:W-:Y:S01]  /*22770*/  HMMA.16816.F32 R12, R8, R20, R12 ;  /* 0x00000014080c723c */ /* 0x010fe2000000180c */
[----:B------:R-:W-:Y:S02]  /*22780*/  IMAD.MOV.U32 R0, RZ, RZ, R21 ;  /* 0x000000ffff007224 */ /* 0x000fe400078e0015 */
[----:B------:R-:W2:Y:S01]  /*22790*/  LDL.LU.64 R20, [R1+0x1f68] ;  /* 0x001f680001147983 */ /* 0x000ea20000300a00 */
[C---:B------:R-:W-:Y:S02]  /*227a0*/  FMUL R17, R2.reuse, R7 ;  /* 0x0000000702117220 */ /* 0x040fe40000400000 */
[----:B------:R-:W-:Y:S11]  /*227b0*/  FMUL R16, R2, R6 ;  /* 0x0000000602107220 */ /* 0x000ff60000400000 */
[----:B------:R-:W-:Y:S06]  /*227c0*/  @!UPT UIADD3 URZ, URZ, URZ, URZ ;  /* 0x0000003f3f3ff290 */ /* 0x000fec000fffe03f */
[----:B------:R0:W-:Y:S01]  /*227d0*/  STL [R1+0x1e4], R13 ;  /* 0x0001e40d01007387 */ /* 0x0001e20000100800 */
[----:B------:R-:W-:Y:S02]  /*227e0*/  STL.64 [R1+0x1e8], R14 ;  /* 0x0001e80e01007387 */ /* 0x000fe40000100a00 */
[----:B------:R-:W3:Y:S02]  /*227f0*/  LDL.LU R7, [R1+0x418] ;  /* 0x0004180001077983 */ /* 0x000ee40000300800 */
[----:B------:R-:W4:Y:S02]  /*22800*/  LDL.LU R6, [R1+0x41c] ;  /* 0x00041c0001067983 */ /* 0x000f240000300800 */
[----:B------:R-:W-:Y:S01]  /*22810*/  FMUL R18, R28, R23 ;  /* 0x000000171c127220 */ /* 0x000fe20000400000 */
[----:B------:R-:W-:Y:S01]  /*22820*/  MOV R23, R12 ;  /* 0x0000000c00177202 */ /* 0x000fe20000000f00 */
[C---:B------:R-:W-:Y:S02]  /*22830*/  FMUL R12, R2.reuse, R27 ;  /* 0x0000001b020c7220 */ /* 0x040fe40000400000 */
[----:B0-----:R-:W-:Y:S01]  /*22840*/  FMUL R13, R2, R24 ;  /* 0x00000018020d7220 */ /* 0x001fe20000400000 */
[----:B----4-:R-:W-:Y:S01]  /*22850*/  STL [R1+0x1f60], R6 ;  /* 0x001f600601007387 */ /* 0x010fe20000100800 */
[----:B------:R0:W-:Y:S03]  /*22860*/  STL.64 [R1+0x1f58], R4 ;  /* 0x001f580401007387 */ /* 0x0001e60000100a00 */
[----:B0-----:R-:W4:Y:S01]  /*22870*/  LDL.64 R4, [R1+0x1b0] ;  /* 0x0001b00001047983 */ /* 0x001f220000100a00 */
[----:B------:R-:W-:Y:S02]  /*22880*/  STL.64 [R1+0x1ee0], R22 ;  /* 0x001ee01601007387 */ /* 0x000fe40000100a00 */
[----:B--2---:R-:W-:Y:S02]  /*22890*/  STL.64 [R1+0x1ed8], R20 ;  /* 0x001ed81401007387 */ /* 0x004fe40000100a00 */
[----:B------:R0:W-:Y:S01]  /*228a0*/  STL [R1+0x1ed4], R0 ;  /* 0x001ed40001007387 */ /* 0x0001e20000100800 */
[----:B------:R-:W2:Y:S01]  /*228b0*/  LDL.LU R2, [R1+0x1f64] ;  /* 0x001f640001027983 */ /* 0x000ea20000300800 */
[----:B------:R-:W2:Y:S02]  /*228c0*/  LDL.LU R24, [R1+0x130] ;  /* 0x0001300001187983 */ /* 0x000ea40000300800 */
[----:B------:R-:W2:Y:S02]  /*228d0*/  LDL.LU R25, [R1+0x134] ;  /* 0x0001340001197983 */ /* 0x000ea40000300800 */
[----:B------:R-:W-:-:S07]  /*228e0*/  FMUL R19, R28, R19 ;  /* 0x000000131c137220 */ /* 0x000fce0000400000 */
[----:B----4-:R-:W-:Y:S01]  /*228f0*/  HMMA.16816.F32 R16, R8, R4, R16 ;  /* 0x000000040810723c */ /* 0x010fe20000001810 */
[----:B--2---:R2:W-:Y:S01]  /*22900*/  STL.64 [R1+0x1f30], R24 ;  /* 0x001f301801007387 */ /* 0x0045e20000100a00 */
[----:B0-----:R-:W-:-:S03]  /*22910*/  IMAD.MOV.U32 R0, RZ, RZ, R5 ;  /* 0x000000ffff007224 */ /* 0x001fc600078e0005 */
[----:B--2---:R-:W2:Y:S01]  /*22920*/  LDL.LU R24, [R1+0x140] ;  /* 0x0001400001187983 */ /* 0x004ea20000300800 */
[----:B------:R-:W2:Y:S02]  /*22930*/  LDL.LU R25, [R1+0x144] ;  /* 0x0001440001197983 */ /* 0x000ea40000300800 */
[----:B------:R-:W4:Y:S02]  /*22940*/  LDL.LU R20, [R1+0x120] ;  /* 0x0001200001147983 */ /* 0x000f240000300800 */
[----:B------:R-:W4:Y:S01]  /*22950*/  LDL.LU R21, [R1+0x124] ;  /* 0x0001240001157983 */ /* 0x000f220000300800 */
[----:B------:R-:W2:Y:S11]  /*22960*/  LDL.LU R6, [R1+0x1f60] ;  /* 0x001f600001067983 */ /* 0x000eb60000300800 */
[----:B------:R-:W-:Y:S01]  /*22970*/  @!UPT UIADD3 URZ, URZ, URZ, URZ ;  /* 0x0000003f3f3ff290 */ /* 0x000fe2000fffe03f */
[----:B------:R0:W-:Y:S02]  /*22980*/  STL.64 [R1+0x1d0], R16 ;  /* 0x0001d01001007387 */ /* 0x0001e40000100a00 */
[----:B------:R-:W-:Y:S02]  /*22990*/  STL.64 [R1+0x1d8], R18 ;  /* 0x0001d81201007387 */ /* 0x000fe40000100a00 */
[----:B------:R-:W4:Y:S02]  /*229a0*/  LDL.LU.64 R4, [R1+0x1f58] ;  /* 0x001f580001047983 */ /* 0x000f240000300a00 */
[C---:B---3--:R-:W-:Y:S01]  /*229b0*/  FMUL R14, R28.reuse, R7 ;  /* 0x000000071c0e7220 */ /* 0x048fe20000400000 */
[----:B------:R-:W-:Y:S01]  /*229c0*/  STL [R1+0x1848], R28 ;  /* 0x0018481c01007387 */ /* 0x000fe20000100800 */
[----:B--2---:R-:W-:-:S07]  /*229d0*/  FMUL R15, R28, R6 ;  /* 0x000000061c0f7220 */ /* 0x004fce0000400000 */
[----:B----4-:R-:W-:Y:S01]  /*229e0*/  HMMA.16816.F32 R8, R8, R4, R12 ;  /* 0x000000040808723c */ /* 0x010fe2000000180c */
[----:B0-----:R-:W-:Y:S01]  /*229f0*/  MOV R17, R4 ;  /* 0x0000000400117202 */ /* 0x001fe20000000f00 */
[----:B------:R-:W-:Y:S11]  /*22a00*/  IMAD.MOV.U32 R16, RZ, RZ, R5 ;  /* 0x000000ffff107224 */ /* 0x000ff600078e0005 */
[----:B------:R-:W-:Y:S10]  /*22a10*/  @!UPT UIADD3 URZ, URZ, URZ, URZ ;  /* 0x0000003f3f3ff290 */ /* 0x000ff4000fffe03f */
[----:B------:R0:W-:Y:S01]  /*22a20*/  STL.64 [R1+0x1c0], R8 ;  /* 0x0001c00801007387 */ /* 0x0001e20000100a00 */
[----:B------:R2:W-:Y:S02]  /*22a30*/  STL.64 [R1+0x1c8], R10 ;  /* 0x0001c80a01007387 */ /* 0x0005e40000100a00 */
[----:B------:R-:W3:Y:S02]  /*22a40*/  LDL.LU.64 R6, [R1+0x1f50] ;  /* 0x001f500001067983 */ /* 0x000ee40000300a00 */
[----:B------:R-:W3:Y:S01]  /*22a50*/  LDL.LU.64 R4, [R1+0x1f48] ;  /* 0x001f480001047983 */ /* 0x000ee20000300a00 */
[----:B0-----:R-:W1:Y:S01]  /*22a60*/  LDL.LU R8, [R1+0x400] ;  /* 0x0004000001087983 */ /* 0x001e620000300800 */
[----:B------:R-:W4:Y:S02]  /*22a70*/  LDL.LU R9, [R1+0x404] ;  /* 0x0004040001097983 */ /* 0x000f240000300800 */
[----:B--2---:R-:W2:Y:S02]  /*22a80*/  LDL.LU R10, [R1+0x408] ;  /* 0x00040800010a7983 */ /* 0x004ea40000300800 */
[----:B------:R-:W2:Y:S01]  /*22a90*/  LDL.LU R11, [R1+0x40c] ;  /* 0x00040c00010b7983 */ /* 0x000ea20000300800 */
[----:B------:R-:W2:Y:S01]  /*22aa0*/  LDL.LU R28, [R1+0x3f4] ;  /* 0x0003f400011c7983 */ /* 0x000ea20000300800 */
[----:B------:R-:W2:Y:S02]  /*22ab0*/  LDL.LU R27, [R1+0x3f8] ;  /* 0x0003f800011b7983 */ /* 0x000ea40000300800 */
[----:B------:R-:W2:Y:S01]  /*22ac0*/  LDL.LU R26, [R1+0x3fc] ;  /* 0x0003fc00011a7983 */ /* 0x000ea20000300800 */
[----:B------:R-:W0:Y:S01]  /*22ad0*/  MUFU.EX2 R3, R3 ;  /* 0x0000000300037308 */ /* 0x000e220000000800 */
[----:B--2---:R-:W-:Y:S01]  /*22ae0*/  STL.64 [R1+0x1f40], R26 ;  /* 0x001f401a01007387 */ /* 0x004fe20000100a00 */
[----:B------:R2:W-:Y:S03]  /*22af0*/  STL.64 [R1+0x1f38], R24 ;  /* 0x001f381801007387 */ /* 0x0005e60000100a00 */
[----:B--2---:R-:W3:Y:S01]  /*22b00*/  LDL.LU R24, [R1+0x150] ;  /* 0x0001500001187983 */ /* 0x004ee20000300800 */
[----:B------:R-:W3:Y:S02]  /*22b10*/  LDL.LU R25, [R1+0x154] ;  /* 0x0001540001197983 */ /* 0x000ee40000300800 */
[----:B------:R-:W2:Y:S02]  /*22b20*/  LDL.LU R23, [R1+0x430] ;  /* 0x0004300001177983 */ /* 0x000ea40000300800 */
[----:B------:R-:W2:Y:S01]  /*22b30*/  LDL.LU R22, [R1+0x434] ;  /* 0x0004340001167983 */ /* 0x000ea20000300800 */
[----:B------:R-:W2:Y:S01]  /*22b40*/  LDL.LU R19, [R1+0x438] ;  /* 0x0004380001137983 */ /* 0x000ea20000300800 */
[----:B------:R-:W2:Y:S02]  /*22b50*/  LDL.LU R18, [R1+0x43c] ;  /* 0x00043c0001127983 */ /* 0x000ea40000300800 */
[----:B------:R0:W-:Y:S02]  /*22b60*/  STL.64 [R1+0x1f08], R16 ;  /* 0x001f081001007387 */ /* 0x0001e40000100a00 */
[----:B-1----:R-:W-:-:S02]  /*22b70*/  FMUL R8, R29, R8 ;  /* 0x000000081d087220 */ /* 0x002fc40000400000 */
[----:B----4-:R-:W-:Y:S02]  /*22b80*/  FMUL R9, R29, R9 ;  /* 0x000000091d097220 */ /* 0x010fe40000400000 */
[C---:B0-----:R-:W-:Y:S02]  /*22b90*/  FMUL R10, R3.reuse, R10 ;  /* 0x0000000a030a7220 */ /* 0x041fe40000400000 */
[----:B------:R-:W-:Y:S01]  /*22ba0*/  FMUL R11, R3, R11 ;  /* 0x0000000b030b7220 */ /* 0x000fe20000400000 */
[----:B------:R-:W4:Y:S01]  /*22bb0*/  LDL.LU R17, [R1+0x3f0] ;  /* 0x0003f00001117983 */ /* 0x000f220000300800 */
[----:B------:R-:W2:Y:S02]  /*22bc0*/  LDL.LU R15, [R1+0x440] ;  /* 0x00044000010f7983 */ /* 0x000ea40000300800 */
[----:B------:R-:W2:Y:S02]  /*22bd0*/  LDL.LU R14, [R1+0x444] ;  /* 0x00044400010e7983 */ /* 0x000ea40000300800 */
[----:B------:R-:W2:Y:S01]  /*22be0*/  LDL.LU R13, [R1+0x448] ;  /* 0x00044800010d7983 */ /* 0x000ea20000300800 */
[----:B------:R-:W2:Y:S01]  /*22bf0*/  LDL.LU R12, [R1+0x44c] ;  /* 0x00044c00010c7983 */ /* 0x000ea20000300800 */
[----:B------:R-:W2:Y:S01]  /*22c00*/  LDL.LU.64 R26, [R1+0x1f40] ;  /* 0x001f4000011a7983 */ /* 0x000ea20000300a00 */
[----:B---3--:R-:W-:Y:S02]  /*22c10*/  HMMA.16816.F32 R8, R4, R24, R8 ;  /* 0x000000180408723c */ /* 0x008fe40000001808 */
[----:B------:R-:W3:Y:S11]  /*22c20*/  LDL.LU.64 R24, [R1+0x1f38] ;  /* 0x001f380001187983 */ /* 0x000ef60000300a00 */
[----:B------:R-:W-:Y:S10]  /*22c30*/  @!UPT UIADD3 URZ, URZ, URZ, URZ ;  /* 0x0000003f3f3ff290 */ /* 0x000ff4000fffe03f */
[----:B------:R4:W-:Y:S01]  /*22c40*/  STL.64 [R1+0x190], R8 ;  /* 0x0001900801007387 */ /* 0x0009e20000100a00 */
[----:B------:R2:W-:Y:S02]  /*22c50*/  STL.64 [R1+0x198], R10 ;  /* 0x0001980a01007387 */ /* 0x0005e40000100a00 */
[C---:B----4-:R-:W-:Y:S02]  /*22c60*/  FMUL R8, R29.reuse, R17 ;  /* 0x000000111d087220 */ /* 0x050fe40000400000 */
[----:B------:R-:W-:Y:S02]  /*22c70*/  FMUL R9, R29, R28 ;  /* 0x0000001c1d097220 */ /* 0x000fe40000400000 */
[C---:B--2---:R-:W-:Y:S02]  /*22c80*/  FMUL R10, R3.reuse, R27 ;  /* 0x0000001b030a7220 */ /* 0x044fe40000400000 */
[----:B------:R-:W-:-:S07]  /*22c90*/  FMUL R11, R3, R26 ;  /* 0x0000001a030b7220 */ /* 0x000fce0000400000 */
[----:B---3--:R-:W-:Y:S01]  /*22ca0*/  HMMA.16816.F32 R8, R4, R24, R8 ;  /* 0x000000180408723c */ /* 0x008fe20000001808 */
[----:B------:R-:W2:Y:S01]  /*22cb0*/  LDL.LU.64 R24, [R1+0x1f30] ;  /* 0x001f300001187983 */ /* 0x000ea20000300a00 */
[----:B------:R-:W3:Y:S11]  /*22cc0*/  LDL.LU R16, [R1+0xe0] ;  /* 0x0000e00001107983 */ /* 0x000ef60000300800 */
[----:B------:R-:W-:Y:S10]  /*22cd0*/  @!UPT UIADD3 URZ, URZ, URZ, URZ ;  /* 0x0000003f3f3ff290 */ /* 0x000ff4000fffe03f */
[----:B------:R0:W-:Y:S01]  /*22ce0*/  STL.64 [R1+0x180], R8 ;  /* 0x0001800801007387 */ /* 0x0001e20000100a00 */
[----:B------:R1:W-:Y:S02]  /*22cf0*/  STL.64 [R1+0x188], R10 ;  /* 0x0001880a01007387 */ /* 0x0003e40000100a00 */
[----:B------:R-:W3:Y:S02]  /*22d00*/  LDL.LU R17, [R1+0xe4] ;  /* 0x0000e40001117983 */ /* 0x000ee40000300800 */
[C---:B0-----:R-:W-:Y:S02]  /*22d10*/  FMUL R8, R29.reuse, R23 ;  /* 0x000000171d087220 */ /* 0x041fe40000400000 */
[----:B------:R-:W-:Y:S02]  /*22d20*/  FMUL R9, R29, R22 ;  /* 0x000000161d097220 */ /* 0x000fe40000400000 */
[C---:B-1----:R-:W-:Y:S02]  /*22d30*/  FMUL R10, R3.reuse, R19 ;  /* 0x00000013030a7220 */ /* 0x042fe40000400000 */
[----:B------:R-:W-:-:S07]  /*22d40*/  FMUL R11, R3, R18 ;  /* 0x00000012030b7220 */ /* 0x000fce0000400000 */
[----:B--2---:R-:W-:Y:S01]  /*22d50*/  HMMA.16816.F32 R8, R4, R24, R8 ;  /* 0x000000180408723c */ /* 0x004fe20000001808 */
[----:B------:R-:W2:Y:S11]  /*22d60*/  LDL.LU R25, [R1+0x1f28] ;  /* 0x001f280001197983 */ /* 0x000eb60000300800 */
[----:B------:R-:W-:Y:S11]  /*22d70*/  @!UPT UIADD3 URZ, URZ, URZ, URZ ;  /* 0x0000003f3f3ff290 */ /* 0x000ff6000fffe03f */
[----:B------:R0:W-:Y:S01]  /*22d80*/  STL.64 [R1+0x170], R8 ;  /* 0x0001700801007387 */ /* 0x0001e20000100a00 */
[----:B------:R1:W-:Y:S02]  /*22d90*/  STL.64 [R1+0x178], R10 ;  /* 0x0001780a01007387 */ /* 0x0003e40000100a00 */
[C---:B0-----:R-:W-:Y:S02]  /*22da0*/  FMUL R8, R29.reuse, R15 ;  /* 0x0000000f1d087220 */ /* 0x041fe40000400000 */
[----:B------:R-:W-:Y:S02]  /*22db0*/  FMUL R9, R29, R14 ;  /* 0x0000000e1d097220 */ /* 0x000fe40000400000 */
[C---:B-1----:R-:W-:Y:S02]  /*22dc0*/  FMUL R10, R3.reuse, R13 ;  /* 0x0000000d030a7220 */ /* 0x042fe40000400000 */
[----:B------:R-:W-:-:S07]  /*22dd0*/  FMUL R11, R3, R12 ;  /* 0x0000000c030b7220 */ /* 0x000fce0000400000 */
[----:B------:R-:W-:Y:S01]  /*22de0*/  HMMA.16816.F32 R8, R4, R20, R8 ;  /* 0x000000140408723c */ /* 0x000fe20000001808 */
[----:B------:R-:W4:Y:S01]  /*22df0*/  LDL.LU R21, [R1+0x450] ;  /* 0x0004500001157983 */ /* 0x000f220000300800 */
[----:B------:R-:W2:Y:S11]  /*22e00*/  LDL.LU R20, [R1+0x454] ;  /* 0x0004540001147983 */ /* 0x000eb60000300800 */
[----:B------:R-:W-:Y:S10]  /*22e10*/  @!UPT UIADD3 URZ, URZ, URZ, URZ ;  /* 0x0000003f3f3ff290 */ /* 0x000ff4000fffe03f */
[----:B------:R-:W-:Y:S01]  /*22e20*/  STL.64 [R1+0x160], R8 ;  /* 0x0001600801007387 */ /* 0x000fe20000100a00 */
[----:B------:R-:W-:Y:S02]  /*22e30*/  STL.64 [R1+0x168], R10 ;  /* 0x0001680a01007387 */ /* 0x000fe40000100a00 */
[----:B------:R-:W2:Y:S02]  /*22e40*/  LDL.LU R13, [R1+0x458] ;  /* 0x00045800010d7983 */ /* 0x000ea40000300800 */
[----:B------:R-:W2:Y:S01]  /*22e50*/  LDL.LU R12, [R1+0x45c] ;  /* 0x00045c00010c7983 */ /* 0x000ea20000300800 */
[----:B------:R-:W2:Y:S04]  /*22e60*/  LDL.LU R24, [R1+0xb0] ;  /* 0x0000b00001187983 */ /* 0x000ea80000300800 */
[----:B--2---:R0:W-:Y:S04]  /*22e70*/  STL.64 [R1+0x1f00], R24 ;  /* 0x001f001801007387 */ /* 0x0041e80000100a00 */
[----:B0-----:R-:W2:Y:S01]  /*22e80*/  LDL.LU R24, [R1+0xc0] ;  /* 0x0000c00001187983 */ /* 0x001ea20000300800 */
[----:B------:R-:W2:Y:S03]  /*22e90*/  LDL.LU R25, [R1+0xc4] ;  /* 0x0000c40001197983 */ /* 0x000ea60000300800 */
[----:B--2---:R0:W-:Y:S04]  /*22ea0*/  STL.64 [R1+0x1f10], R24 ;  /* 0x001f101801007387 */ /* 0x0041e80000100a00 */
[----:B0-----:R-:W2:Y:S01]  /*22eb0*/  LDL.LU R24, [R1+0xf0] ;  /* 0x0000f00001187983 */ /* 0x001ea20000300800 */
[----:B------:R-:W2:Y:S02]  /*22ec0*/  LDL.LU R25, [R1+0xf4] ;  /* 0x0000f40001197983 */ /* 0x000ea40000300800 */
[----:B------:R-:W2:Y:S02]  /*22ed0*/  LDL.LU R27, [R1+0x460] ;  /* 0x00046000011b7983 */ /* 0x000ea40000300800 */
[----:B------:R-:W2:Y:S02]  /*22ee0*/  LDL.LU R26, [R1+0x464] ;  /* 0x00046400011a7983 */ /* 0x000ea40000300800 */
[----:B----4-:R-:W-:-:S02]  /*22ef0*/  FMUL R8, R29, R21 ;  /* 0x000000151d087220 */ /* 0x010fc40000400000 */
[----:B------:R-:W-:Y:S02]  /*22f00*/  FMUL R9, R29, R20 ;  /* 0x000000141d097220 */ /* 0x000fe40000400000 */
[C---:B------:R-:W-:Y:S02]  /*22f10*/  FMUL R10, R3.reuse, R13 ;  /* 0x0000000d030a7220 */ /* 0x040fe40000400000 */
[----:B------:R-:W-:Y:S01]  /*22f20*/  FMUL R11, R3, R12 ;  /* 0x0000000c030b7220 */ /* 0x000fe20000400000 */
[----:B--2---:R-:W-:Y:S01]  /*22f30*/  STL.64 [R1+0x1f20], R26 ;  /* 0x001f201a01007387 */ /* 0x004fe20000100a00 */
[----:B------:R0:W-:Y:S03]  /*22f40*/  STL.64 [R1+0x1f18], R24 ;  /* 0x001f181801007387 */ /* 0x0001e60000100a00 */
[----:B0-----:R-:W2:Y:S01]  /*22f50*/  LDL.LU R24, [R1+0x110] ;  /* 0x0001100001187983 */ /* 0x001ea20000300800 */
[----:B------:R-:W2:Y:S02]  /*22f60*/  LDL.LU R25, [R1+0x114] ;  /* 0x0001140001197983 */ /* 0x000ea40000300800 */
[----:B------:R-:W4:Y:S02]  /*22f70*/  LDL.LU R23, [R1+0x468] ;  /* 0x0004680001177983 */ /* 0x000f240000300800 */
[----:B------:R-:W3:Y:S01]  /*22f80*/  LDL.LU R22, [R1+0x46c] ;  /* 0x00046c0001167983 */ /* 0x000ee20000300800 */
[----:B------:R-:W3:Y:S01]  /*22f90*/  LDL.LU R19, [R1+0x470] ;  /* 0x0004700001137983 */ /* 0x000ee20000300800 */
[----:B------:R-:W3:Y:S02]  /*22fa0*/  LDL.LU R18, [R1+0x474] ;  /* 0x0004740001127983 */ /* 0x000ee40000300800 */
[----:B------:R-:W3:Y:S02]  /*22fb0*/  LDL.LU R15, [R1+0x478] ;  /* 0x00047800010f7983 */ /* 0x000ee40000300800 */
[----:B------:R-:W3:Y:S01]  /*22fc0*/  LDL.LU R14, [R1+0x47c] ;  /* 0x00047c00010e7983 */ /* 0x000ee20000300800 */
[----:B------:R-:W3:Y:S01]  /*22fd0*/  LDL.LU.64 R26, [R1+0x1f20] ;  /* 0x001f2000011a7983 */ /* 0x000ee20000300a00 */
[----:B--2---:R-:W-:Y:S03]  /*22fe0*/  HMMA.16816.F32 R8, R4, R24, R8 ;  /* 0x000000180408723c */ /* 0x004fe60000001808 */
[----:B------:R-:W2:Y:S01]  /*22ff0*/  LDL.LU.64 R24, [R1+0x1f18] ;  /* 0x001f180001187983 */ /* 0x000ea20000300a00 */
[----:B------:R-:W2:Y:S02]  /*23000*/  LDL.LU R21, [R1+0x480] ;  /* 0x0004800001157983 */ /* 0x000ea40000300800 */
[----:B------:R-:W2:Y:S11]  /*23010*/  LDL.LU R20, [R1+0x484] ;  /* 0x0004840001147983 */ /* 0x000eb60000300800 */
[----:B------:R-:W-:Y:S06]  /*23020*/  @!UPT UIADD3 URZ, URZ, URZ, URZ ;  /* 0x0000003f3f3ff290 */ /* 0x000fec000fffe03f */
[----:B------:R3:W-:Y:S01]  /*23030*/  STL.64 [R1+0x80], R8 ;  /* 0x0000800801007387 */ /* 0x0007e20000100a00 */
[----:B------:R4:W-:Y:S02]  /*23040*/  STL.64 [R1+0x88], R10 ;  /* 0x0000880a01007387 */ /* 0x0009e40000100a00 */
[----:B------:R-:W2:Y:S02]  /*23050*/  LDL.LU R13, [R1+0x488] ;  /* 0x00048800010d7983 */ /* 0x000ea40000300800 */
[----:B------:R-:W2:Y:S02]  /*23060*/  LDL.LU R12, [R1+0x48c] ;  /* 0x00048c00010c7983 */ /* 0x000ea40000300800 */
[C---:B---3--:R-:W-:Y:S02]  /*23070*/  FMUL R8, R29.reuse, R27 ;  /* 0x0000001b1d087220 */ /* 0x048fe40000400000 */
[----:B------:R-:W-:Y:S02]  /*23080*/  FMUL R9, R29, R26 ;  /* 0x0000001a1d097220 */ /* 0x000fe40000400000 */
[----:B----4-:R-:W-:-:S02]  /*23090*/  FMUL R10, R3, R23 ;  /* 0x00000017030a7220 */ /* 0x010fc40000400000 */
[----:B------:R-:W-:-:S07]  /*230a0*/  FMUL R11, R3, R22 ;  /* 0x00000016030b7220 */ /* 0x000fce0000400000 */
[----:B--2---:R-:W-:Y:S01]  /*230b0*/  HMMA.16816.F32 R8, R4, R24, R8 ;  /* 0x000000180408723c */ /* 0x004fe20000001808 */
[----:B------:R-:W2:Y:S11]  /*230c0*/  LDL.LU.64 R24, [R1+0x1f10] ;  /* 0x001f100001187983 */ /* 0x000eb60000300a00 */
        /* <DEDUP_REMOVED lines=8> */
[----:B------:R-:W3:Y:S01]  /*23150*/  LDL.LU.64 R16, [R1+0x1f08] ;  /* 0x001f080001107983 */ /* 0x000ee20000300a00 */
[----:B------:R-:W4:Y:S02]  /*23160*/  LDL.LU R19, [R1+0x490] ;  /* 0x0004900001137983 */ /* 0x000f240000300800 */
[----:B------:R-:W3:Y:S11]  /*23170*/  LDL.LU R18, [R1+0x494] ;  /* 0x0004940001127983 */ /* 0x000ef60000300800 */
[----:B------:R-:W-:Y:S08]  /*23180*/  @!UPT UIADD3 URZ, URZ, URZ, URZ ;  /* 0x0000003f3f3ff290 */ /* 0x000ff0000fffe03f */
[----:B------:R0:W-:Y:S01]  /*23190*/  STL.64 [R1+0x60], R8 ;  /* 0x0000600801007387 */ /* 0x0001e20000100a00 */
[----:B------:R1:W-:Y:S02]  /*231a0*/  STL.64 [R1+0x68], R10 ;  /* 0x0000680a01007387 */ /* 0x0003e40000100a00 */
[----:B------:R-:W3:Y:S02]  /*231b0*/  LDL.LU R15, [R1+0x498] ;  /* 0x00049800010f7983 */ /* 0x000ee40000300800 */
[----:B------:R-:W3:Y:S02]  /*231c0*/  LDL.LU R14, [R1+0x49c] ;  /* 0x00049c00010e7983 */ /* 0x000ee40000300800 */
[C---:B0-----:R-:W-:Y:S02]  /*231d0*/  FMUL R8, R29.reuse, R21 ;  /* 0x000000151d087220 */ /* 0x041fe40000400000 */
[----:B------:R-:W-:Y:S02]  /*231e0*/  FMUL R9, R29, R20 ;  /* 0x000000141d097220 */ /* 0x000fe40000400000 */
[----:B-1----:R-:W-:-:S02]  /*231f0*/  FMUL R10, R3, R13 ;  /* 0x0000000d030a7220 */ /* 0x002fc40000400000 */
[----:B------:R-:W-:Y:S01]  /*23200*/  FMUL R11, R3, R12 ;  /* 0x0000000c030b7220 */ /* 0x000fe20000400000 */
[----:B------:R-:W3:Y:S06]  /*23210*/  LDL.LU R20, [R1+0x90] ;  /* 0x0000900001147983 */ /* 0x000eec0000300800 */
[C---:B--2---:R-:W-:Y:S01]  /*23220*/  HMMA.16816.F32 R8, R4.reuse, R24, R8 ;  /* 0x000000180408723c */ /* 0x044fe20000001808 */
[----:B------:R-:W2:Y:S01]  /*23230*/  LDL.LU.64 R24, [R1+0x1f00] ;  /* 0x001f000001187983 */ /* 0x000ea20000300a00 */
[----:B------:R-:W-:Y:S11]  /*23240*/  MOV R21, R2 ;  /* 0x0000000200157202 */ /* 0x000ff60000000f00 */
[----:B------:R-:W-:Y:S10]  /*23250*/  @!UPT UIADD3 URZ, URZ, URZ, URZ ;  /* 0x0000003f3f3ff290 */ /* 0x000ff4000fffe03f */
[----:B------:R4:W-:Y:S01]  /*23260*/  STL.64 [R1+0x50], R8 ;  /* 0x0000500801007387 */ /* 0x0009e20000100a00 */
[----:B------:R-:W-:Y:S01]  /*23270*/  IMAD.MOV.U32 R28, RZ, RZ, R10 ;  /* 0x000000ffff1c7224 */ /* 0x000fe200078e000a */
[----:B------:R-:W-:Y:S01]  /*23280*/  MOV R2, R11 ;  /* 0x0000000b00027202 */ /* 0x000fe20000000f00 */
[----:B------:R-:W2:Y:S01]  /*23290*/  LDL.LU R12, [R1+0x40] ;  /* 0x00004000010c7983 */ /* 0x000ea20000300800 */
[----:B------:R-:W2:Y:S01]  /*232a0*/  LDL.LU R13, [R1+0x44] ;  /* 0x00004400010d7983 */ /* 0x000ea20000300800 */
[C---:B----4-:R-:W-:Y:S02]  /*232b0*/  FMUL R8, R29.reuse, R19 ;  /* 0x000000131d087220 */ /* 0x050fe40000400000 */
[----:B---3--:R-:W-:Y:S02]  /*232c0*/  FMUL R9, R29, R18 ;  /* 0x000000121d097220 */ /* 0x008fe40000400000 */
[C---:B------:R-:W-:Y:S02]  /*232d0*/  FMUL R10, R3.reuse, R15 ;  /* 0x0000000f030a7220 */ /* 0x040fe40000400000 */
[----:B------:R-:W-:Y:S01]  /*232e0*/  FMUL R11, R3, R14 ;  /* 0x0000000e030b7220 */ /* 0x000fe20000400000 */
[----:B------:R0:W-:Y:S01]  /*232f0*/  STL [R1+0x1d9c], R2 ;  /* 0x001d9c0201007387 */ /* 0x0001e20000100800 */
[----:B------:R1:W-:Y:S02]  /*23300*/  STL [R1+0x1d98], R28 ;  /* 0x001d981c01007387 */ /* 0x0003e40000100800 */
[----:B------:R-:W3:Y:S03]  /*23310*/  LDL.LU.64 R26, [R1+0x1ef8] ;  /* 0x001ef800011a7983 */ /* 0x000ee60000300a00 */
[----:B--2---:R-:W-:Y:S11]  /*23320*/  HMMA.16816.F32 R8, R4, R24, R8 ;  /* 0x000000180408723c */ /* 0x004ff60000001808 */
[----:B------:R-:W-:Y:S11]  /*23330*/  @!UPT UIADD3 URZ, URZ, URZ, URZ ;  /* 0x0000003f3f3ff290 */ /* 0x000ff6000fffe03f */
[----:B------:R-:W-:Y:S01]  /*23340*/  @!UPT UIADD3 URZ, URZ, URZ, URZ ;  /* 0x0000003f3f3ff290 */ /* 0x000fe2000fffe03f */
[----:B------:R2:W-:Y:S01]  /*23350*/  STL.64 [R1+0x38], R10 ;  /* 0x0000380a01007387 */ /* 0x0005e20000100a00 */
[----:B------:R-:W4:Y:S02]  /*23360*/  LDL.LU R25, [R1+0x4a0] ;  /* 0x0004a00001197983 */ /* 0x000f240000300800 */
[----:B------:R-:W2:Y:S02]  /*23370*/  LDL.LU R24, [R1+0x4a4] ;  /* 0x0004a40001187983 */ /* 0x000ea40000300800 */
[----:B------:R-:W2:Y:S01]  /*23380*/  LDL.LU R15, [R1+0x4a8] ;  /* 0x0004a800010f7983 */ /* 0x000ea20000300800 */
[----:B------:R-:W2:Y:S01]  /*23390*/  LDL.LU R14, [R1+0x4ac] ;  /* 0x0004ac00010e7983 */ /* 0x000ea20000300800 */
[----:B------:R-:W2:Y:S02]  /*233a0*/  LDL.LU R23, [R1+0x4b0] ;  /* 0x0004b00001177983 */ /* 0x000ea40000300800 */
[----:B------:R-:W2:Y:S02]  /*233b0*/  LDL.LU R22, [R1+0x4b4] ;  /* 0x0004b40001167983 */ /* 0x000ea40000300800 */
[----:B0-----:R-:W-:Y:S01]  /*233c0*/  IMAD.MOV.U32 R2, RZ, RZ, R8 ;  /* 0x000000ffff027224 */ /* 0x001fe200078e0008 */
[----:B-1----:R-:W-:Y:S01]  /*233d0*/  MOV R28, R9 ;  /* 0x00000009001c7202 */ /* 0x002fe20000000f00 */
[----:B--2---:R-:W-:Y:S01]  /*233e0*/  STL.64 [R1+0x1ef0], R22 ;  /* 0x001ef01601007387 */ /* 0x004fe20000100a00 */
[----:B------:R3:W-:Y:S02]  /*233f0*/  STL.64 [R1+0x1ee8], R20 ;  /* 0x001ee81401007387 */ /* 0x0007e40000100a00 */
[----:B------:R-:W2:Y:S02]  /*23400*/  LDL.LU R19, [R1+0x4b8] ;  /* 0x0004b80001137983 */ /* 0x000ea40000300800 */
[----:B------:R-:W2:Y:S02]  /*23410*/  LDL.LU R18, [R1+0x4bc] ;  /* 0x0004bc0001127983 */ /* 0x000ea40000300800 */
[----:B------:R-:W-:-:S02]  /*23420*/  FMUL R9, R29, R24 ;  /* 0x000000181d097220 */ /* 0x000fc40000400000 */
[C---:B------:R-:W-:Y:S02]  /*23430*/  FMUL R10, R3.reuse, R15 ;  /* 0x0000000f030a7220 */ /* 0x040fe40000400000 */
[----:B------:R-:W-:Y:S02]  /*23440*/  FMUL R11, R3, R14 ;  /* 0x0000000e030b7220 */ /* 0x000fe40000400000 */
[----:B----4-:R-:W-:Y:S01]  /*23450*/  FMUL R8, R29, R25 ;  /* 0x000000191d087220 */ /* 0x010fe20000400000 */
[----:B---3--:R-:W-:Y:S02]  /*23460*/  MOV R21, R26 ;  /* 0x0000001a00157202 */ /* 0x008fe40000000f00 */
[----:B------:R-:W3:Y:S01]  /*23470*/  LDL.LU R26, [R1+0x4c0] ;  /* 0x0004c000011a7983 */ /* 0x000ee20000300800 */
[----:B------:R0:W-:Y:S02]  /*23480*/  STL [R1+0x1da4], R2 ;  /* 0x001da40201007387 */ /* 0x0001e40000100800 */
[----:B------:R1:W-:Y:S02]  /*23490*/  STL [R1+0x1da0], R28 ;  /* 0x001da01c01007387 */ /* 0x0003e40000100800 */
[----:B------:R-:W4:Y:S01]  /*234a0*/  LDL.LU R24, [R1+0x4c4] ;  /* 0x0004c40001187983 */ /* 0x000f220000300800 */
[----:B------:R-:W3:Y:S01]  /*234b0*/  LDL.LU R15, [R1+0x4c8] ;  /* 0x0004c800010f7983 */ /* 0x000ee20000300800 */
[----:B------:R-:W-:-:S02]  /*234c0*/  IMAD.MOV.U32 R20, RZ, RZ, R27 ;  /* 0x000000ffff147224 */ /* 0x000fc400078e001b */
[----:B------:R-:W3:Y:S02]  /*234d0*/  LDL.LU R14, [R1+0x4cc] ;  /* 0x0004cc00010e7983 */ /* 0x000ee40000300800 */
[----:B------:R-:W3:Y:S03]  /*234e0*/  LDL.LU.64 R22, [R1+0x1ef0] ;  /* 0x001ef00001167983 */ /* 0x000ee60000300a00 */
[----:B------:R-:W-:Y:S01]  /*234f0*/  HMMA.16816.F32 R8, R4, R20, R8 ;  /* 0x000000140408723c */ /* 0x000fe20000001808 */
[----:B------:R-:W4:Y:S11]  /*23500*/  LDL.LU.64 R20, [R1+0x1ee8] ;  /* 0x001ee80001147983 */ /* 0x000f360000300a00 */
[----:B------:R-:W-:Y:S11]  /*23510*/  @!UPT UIADD3 URZ, URZ, URZ, URZ ;  /* 0x0000003f3f3ff290 */ /* 0x000ff6000fffe03f */
[----:B------:R-:W-:Y:S01]  /*23520*/  STL [R1+0x24], R9 ;  /* 0x0000240901007387 */ /* 0x000fe20000100800 */
[----:B------:R2:W-:Y:S02]  /*23530*/  STL.64 [R1+0x28], R10 ;  /* 0x0000280a01007387 */ /* 0x0005e40000100a00 */
[----:B0-----:R-:W4:Y:S02]  /*23540*/  LDL.LU R2, [R1+0x4d0] ;  /* 0x0004d00001027983 */ /* 0x001f240000300800 */
[----:B-1----:R-:W-:-:S05]  /*23550*/  IMAD.MOV.U32 R28, RZ, RZ, R8 ;  /* 0x000000ffff1c7224 */ /* 0x002fca00078e0008 */
[----:B------:R-:W-:Y:S01]  /*23560*/  STL [R1+0x1da8], R28 ;  /* 0x001da81c01007387 */ /* 0x000fe20000100800 */
[C---:B--2---:R-:W-:Y:S02]  /*23570*/  FMUL R10, R3.reuse, R19 ;  /* 0x00000013030a7220 */ /* 0x044fe40000400000 */
[----:B------:R-:W-:Y:S02]  /*23580*/  FMUL R11, R3, R18 ;  /* 0x00000012030b7220 */ /* 0x000fe40000400000 */
[C---:B---3--:R-:W-:Y:S02]  /*23590*/  FMUL R8, R29.reuse, R23 ;  /* 0x000000171d087220 */ /* 0x048fe40000400000 */
[C---:B------:R-:W-:Y:S02]  /*235a0*/  FMUL R9, R29.reuse, R22 ;  /* 0x000000161d097220 */ /* 0x040fe40000400000 */
[----:B------:R-:W2:Y:S05]  /*235b0*/  LDL.LU.64 R22, [R1+0x1ee0] ;  /* 0x001ee00001167983 */ /* 0x000eaa0000300a00 */
[----:B----4-:R-:W-:Y:S01]  /*235c0*/  HMMA.16816.F32 R8, R4, R20, R8 ;  /* 0x000000140408723c */ /* 0x010fe20000001808 */
[----:B------:R-:W3:Y:S01]  /*235d0*/  LDL.LU.64 R20, [R1+0x1ed8] ;  /* 0x001ed80001147983 */ /* 0x000ee20000300a00 */
[----:B------:R-:W4:Y:S02]  /*235e0*/  LDL.LU R25, [R1+0x4d4] ;  /* 0x0004d40001197983 */ /* 0x000f240000300800 */
[----:B------:R-:W2:Y:S11]  /*235f0*/  LDL.LU R19, [R1+0x4d8] ;  /* 0x0004d80001137983 */ /* 0x000eb60000300800 */
[----:B------:R-:W-:Y:S08]  /*23600*/  @!UPT UIADD3 URZ, URZ, URZ, URZ ;  /* 0x0000003f3f3ff290 */ /* 0x000ff0000fffe03f */
[----:B------:R0:W-:Y:S01]  /*23610*/  STL.64 [R1+0x10], R8 ;  /* 0x0000100801007387 */ /* 0x0001e20000100a00 */
[----:B------:R1:W-:Y:S02]  /*23620*/  STL.64 [R1+0x18], R10 ;  /* 0x0000180a01007387 */ /* 0x0003e40000100a00 */
[----:B------:R-:W3:Y:S01]  /*23630*/  LDL.LU R18, [R1+0x4dc] ;  /* 0x0004dc0001127983 */ /* 0x000ee20000300800 */
[----:B------:R-:W1:Y:S01]  /*23640*/  S2R R27, SR_TID.X ;  /* 0x00000000001b7919 */ /* 0x000e620000002100 */
[C---:B0-----:R-:W-:Y:S02]  /*23650*/  FMUL R8, R29.reuse, R26 ;  /* 0x0000001a1d087220 */ /* 0x041fe40000400000 */
[C---:B------:R-:W-:Y:S02]  /*23660*/  FMUL R9, R29.reuse, R24 ;  /* 0x000000181d097220 */ /* 0x040fe40000400000 */
[----:B------:R-:W-:Y:S02]  /*23670*/  FMUL R24, R29, R2 ;  /* 0x000000021d187220 */ /* 0x000fe40000400000 */
[----:B-1----:R-:W-:Y:S01]  /*23680*/  FMUL R10, R3, R15 ;  /* 0x0000000f030a7220 */ /* 0x002fe20000400000 */
[C---:B------:R-:W-:Y:S01]  /*23690*/  LOP3.LUT R26, R27.reuse, 0x7, RZ, 0xc0, !PT ;  /* 0x000000071b1a7812 */ /* 0x040fe200078ec0ff */
[----:B------:R-:W-:-:S04]  /*236a0*/  SHF.L.U32 R27, R27, 0x7, RZ ;  /* 0x000000071b1b7819 */ /* 0x000fc800000006ff */
[----:B------:R-:W-:Y:S02]  /*236b0*/  IMAD.SHL.U32 R2, R26, 0x10, RZ ;  /* 0x000000101a027824 */ /* 0x000fe400078e00ff */
[----:B------:R-:W-:-:S03]  /*236c0*/  FMUL R11, R3, R14 ;  /* 0x0000000e030b7220 */ /* 0x000fc60000400000 */
[----:B------:R-:W-:Y:S02]  /*236d0*/  LOP3.LUT R2, R2, 0x780, R27, 0xf8, !PT ;  /* 0x0000078002027812 */ /* 0x000fe400078ef81b */
[----:B------:R-:W0:Y:S02]  /*236e0*/  S2R R27, SR_TID.X ;  /* 0x00000000001b7919 */ /* 0x000e240000002100 */
[----:B------:R-:W-:Y:S01]  /*236f0*/  HMMA.16816.F32 R8, R4, R12, R8 ;  /* 0x0000000c0408723c */ /* 0x000fe20000001808 */
[----:B0-----:R-:W-:Y:S11]  /*23700*/  LOP3.LUT R2, R2, 0x10, R27, 0x78, !PT ;  /* 0x0000001002027812 */ /* 0x001ff600078e781b */
[----:B------:R-:W-:Y:S11]  /*23710*/  @!UPT UIADD3 URZ, URZ, URZ, URZ ;  /* 0x0000003f3f3ff290 */ /* 0x000ff6000fffe03f */
[----:B------:R-:W-:Y:S01]  /*23720*/  STL.64 [R1], R8 ;  /* 0x0000000801007387 */ /* 0x000fe20000100a00 */
[----:B------:R-:W-:-:S03]  /*23730*/  LOP3.LUT R2, R2, 0x20, RZ, 0x3c, !PT ;  /* 0x0000002002027812 */ /* 0x000fc600078e3cff */
[----:B------:R-:W-:Y:S01]  /*23740*/  STL.64 [R1+0x8], R10 ;  /* 0x0000080a01007387 */ /* 0x000fe20000100a00 */
[----:B------:R-:W3:Y:S02]  /*23750*/  LDL.LU R12, [R1+0x4e0] ;  /* 0x0004e000010c7983 */ /* 0x000ee40000300800 */
[----:B------:R-:W3:Y:S02]  /*23760*/  LDL.LU R13, [R1+0x4e4] ;  /* 0x0004e400010d7983 */ /* 0x000ee40000300800 */
[----:B------:R-:W3:Y:S01]  /*23770*/  LDL.LU R14, [R1+0x4e8] ;  /* 0x0004e800010e7983 */ /* 0x000ee20000300800 */
[----:B------:R-:W0:Y:S04]  /*23780*/  LDSM.16.M88.4 R8, [R2+0x18000] ;  /* 0x018000000208783b */ /* 0x000e280000000200 */
[----:B------:R-:W3:Y:S04]  /*23790*/  LDL.LU R15, [R1+0x4ec] ;  /* 0x0004ec00010f7983 */ /* 0x000ee80000300800 */
[----:B0-----:R-:W-:Y:S01]  /*237a0*/  STL.64 [R1+0x1eb8], R10 ;  /* 0x001eb80a01007387 */ /* 0x001fe20000100a00 */
[----:B------:R-:W-:Y:S02]  /*237b0*/  STL.64 [R1+0x1eb0], R8 ;  /* 0x001eb00801007387 */ /* 0x000fe40000100a00 */
[----:B----4-:R-:W-:-:S02]  /*237c0*/  FMUL R25, R29, R25 ;  /* 0x000000191d197220 */ /* 0x010fc40000400000 */
[C---:B--2---:R-:W-:Y:S02]  /*237d0*/  FMUL R26, R3.reuse, R19 ;  /* 0x00000013031a7220 */ /* 0x044fe40000400000 */
[----:B---3--:R-:W-:-:S07]  /*237e0*/  FMUL R27, R3, R18 ;  /* 0x00000012031b7220 */ /* 0x008fce0000400000 */
[----:B------:R-:W-:Y:S01]  /*237f0*/  HMMA.16816.F32 R24, R4, R20, R24 ;  /* 0x000000140418723c */ /* 0x000fe20000001818 */
[----:B------:R-:W-:Y:S11]  /*23800*/  STL.64 [R1+0x1ea8], R22 ;  /* 0x001ea81601007387 */ /* 0x000ff60000100a00 */
[----:B------:R-:W-:Y:S11]  /*23810*/  @!UPT UIADD3 URZ, URZ, URZ, URZ ;  /* 0x0000003f3f3ff290 */ /* 0x000ff6000fffe03f */
[----:B------:R0:W-:Y:S01]  /*23820*/  STL.64 [R1+0x1c90], R26 ;  /* 0x001c901a01007387 */ /* 0x0001e20000100a00 */
[----:B------:R-:W-:Y:S03]  /*23830*/  STL.64 [R1+0x1c88], R24 ;  /* 0x001c881801007387 */ /* 0x000fe60000100a00 */
[----:B0-----:R-:W2:Y:S01]  /*23840*/  LDL.LU R26, [R1+0x48] ;  /* 0x00004800011a7983 */ /* 0x001ea20000300800 */
[----:B------:R-:W2:Y:S02]  /*23850*/  LDL.LU R27, [R1+0x4c] ;  /* 0x00004c00011b7983 */ /* 0x000ea40000300800 */
[----:B------:R-:W3:Y:S01]  /*23860*/  LDL.LU.64 R22, [R1+0x158] ;  /* 0x0001580001167983 */ /* 0x000ee20000300a00 */
[----:B--2---:R0:W-:Y:S04]  /*23870*/  STL.64 [R1+0x1e98], R26 ;  /* 0x001e981a01007387 */ /* 0x0041e80000100a00 */
[----:B0-----:R-:W2:Y:S01]  /*23880*/  LDL.LU.64 R26, [R1+0x148] ;  /* 0x00014800011a7983 */ /* 0x001ea20000300a00 */
[----:B------:R-:W-:Y:S01]  /*23890*/  MOV R8, R17 ;  /* 0x0000001100087202 */ /* 0x000fe20000000f00 */
[----:B------:R-:W-:-:S02]  /*238a0*/  IMAD.MOV.U32 R9, RZ, RZ, R16 ;  /* 0x000000ffff097224 */ /* 0x000fc400078e0010 */
[----:B------:R-:W0:Y:S04]  /*238b0*/  LDSM.16.M88.4 R16, [R2+0x18800] ;  /* 0x018800000210783b */ /* 0x000e280000000200 */
[----:B--2---:R1:W-:Y:S01]  /*238c0*/  STL.64 [R1+0x1ea0], R26 ;  /* 0x001ea01a01007387 */ /* 0x0043e20000100a00 */
[----:B------:R-:W2:Y:S02]  /*238d0*/  LDL.LU R24, [R1+0x2b0] ;  /* 0x0002b00001187983 */ /* 0x000ea40000300800 */
[----:B------:R-:W2:Y:S01]  /*238e0*/  LDL.LU R25, [R1+0x2b4] ;  /* 0x0002b40001197983 */ /* 0x000ea20000300800 */
[----:B-1----:R-:W4:Y:S01]  /*238f0*/  LDL.LU R26, [R1+0x2b8] ;  /* 0x0002b800011a7983 */ /* 0x002f220000300800 */
[----:B------:R-:W4:Y:S03]  /*23900*/  LDL.LU R27, [R1+0x2bc] ;  /* 0x0002bc00011b7983 */ /* 0x000f260000300800 */
[----:B----4-:R-:W-:Y:S01]  /*23910*/  STL.64 [R1+0x1ec8], R26 ;  /* 0x001ec81a01007387 */ /* 0x010fe20000100a00 */
[----:B--2---:R1:W-:Y:S03]  /*23920*/  STL.64 [R1+0x1ec0], R24 ;  /* 0x001ec01801007387 */ /* 0x0043e60000100a00 */
[----:B-1----:R-:W2:Y:S01]  /*23930*/  LDL.LU R24, [R1+0x1b0] ;  /* 0x0001b00001187983 */ /* 0x002ea20000300800 */
[----:B------:R-:W-:-:S02]  /*23940*/  MOV R25, R0 ;  /* 0x0000000000197202 */ /* 0x000fc40000000f00 */
[----:B------:R-:W4:Y:S02]  /*23950*/  LDL.LU R0, [R1+0x1ed4] ;  /* 0x001ed40001007983 */ /* 0x000f240000300800 */
[----:B------:R-:W2:Y:S01]  /*23960*/  LDL.LU R28, [R1+0x4f0] ;  /* 0x0004f000011c7983 */ /* 0x000ea20000300800 */
[----:B------:R-:W2:Y:S01]  /*23970*/  LDL.LU R27, [R1+0x4f4] ;  /* 0x0004f400011b7983 */ /* 0x000ea20000300800 */
[----:B------:R-:W2:Y:S02]  /*23980*/  LDL.LU R26, [R1+0x4f8] ;  /* 0x0004f800011a7983 */ /* 0x000ea40000300800 */
[----:B------:R-:W2:Y:S02]  /*23990*/  LDL.LU R21, [R1+0x4fc] ;  /* 0x0004fc0001157983 */ /* 0x000ea40000300800 */
[----:B------:R-:W2:Y:S01]  /*239a0*/  LDL.LU R20, [R1+0x500] ;  /* 0x0005000001147983 */ /* 0x000ea20000300800 */
[----:B------:R-:W2:Y:S01]  /*239b0*/  LDL.LU R11, [R1+0x504] ;  /* 0x00050400010b7983 */ /* 0x000ea20000300800 */
[----:B------:R-:W2:Y:S02]  /*239c0*/  LDL.LU R10, [R1+0x508] ;  /* 0x00050800010a7983 */ /* 0x000ea40000300800 */
[----:B------:R-:W2:Y:S02]  /*239d0*/  LDL.LU R2, [R1+0x50c] ;  /* 0x00050c0001027983 */ /* 0x000ea40000300800 */
[----:B0-----:R0:W-:Y:S01]  /*239e0*/  STL [R1+0x1db8], R16 ;  /* 0x001db81001007387 */ /* 0x0011e20000100800 */
[----:B------:R4:W-:Y:S01]  /*239f0*/  STL [R1+0x1db4], R17 ;  /* 0x001db41101007387 */ /* 0x0009e20000100800 */
[----:B------:R1:W-:Y:S02]  /*23a00*/  STL [R1+0x1db0], R18 ;  /* 0x001db01201007387 */ /* 0x0003e40000100800 */
[----:B------:R1:W-:Y:S01]  /*23a10*/  STL [R1+0x1dac], R19 ;  /* 0x001dac1301007387 */ /* 0x0003e20000100800 */
[----:B0-----:R-:W2:Y:S01]  /*23a20*/  LDL.LU R16, [R1+0x100] ;  /* 0x0001000001107983 */ /* 0x001ea20000300800 */
[----:B------:R-:W-:-:S02]  /*23a30*/  FMUL R12, R29, R12 ;  /* 0x0000000c1d0c7220 */ /* 0x000fc40000400000 */
[----:B------:R-:W-:Y:S02]  /*23a40*/  FMUL R13, R29, R13 ;  /* 0x0000000d1d0d7220 */ /* 0x000fe40000400000 */
[C---:B------:R-:W-:Y:S02]  /*23a50*/  FMUL R14, R3.reuse, R14 ;  /* 0x0000000e030e7220 */ /* 0x040fe40000400000 */
[----:B------:R-:W-:Y:S02]  /*23a60*/  FMUL R15, R3, R15 ;  /* 0x0000000f030f7220 */ /* 0x000fe40000400000 */
[----:B----4-:R-:W-:Y:S02]  /*23a70*/  IMAD.MOV.U32 R17, RZ, RZ, R0 ;  /* 0x000000ffff117224 */ /* 0x010fe400078e0000 */
[----:B------:R-:W3:Y:S05]  /*23a80*/  LDL.LU R0, [R1+0x1ed0] ;  /* 0x001ed00001007983 */ /* 0x000eea0000300800 */
[----:B--2---:R-:W-:Y:S01]  /*23a90*/  HMMA.16816.F32 R12, R4, R16, R12 ;  /* 0x00000010040c723c */ /* 0x004fe2000000180c */
[----:B------:R-:W2:Y:S11]  /*23aa0*/  LDL.LU R16, [R1+0x280] ;  /* 0x0002800001107983 */ /* 0x000eb60000300800 */
[----:B------:R-:W-:Y:S11]  /*23ab0*/  @!UPT UIADD3 URZ, URZ, URZ, URZ ;  /* 0x0000003f3f3ff290 */ /* 0x000ff6000fffe03f */
[----:B------:R0:W-:Y:S01]  /*23ac0*/  STL.64 [R1+0xd0], R12 ;  /* 0x0000d00c01007387 */ /* 0x0001e20000100a00 */
[----:B------:R3:W-:Y:S02]  /*23ad0*/  STL.64 [R1+0xd8], R14 ;  /* 0x0000d80e01007387 */ /* 0x0007e40000100a00 */
[----:B------:R-:W2:Y:S02]  /*23ae0*/  LDL.LU R17, [R1+0x284] ;  /* 0x0002840001117983 */ /* 0x000ea40000300800 */
[----:B-1----:R-:W2:Y:S01]  /*23af0*/  LDL.LU R18, [R1+0x288] ;  /* 0x0002880001127983 */ /* 0x002ea20000300800 */
[----:B------:R-:W2:Y:S01]  /*23b00*/  LDL.LU R19, [R1+0x28c] ;  /* 0x00028c0001137983 */ /* 0x000ea20000300800 */
[C---:B0-----:R-:W-:Y:S02]  /*23b10*/  FMUL R12, R29.reuse, R28 ;  /* 0x0000001c1d0c7220 */ /* 0x041fe40000400000 */
[----:B------:R-:W-:Y:S02]  /*23b20*/  FMUL R13, R29, R27 ;  /* 0x0000001b1d0d7220 */ /* 0x000fe40000400000 */
[----:B---3--:R-:W-:-:S02]  /*23b30*/  FMUL R14, R3, R26 ;  /* 0x0000001a030e7220 */ /* 0x008fc40000400000 */
[----:B------:R-:W-:Y:S01]  /*23b40*/  FMUL R15, R3, R21 ;  /* 0x00000015030f7220 */ /* 0x000fe20000400000 */
[----:B------:R-:W3:Y:S06]  /*23b50*/  LDL.LU.64 R26, [R1+0x1ec8] ;  /* 0x001ec800011a7983 */ /* 0x000eec0000300a00 */
[----:B------:R-:W-:Y:S01]  /*23b60*/  HMMA.16816.F32 R12, R4, R24, R12 ;  /* 0x00000018040c723c */ /* 0x000fe2000000180c */
[----:B------:R-:W3:Y:S11]  /*23b70*/  LDL.LU.64 R24, [R1+0x1ec0] ;  /* 0x001ec00001187983 */ /* 0x000ef60000300a00 */
[----:B------:R-:W-:Y:S11]  /*23b80*/  @!UPT UIADD3 URZ, URZ, URZ, URZ ;  /* 0x0000003f3f3ff290 */ /* 0x000ff6000fffe03f */
[----:B------:R0:W-:Y:S01]  /*23b90*/  STL.64 [R1+0x300], R12 ;  /* 0x0003000c01007387 */ /* 0x0001e20000100a00 */
[----:B------:R1:W-:Y:S02]  /*23ba0*/  STL.64 [R1+0x308], R14 ;  /* 0x0003080e01007387 */ /* 0x0003e40000100a00 */
[----:B------:R0:W-:Y:S02]  /*23bb0*/  STL [R1+0x184c], R29 ;  /* 0x00184c1d01007387 */ /* 0x0001e40000100800 */
[----:B------:R-:W-:Y:S02]  /*23bc0*/  STL [R1+0x1850], R3 ;  /* 0x0018500301007387 */ /* 0x000fe40000100800 */
[C---:B0-----:R-:W-:Y:S02]  /*23bd0*/  FMUL R12, R29.reuse, R20 ;  /* 0x000000141d0c7220 */ /* 0x041fe40000400000 */
[----:B------:R-:W-:Y:S02]  /*23be0*/  FMUL R13, R29, R11 ;  /* 0x0000000b1d0d7220 */ /* 0x000fe40000400000 */
[----:B-1----:R-:W-:-:S02]  /*23bf0*/  FMUL R14, R3, R10 ;  /* 0x0000000a030e7220 */ /* 0x002fc40000400000 */
[----:B------:R-:W-:Y:S01]  /*23c00*/  FMUL R15, R3, R2 ;  /* 0x00000002030f7220 */ /* 0x000fe20000400000 */
[----:B------:R-:W3:Y:S06]  /*23c10*/  LDL.LU.64 R10, [R1+0x1eb8] ;  /* 0x001eb800010a7983 */ /* 0x000eec0000300a00 */
[----:B------:R-:W-:Y:S01]  /*23c20*/  HMMA.16816.F32 R4, R4, R8, R12 ;  /* 0x000000080404723c */ /* 0x000fe2000000180c */
[----:B------:R-:W3:Y:S01]  /*23c30*/  LDL.LU.64 R8, [R1+0x1eb0] ;  /* 0x001eb00001087983 */ /* 0x000ee20000300a00 */
[----:B------:R-:W2:Y:S01]  /*23c40*/  LDL.LU R12, [R1+0x2a0] ;  /* 0x0002a000010c7983 */ /* 0x000ea20000300800 */
[----:B------:R-:W-:Y:S01]  /*23c50*/  MOV R2, R22 ;  /* 0x0000001600027202 */ /* 0x000fe20000000f00 */
[----:B------:R-:W-:Y:S11]  /*23c60*/  IMAD.MOV.U32 R29, RZ, RZ, R23 ;  /* 0x000000ffff1d7224 */ /* 0x000ff600078e0017 */
[----:B------:R-:W-:Y:S08]  /*23c70*/  @!UPT UIADD3 URZ, URZ, URZ, URZ ;  /* 0x0000003f3f3ff290 */ /* 0x000ff0000fffe03f */
[----:B------:R-:W-:Y:S01]  /*23c80*/  STL.64 [R1+0x2c0], R4 ;  /* 0x0002c00401007387 */ /* 0x000fe20000100a00 */
[----:B------:R0:W-:Y:S02]  /*23c90*/  STL.64 [R1+0x2c8], R6 ;  /* 0x0002c80601007387 */ /* 0x0001e40000100a00 */
[----:B------:R-:W2:Y:S02]  /*23ca0*/  LDL.LU R13, [R1+0x2a4] ;  /* 0x0002a400010d7983 */ /* 0x000ea40000300800 */
[----:B------:R-:W2:Y:S01]  /*23cb0*/  LDL.LU R14, [R1+0x2a8] ;  /* 0x0002a800010e7983 */ /* 0x000ea20000300800 */
[----:B------:R-:W2:Y:S04]  /*23cc0*/  LDL.LU R15, [R1+0x2ac] ;  /* 0x0002ac00010f7983 */ /* 0x000ea80000300800 */
[----:B0-----:R-:W2:Y:S01]  /*23cd0*/  LDL.LU.64 R6, [R1+0x128] ;  /* 0x0001280001067983 */ /* 0x001ea20000300a00 */
[C---:B---3--:R-:W-:Y:S03]  /*23ce0*/  HMMA.16816.F32 R24, R8.reuse, R22, R24 ;  /* 0x000000160818723c */ /* 0x048fe60000001818 */
[----:B------:R-:W3:Y:S11]  /*23cf0*/  LDL.LU.64 R22, [R1+0x1ea8] ;  /* 0x001ea80001167983 */ /* 0x000ef60000300a00 */
[----:B------:R-:W-:Y:S09]  /*23d00*/  @!UPT UIADD3 URZ, URZ, URZ, URZ ;  /* 0x0000003f3f3ff290 */ /* 0x000ff2000fffe03f */
[----:B------:R-:W-:Y:S01]  /*23d10*/  STL.64 [R1+0x2b0], R24 ;  /* 0x0002b01801007387 */ /* 0x000fe20000100a00 */
[----:B------:R-:W-:Y:S01]  /*23d20*/  MOV R21, R26 ;  /* 0x0000001a00157202 */ /* 0x000fe20000000f00 */
[----:B------:R-:W-:Y:S02]  /*23d30*/  IMAD.MOV.U32 R20, RZ, RZ, R27 ;  /* 0x000000ffff147224 */ /* 0x000fe400078e001b */
[----:B------:R-:W2:Y:S04]  /*23d40*/  LDL.LU.64 R26, [R1+0x1ea0] ;  /* 0x001ea000011a7983 */ /* 0x000ea80000300a00 */
[----:B---3--:R0:W-:Y:S01]  /*23d50*/  STL.64 [R1+0x1e18], R22 ;  /* 0x001e181601007387 */ /* 0x0081e20000100a00 */
[----:B------:R-:W-:Y:S03]  /*23d60*/  STL.64 [R1+0x1e10], R20 ;  /* 0x001e101401007387 */ /* 0x000fe60000100a00 */
[----:B0-----:R-:W3:Y:S01]  /*23d70*/  LDL.LU.64 R22, [R1+0x138] ;  /* 0x0001380001167983 */ /* 0x001ee20000300a00 */
[----:B--2---:R-:W-:Y:S03]  /*23d80*/  HMMA.16816.F32 R12, R8, R26, R12 ;  /* 0x0000001a080c723c */ /* 0x004fe6000000180c */
[----:B------:R-:W-:Y:S01]  /*23d90*/  STL [R1+0x1dc0], R29 ;  /* 0x001dc01d01007387 */ /* 0x000fe20000100800 */
[----:B------:R-:W-:Y:S02]  /*23da0*/  STL [R1+0x1dbc], R2 ;  /* 0x001dbc0201007387 */ /* 0x000fe40000100800 */
[----:B------:R-:W-:Y:S11]  /*23db0*/  IMAD.MOV.U32 R3, RZ, RZ, R27 ;  /* 0x000000ffff037224 */ /* 0x000ff600078e001b */
[----:B------:R-:W-:Y:S06]  /*23dc0*/  @!UPT UIADD3 URZ, URZ, URZ, URZ ;  /* 0x0000003f3f3ff290 */ /* 0x000fec000fffe03f */
[----:B------:R0:W-:Y:S01]  /*23dd0*/  STL.64 [R1+0x2a0], R12 ;  /* 0x0002a00c01007387 */ /* 0x0001e20000100a00 */
[----:B------:R-:W-:Y:S01]  /*23de0*/  STL.64 [R1+0x2a8], R14 ;  /* 0x0002a80e01007387 */ /* 0x000fe20000100a00 */
[----:B0-----:R-:W-:Y:S02]  /*23df0*/  MOV R12, R26 ;  /* 0x0000001a000c7202 */ /* 0x001fe40000000f00 */
[----:B------:R-:W2:Y:S01]  /*23e00*/  LDL.LU.64 R26, [R1+0x1e98] ;  /* 0x001e9800011a7983 */ /* 0x000ea20000300a00 */
[----:B------:R-:W-:Y:S02]  /*23e10*/  STL [R1+0x1dec], R3 ;  /* 0x001dec0301007387 */ /* 0x000fe40000100800 */
[----:B------:R0:W-:Y:S02]  /*23e20*/  STL [R1+0x1dc4], R12 ;  /* 0x001dc40c01007387 */ /* 0x0001e40000100800 */
[----:B0-----:R-:W2:Y:S01]  /*23e30*/  LDL.LU R12, [R1+0x290] ;  /* 0x00029000010c7983 */ /* 0x001ea20000300800 */
[----:B------:R-:W2:Y:S02]  /*23e40*/  LDL.LU R13, [R1+0x294] ;  /* 0x00029400010d7983 */ /* 0x000ea40000300800 */
[----:B------:R-:W2:Y:S02]  /*23e50*/  LDL.LU R14, [R1+0x298] ;  /* 0x00029800010e7983 */ /* 0x000ea40000300800 */
[----:B------:R-:W2:Y:S02]  /*23e60*/  LDL.LU R15, [R1+0x29c] ;  /* 0x00029c00010f7983 */ /* 0x000ea40000300800 */
[----:B------:R-:W-:-:S02]  /*23e70*/  IMAD.MOV.U32 R28, RZ, RZ, R7 ;  /* 0x000000ffff1c7224 */ /* 0x000fc400078e0007 */
[----:B---3--:R-:W-:Y:S01]  /*23e80*/  IMAD.MOV.U32 R24, RZ, RZ, R23 ;  /* 0x000000ffff187224 */ /* 0x008fe200078e0017 */
[----:B------:R-:W-:Y:S01]  /*23e90*/  MOV R25, R22 ;  /* 0x0000001600197202 */ /* 0x000fe20000000f00 */
[C---:B--2---:R-:W-:Y:S11]  /*23ea0*/  HMMA.16816.F32 R12, R8.reuse, R22, R12 ;  /* 0x00000016080c723c */ /* 0x044ff6000000180c */
[----:B------:R-:W-:Y:S11]  /*23eb0*/  @!UPT UIADD3 URZ, URZ, URZ, URZ ;  /* 0x0000003f3f3ff290 */ /* 0x000ff6000fffe03f */
[----:B------:R-:W-:Y:S01]  /*23ec0*/  @!UPT UIADD3 URZ, URZ, URZ, URZ ;  /* 0x0000003f3f3ff290 */ /* 0x000fe2000fffe03f */
[----:B------:R-:W-:Y:S01]  /*23ed0*/  STL.64 [R1+0x290], R12 ;  /* 0x0002900c01007387 */ /* 0x000fe20000100a00 */
[----:B------:R0:W-:Y:S02]  /*23ee0*/  STL.64 [R1+0x298], R14 ;  /* 0x0002980e01007387 */ /* 0x0001e40000100a00 */
[C---:B0-----:R-:W-:Y:S01]  /*23ef0*/  HMMA.16816.F32 R12, R8.reuse, R6, R16 ;  /* 0x00000006080c723c */ /* 0x041fe20000001810 */
[----:B------:R0:W-:Y:S01]  /*23f00*/  STL [R1+0x1df4], R24 ;  /* 0x001df41801007387 */ /* 0x0001e20000100800 */
[----:B------:R1:W-:Y:S02]  /*23f10*/  STL [R1+0x1df0], R25 ;  /* 0x001df01901007387 */ /* 0x0003e40000100800 */
[----:B------:R2:W-:Y:S03]  /*23f20*/  STL.64 [R1+0x1e30], R26 ;  /* 0x001e301a01007387 */ /* 0x0005e60000100a00 */
[----:B------:R-:W-:Y:S11]  /*23f30*/  MOV R19, R6 ;  /* 0x0000000600137202 */ /* 0x000ff60000000f00 */
[----:B------:R-:W-:Y:S05]  /*23f40*/  @!UPT UIADD3 URZ, URZ, URZ, URZ ;  /* 0x0000003f3f3ff290 */ /* 0x000fea000fffe03f */
[----:B------:R3:W-:Y:S01]  /*23f50*/  STL.64 [R1+0x280], R12 ;  /* 0x0002800c01007387 */ /* 0x0007e20000100a00 */
[----:B------:R3:W-:Y:S02]  /*23f60*/  STL.64 [R1+0x288], R14 ;  /* 0x0002880e01007387 */ /* 0x0007e40000100a00 */
[----:B------:R3:W-:Y:S02]  /*23f70*/  STL [R1+0x1e80], R19 ;  /* 0x001e801301007387 */ /* 0x0007e40000100800 */
[----:B0-----:R-:W4:Y:S01]  /*23f80*/  LDL.LU R24, [R1+0x220] ;  /* 0x0002200001187983 */ /* 0x001f220000300800 */
[----:B-1----:R-:W4:Y:S01]  /*23f90*/  LDL.LU R25, [R1+0x224] ;  /* 0x0002240001197983 */ /* 0x002f220000300800 */
[----:B--2---:R-:W2:Y:S02]  /*23fa0*/  LDL.LU R26, [R1+0x228] ;  /* 0x00022800011a7983 */ /* 0x004ea40000300800 */
[----:B------:R-:W2:Y:S01]  /*23fb0*/  LDL.LU R27, [R1+0x22c] ;  /* 0x00022c00011b7983 */ /* 0x000ea20000300800 */
[----:B---3--:R-:W3:Y:S01]  /*23fc0*/  LDL.LU R12, [R1+0x240] ;  /* 0x00024000010c7983 */ /* 0x008ee20000300800 */
[----:B------:R-:W3:Y:S02]  /*23fd0*/  LDL.LU R13, [R1+0x244] ;  /* 0x00024400010d7983 */ /* 0x000ee40000300800 */
[----:B------:R-:W2:Y:S02]  /*23fe0*/  LDL.LU R14, [R1+0x248] ;  /* 0x00024800010e7983 */ /* 0x000ea40000300800 */
        /* <DEDUP_REMOVED lines=8> */
[----:B------:R-:W2:Y:S02]  /*24070*/  LDL.LU R19, [R1+0x26c] ;  /* 0x00026c0001137983 */ /* 0x000ea40000300800 */
[----:B--2---:R0:W-:Y:S01]  /*24080*/  STL.64 [R1+0x1e90], R18 ;  /* 0x001e901201007387 */ /* 0x0041e20000100a00 */
[----:B------:R-:W-:Y:S03]  /*24090*/  STL.64 [R1+0x1e88], R16 ;  /* 0x001e881001007387 */ /* 0x000fe60000100a00 */
[----:B0-----:R-:W2:Y:S01]  /*240a0*/  LDL.LU.64 R18, [R1+0x118] ;  /* 0x0001180001127983 */ /* 0x001ea20000300a00 */
[----:B------:R0:W-:Y:S02]  /*240b0*/  STL.64 [R1+0x1e68], R14 ;  /* 0x001e680e01007387 */ /* 0x0001e40000100a00 */
[----:B---3--:R-:W-:Y:S01]  /*240c0*/  STL.64 [R1+0x1e60], R12 ;  /* 0x001e600c01007387 */ /* 0x008fe20000100a00 */
[----:B0-----:R-:W3:Y:S04]  /*240d0*/  LDL.LU.64 R14, [R1+0xe8] ;  /* 0x0000e800010e7983 */ /* 0x001ee80000300a00 */
[----:B---3--:R0:W-:Y:S04]  /*240e0*/  STL.64 [R1+0x1e78], R14 ;  /* 0x001e780e01007387 */ /* 0x0081e80000100a00 */
[----:B0-----:R-:W3:Y:S01]  /*240f0*/  LDL.LU.64 R14, [R1+0xf8] ;  /* 0x0000f800010e7983 */ /* 0x001ee20000300a00 */
[----:B------:R0:W-:Y:S02]  /*24100*/  STL.64 [R1+0x1e40], R26 ;  /* 0x001e401a01007387 */ /* 0x0001e40000100a00 */
[----:B----4-:R-:W-:Y:S01]  /*24110*/  STL.64 [R1+0x1e38], R24 ;  /* 0x001e381801007387 */ /* 0x010fe20000100a00 */
[----:B0-----:R-:W4:Y:S04]  /*24120*/  LDL.LU.64 R26, [R1+0xb8] ;  /* 0x0000b800011a7983 */ /* 0x001f280000300a00 */
[----:B----4-:R0:W-:Y:S04]  /*24130*/  STL.64 [R1+0x1e50], R26 ;  /* 0x001e501a01007387 */ /* 0x0101e80000100a00 */
[----:B0-----:R-:W4:Y:S04]  /*24140*/  LDL.LU.64 R26, [R1+0xc8] ;  /* 0x0000c800011a7983 */ /* 0x001f280000300a00 */
[----:B----4-:R0:W-:Y:S01]  /*24150*/  STL.64 [R1+0x1e70], R26 ;  /* 0x001e701a01007387 */ /* 0x0101e20000100a00 */
[----:B------:R-:W4:Y:S02]  /*24160*/  LDL.LU R24, [R1+0x250] ;  /* 0x0002500001187983 */ /* 0x000f240000300800 */
[----:B------:R-:W4:Y:S01]  /*24170*/  LDL.LU R25, [R1+0x254] ;  /* 0x0002540001197983 */ /* 0x000f220000300800 */
[----:B0-----:R-:W4:Y:S01]  /*24180*/  LDL.LU R26, [R1+0x258] ;  /* 0x00025800011a7983 */ /* 0x001f220000300800 */
[----:B------:R-:W4:Y:S02]  /*24190*/  LDL.LU R27, [R1+0x25c] ;  /* 0x00025c00011b7983 */ /* 0x000f240000300800 */
[----:B------:R-:W3:Y:S01]  /*241a0*/  LDL.LU.64 R22, [R1+0x98] ;  /* 0x0000980001167983 */ /* 0x000ee20000300a00 */
[----:B--2---:R-:W-:Y:S01]  /*241b0*/  HMMA.16816.F32 R4, R8, R18, R4 ;  /* 0x000000120804723c */ /* 0x004fe20000001804 */
[----:B---3--:R0:W-:Y:S04]  /*241c0*/  STL.64 [R1+0x1e28], R22 ;  /* 0x001e281601007387 */ /* 0x0081e80000100a00 */
[----:B0-----:R-:W2:Y:S04]  /*241d0*/  LDL.LU.64 R22, [R1+0xa8] ;  /* 0x0000a80001167983 */ /* 0x001ea80000300a00 */
[----:B--2---:R0:W-:Y:S01]  /*241e0*/  STL.64 [R1+0x1e48], R22 ;  /* 0x001e481601007387 */ /* 0x0041e20000100a00 */
[----:B------:R-:W2:Y:S02]  /*241f0*/  LDL.LU R20, [R1+0x230] ;  /* 0x0002300001147983 */ /* 0x000ea40000300800 */
[----:B------:R-:W2:Y:S01]  /*24200*/  LDL.LU R21, [R1+0x234] ;  /* 0x0002340001157983 */ /* 0x000ea20000300800 */
[----:B0-----:R-:W2:Y:S01]  /*24210*/  LDL.LU R22, [R1+0x238] ;  /* 0x0002380001167983 */ /* 0x001ea20000300800 */
[----:B------:R-:W2:Y:S02]  /*24220*/  LDL.LU R23, [R1+0x23c] ;  /* 0x00023c0001177983 */ /* 0x000ea40000300800 */
[----:B------:R-:W-:Y:S07]  /*24230*/  STL [R1+0x1df8], R28 ;  /* 0x001df81c01007387 */ /* 0x000fee0000100800 */
[----:B------:R-:W-:Y:S01]  /*24240*/  STL.64 [R1+0x270], R4 ;  /* 0x0002700401007387 */ /* 0x000fe20000100a00 */
[----:B------:R0:W-:Y:S02]  /*24250*/  STL.64 [R1+0x278], R6 ;  /* 0x0002780601007387 */ /* 0x0001e40000100a00 */
[----:B0-----:R-:W-:Y:S01]  /*24260*/  MOV R6, R18 ;  /* 0x0000001200067202 */ /* 0x001fe20000000f00 */
[----:B------:R-:W-:-:S02]  /*24270*/  IMAD.MOV.U32 R7, RZ, RZ, R19 ;  /* 0x000000ffff077224 */ /* 0x000fc400078e0013 */
[----:B------:R-:W3:Y:S01]  /*24280*/  LDL.LU.64 R18, [R1+0x1e90] ;  /* 0x001e900001127983 */ /* 0x000ee20000300a00 */
[----:B------:R-:W3:Y:S02]  /*24290*/  LDL.LU.64 R16, [R1+0x1e88] ;  /* 0x001e880001107983 */ /* 0x000ee40000300a00 */
[----:B------:R0:W-:Y:S02]  /*242a0*/  STL [R1+0x1dfc], R6 ;  /* 0x001dfc0601007387 */ /* 0x0001e40000100800 */
[----:B------:R1:W-:Y:S01]  /*242b0*/  STL [R1+0x1e20], R7 ;  /* 0x001e200701007387 */ /* 0x0003e20000100800 */
[----:B------:R-:W2:Y:S01]  /*242c0*/  LDL.LU R4, [R1+0x210] ;  /* 0x0002100001047983 */ /* 0x000ea20000300800 */
[----:B------:R-:W2:Y:S03]  /*242d0*/  LDL.LU R5, [R1+0x214] ;  /* 0x0002140001057983 */ /* 0x000ea60000300800 */
[----:B0-----:R-:W2:Y:S01]  /*242e0*/  LDL.LU R6, [R1+0x218] ;  /* 0x0002180001067983 */ /* 0x001ea20000300800 */
[----:B-1----:R-:W2:Y:S01]  /*242f0*/  LDL.LU R7, [R1+0x21c] ;  /* 0x00021c0001077983 */ /* 0x002ea20000300800 */
[C---:B---3--:R-:W-:Y:S11]  /*24300*/  HMMA.16816.F32 R16, R8.reuse, R14, R16 ;  /* 0x0000000e0810723c */ /* 0x048ff60000001810 */
[----:B------:R-:W-:Y:S11]  /*24310*/  @!UPT UIADD3 URZ, URZ, URZ, URZ ;  /* 0x0000003f3f3ff290 */ /* 0x000ff6000fffe03f */
[----:B------:R-:W-:Y:S01]  /*24320*/  @!UPT UIADD3 URZ, URZ, URZ, URZ ;  /* 0x0000003f3f3ff290 */ /* 0x000fe2000fffe03f */
[----:B------:R0:W-:Y:S01]  /*24330*/  STL.64 [R1+0x260], R16 ;  /* 0x0002601001007387 */ /* 0x0001e20000100a00 */
[----:B------:R1:W-:Y:S01]  /*24340*/  STL.64 [R1+0x268], R18 ;  /* 0x0002681201007387 */ /* 0x0003e20000100a00 */
[----:B0-----:R-:W-:Y:S02]  /*24350*/  MOV R17, R14 ;  /* 0x0000000e00117202 */ /* 0x001fe40000000f00 */
[----:B-1----:R-:W3:Y:S01]  /*24360*/  LDL.LU R19, [R1+0x1e80] ;  /* 0x001e800001137983 */ /* 0x002ee20000300800 */
[----:B------:R-:W-:Y:S02]  /*24370*/  IMAD.MOV.U32 R18, RZ, RZ, R15 ;  /* 0x000000ffff127224 */ /* 0x000fe400078e000f */
[----:B------:R-:W4:Y:S02]  /*24380*/  LDL.LU.64 R14, [R1+0x1e78] ;  /* 0x001e7800010e7983 */ /* 0x000f240000300a00 */
[----:B----4-:R-:W-:Y:S01]  /*24390*/  HMMA.16816.F32 R24, R8, R14, R24 ;  /* 0x0000000e0818723c */ /* 0x010fe20000001818 */
[----:B------:R-:W-:Y:S01]  /*243a0*/  MOV R2, R14 ;  /* 0x0000000e00027202 */ /* 0x000fe20000000f00 */
[----:B------:R-:W-:Y:S11]  /*243b0*/  IMAD.MOV.U32 R16, RZ, RZ, R15 ;  /* 0x000000ffff107224 */ /* 0x000ff600078e000f */
[----:B------:R-:W-:Y:S10]  /*243c0*/  @!UPT UIADD3 URZ, URZ, URZ, URZ ;  /* 0x0000003f3f3ff290 */ /* 0x000ff4000fffe03f */
[----:B------:R-:W-:Y:S01]  /*243d0*/  STL.64 [R1+0x250], R24 ;  /* 0x0002501801007387 */ /* 0x000fe20000100a00 */
[----:B------:R0:W-:Y:S03]  /*243e0*/  STL.64 [R1+0x258], R26 ;  /* 0x0002581a01007387 */ /* 0x0001e60000100a00 */
[----:B0-----:R-:W4:Y:S01]  /*243f0*/  LDL.LU.64 R26, [R1+0x1e70] ;  /* 0x001e7000011a7983 */ /* 0x001f220000300a00 */
[----:B------:R-:W4:Y:S02]  /*24400*/  LDL.LU.64 R14, [R1+0x1e68] ;  /* 0x001e6800010e7983 */ /* 0x000f240000300a00 */
[----:B------:R-:W4:Y:S02]  /*24410*/  LDL.LU.64 R12, [R1+0x1e60] ;  /* 0x001e6000010c7983 */ /* 0x000f240000300a00 */
[----:B---3--:R-:W-:Y:S01]  /*24420*/  STL.64 [R1+0x1dd0], R18 ;  /* 0x001dd01201007387 */ /* 0x008fe20000100a00 */
[----:B------:R0:W-:Y:S04]  /*24430*/  STL.64 [R1+0x1dc8], R16 ;  /* 0x001dc81001007387 */ /* 0x0001e80000100a00 */
[----:B0-----:R-:W3:Y:S01]  /*24440*/  LDL.LU R16, [R1+0x1f0] ;  /* 0x0001f00001107983 */ /* 0x001ee20000300800 */
[----:B------:R-:W3:Y:S02]  /*24450*/  LDL.LU R17, [R1+0x1f4] ;  /* 0x0001f40001117983 */ /* 0x000ee40000300800 */
[----:B------:R-:W3:Y:S01]  /*24460*/  LDL.LU R18, [R1+0x1f8] ;  /* 0x0001f80001127983 */ /* 0x000ee20000300800 */
[----:B------:R-:W-:-:S02]  /*24470*/  MOV R19, R0 ;  /* 0x0000000000137202 */ /* 0x000fc40000000f00 */
[----:B------:R-:W2:Y:S01]  /*24480*/  LDL.LU R0, [R1+0x1e58] ;  /* 0x001e580001007983 */ /* 0x000ea20000300800 */
[C---:B----4-:R-:W-:Y:S01]  /*24490*/  HMMA.16816.F32 R12, R8.reuse, R26, R12 ;  /* 0x0000001a080c723c */ /* 0x050fe2000000180c */
[----:B------:R-:W-:Y:S11]  /*244a0*/  MOV R29, R27 ;  /* 0x0000001b001d7202 */ /* 0x000ff60000000f00 */
[----:B------:R-:W-:Y:S11]  /*244b0*/  @!UPT UIADD3 URZ, URZ, URZ, URZ ;  /* 0x0000003f3f3ff290 */ /* 0x000ff6000fffe03f */
[----:B------:R0:W-:Y:S01]  /*244c0*/  STL.64 [R1+0x310], R12 ;  /* 0x0003100c01007387 */ /* 0x0001e20000100a00 */
[----:B------:R2:W-:Y:S02]  /*244d0*/  STL.64 [R1+0x318], R14 ;  /* 0x0003180e01007387 */ /* 0x0005e40000100a00 */
[----:B0-----:R-:W-:Y:S02]  /*244e0*/  IMAD.MOV.U32 R12, RZ, RZ, R26 ;  /* 0x000000ffff0c7224 */ /* 0x001fe400078e001a */
[----:B------:R-:W4:Y:S03]  /*244f0*/  LDL.LU.64 R26, [R1+0x1e50] ;  /* 0x001e5000011a7983 */ /* 0x000f260000300a00 */
[----:B------:R0:W-:Y:S02]  /*24500*/  STL [R1+0x1de8], R12 ;  /* 0x001de80c01007387 */ /* 0x0001e40000100800 */
[----:B--2---:R-:W-:Y:S01]  /*24510*/  IMAD.MOV.U32 R15, RZ, RZ, R0 ;  /* 0x000000ffff0f7224 */ /* 0x004fe200078e0000 */
[----:B0-----:R-:W2:Y:S01]  /*24520*/  LDL.LU R12, [R1+0x200] ;  /* 0x00020000010c7983 */ /* 0x001ea20000300800 */
[----:B------:R-:W2:Y:S02]  /*24530*/  LDL.LU R13, [R1+0x204] ;  /* 0x00020400010d7983 */ /* 0x000ea40000300800 */
[----:B------:R-:W2:Y:S01]  /*24540*/  LDL.LU R14, [R1+0x208] ;  /* 0x00020800010e7983 */ /* 0x000ea20000300800 */
[C---:B----4-:R-:W-:Y:S01]  /*24550*/  HMMA.16816.F32 R20, R8.reuse, R26, R20 ;  /* 0x0000001a0814723c */ /* 0x050fe20000001814 */
        /* <DEDUP_REMOVED lines=8> */
[C---:B----4-:R-:W-:Y:S11]  /*245e0*/  HMMA.16816.F32 R24, R8.reuse, R22, R24 ;  /* 0x000000160818723c */ /* 0x050ff60000001818 */
[----:B------:R-:W-:Y:S11]  /*245f0*/  @!UPT UIADD3 URZ, URZ, URZ, URZ ;  /* 0x0000003f3f3ff290 */ /* 0x000ff6000fffe03f */
[----:B------:R-:W-:Y:S01]  /*24600*/  @!UPT UIADD3 URZ, URZ, URZ, URZ ;  /* 0x0000003f3f3ff290 */ /* 0x000fe2000fffe03f */
[----:B------:R0:W-:Y:S01]  /*24610*/  STL.64 [R1+0x230], R24 ;  /* 0x0002301801007387 */ /* 0x0001e20000100a00 */
[----:B------:R1:W-:Y:S01]  /*24620*/  STL.64 [R1+0x238], R26 ;  /* 0x0002381a01007387 */ /* 0x0003e20000100a00 */
[----:B0-----:R-:W-:Y:S02]  /*24630*/  MOV R24, R22 ;  /* 0x0000001600187202 */ /* 0x001fe40000000f00 */
[----:B-1----:R-:W2:Y:S01]  /*24640*/  LDL.LU.64 R26, [R1+0x1e30] ;  /* 0x001e3000011a7983 */ /* 0x002ea20000300a00 */
[----:B------:R-:W-:Y:S02]  /*24650*/  IMAD.MOV.U32 R25, RZ, RZ, R23 ;  /* 0x000000ffff197224 */ /* 0x000fe400078e0017 */
[----:B------:R-:W4:Y:S02]  /*24660*/  LDL.LU.64 R22, [R1+0x1e28] ;  /* 0x001e280001167983 */ /* 0x000f240000300a00 */
[C---:B----4-:R-:W-:Y:S01]  /*24670*/  HMMA.16816.F32 R4, R8.reuse, R22, R4 ;  /* 0x000000160804723c */ /* 0x050fe20000001804 */
[----:B------:R-:W-:Y:S11]  /*24680*/  IMAD.MOV.U32 R28, RZ, RZ, R23 ;  /* 0x000000ffff1c7224 */ /* 0x000ff600078e0017 */
[----:B------:R-:W-:Y:S11]  /*24690*/  @!UPT UIADD3 URZ, URZ, URZ, URZ ;  /* 0x0000003f3f3ff290 */ /* 0x000ff6000fffe03f */
[----:B------:R-:W-:Y:S01]  /*246a0*/  STL.64 [R1+0x220], R4 ;  /* 0x0002200401007387 */ /* 0x000fe20000100a00 */
[----:B------:R0:W-:Y:S03]  /*246b0*/  STL.64 [R1+0x228], R6 ;  /* 0x0002280601007387 */ /* 0x0001e60000100a00 */
[----:B0-----:R-:W4:Y:S01]  /*246c0*/  LDL.LU R7, [R1+0x1e20] ;  /* 0x001e200001077983 */ /* 0x001f220000300800 */
[----:B------:R-:W-:Y:S02]  /*246d0*/  MOV R6, R22 ;  /* 0x0000001600067202 */ /* 0x000fe40000000f00 */
[----:B------:R-:W3:Y:S02]  /*246e0*/  LDL.LU.64 R22, [R1+0x1e18] ;  /* 0x001e180001167983 */ /* 0x000ee40000300a00 */
[----:B------:R-:W3:Y:S01]  /*246f0*/  LDL.LU.64 R20, [R1+0x1e10] ;  /* 0x001e100001147983 */ /* 0x000ee20000300a00 */
[----:B--2---:R-:W-:Y:S01]  /*24700*/  HMMA.16816.F32 R12, R8, R26, R12 ;  /* 0x0000001a080c723c */ /* 0x004fe2000000180c */
[----:B----4-:R0:W-:Y:S01]  /*24710*/  STL.64 [R1+0x1e00], R6 ;  /* 0x001e000601007387 */ /* 0x0101e20000100a00 */
[----:B---3--:R-:W-:-:S03]  /*24720*/  MOV R4, R23 ;  /* 0x0000001700047202 */ /* 0x008fc60000000f00 */
[----:B------:R-:W2:Y:S01]  /*24730*/  LDL.LU R23, [R1+0x1e08] ;  /* 0x001e080001177983 */ /* 0x000ea20000300800 */
[----:B------:R-:W3:Y:S03]  /*24740*/  LDL.LU R5, [R1+0x1e4] ;  /* 0x0001e40001057983 */ /* 0x000ee60000300800 */
[----:B0-----:R-:W3:Y:S01]  /*24750*/  LDL.LU R6, [R1+0x1e8] ;  /* 0x0001e80001067983 */ /* 0x001ee20000300800 */
[----:B------:R-:W3:Y:S02]  /*24760*/  LDL.LU R7, [R1+0x1ec] ;  /* 0x0001ec0001077983 */ /* 0x000ee40000300800 */
[----:B------:R-:W-:Y:S11]  /*24770*/  STL.64 [R1+0x1ca8], R26 ;  /* 0x001ca81a01007387 */ /* 0x000ff60000100a00 */
[----:B------:R-:W-:Y:S01]  /*24780*/  STL.64 [R1+0x210], R12 ;  /* 0x0002100c01007387 */ /* 0x000fe20000100a00 */
[----:B------:R2:W-:Y:S02]  /*24790*/  STL.64 [R1+0x218], R14 ;  /* 0x0002180e01007387 */ /* 0x0005e40000100a00 */
[C---:B--2---:R-:W-:Y:S02]  /*247a0*/  HMMA.16816.F32 R12, R8.reuse, R22, R16 ;  /* 0x00000016080c723c */ /* 0x044fe40000001810 */
[----:B------:R-:W2:Y:S11]  /*247b0*/  LDL.LU R16, [R1+0x1c0] ;  /* 0x0001c00001107983 */ /* 0x000eb60000300800 */
[----:B------:R-:W-:Y:S10]  /*247c0*/  @!UPT UIADD3 URZ, URZ, URZ, URZ ;  /* 0x0000003f3f3ff290 */ /* 0x000ff4000fffe03f */
[----:B------:R0:W-:Y:S01]  /*247d0*/  STL.64 [R1+0x200], R12 ;  /* 0x0002000c01007387 */ /* 0x0001e20000100a00 */
[----:B------:R1:W-:Y:S02]  /*247e0*/  STL.64 [R1+0x208], R14 ;  /* 0x0002080e01007387 */ /* 0x0003e40000100a00 */
[----:B------:R-:W2:Y:S02]  /*247f0*/  LDL.LU R17, [R1+0x1c4] ;  /* 0x0001c40001117983 */ /* 0x000ea40000300800 */
[----:B------:R-:W4:Y:S01]  /*24800*/  LDL.LU R18, [R1+0x1c8] ;  /* 0x0001c80001127983 */ /* 0x000f220000300800 */
[----:B------:R-:W4:Y:S04]  /*24810*/  LDL.LU R19, [R1+0x1cc] ;  /* 0x0001cc0001137983 */ /* 0x000f280000300800 */
[----:B0-----:R-:W3:Y:S01]  /*24820*/  LDL.LU R12, [R1+0x1d0] ;  /* 0x0001d000010c7983 */ /* 0x001ee20000300800 */
[----:B------:R-:W3:Y:S02]  /*24830*/  LDL.LU R13, [R1+0x1d4] ;  /* 0x0001d400010d7983 */ /* 0x000ee40000300800 */
[----:B-1----:R-:W3:Y:S02]  /*24840*/  LDL.LU R14, [R1+0x1d8] ;  /* 0x0001d800010e7983 */ /* 0x002ee40000300800 */
[----:B------:R-:W3:Y:S01]  /*24850*/  LDL.LU R15, [R1+0x1dc] ;  /* 0x0001dc00010f7983 */ /* 0x000ee20000300800 */
[----:B----4-:R0:W-:Y:S01]  /*24860*/  STL.64 [R1+0x1de0], R18 ;  /* 0x001de01201007387 */ /* 0x0101e20000100a00 */
[----:B--2---:R-:W-:Y:S03]  /*24870*/  STL.64 [R1+0x1dd8], R16 ;  /* 0x001dd81001007387 */ /* 0x004fe60000100a00 */
[----:B0-----:R-:W2:Y:S01]  /*24880*/  LDL.LU.64 R18, [R1+0x1b8] ;  /* 0x0001b80001127983 */ /* 0x001ea20000300a00 */
[----:B------:R0:W-:Y:S02]  /*24890*/  STL.64 [R1+0x1ca0], R22 ;  /* 0x001ca01601007387 */ /* 0x0001e40000100a00 */
[----:B------:R-:W-:Y:S01]  /*248a0*/  STL.64 [R1+0x1c98], R20 ;  /* 0x001c981401007387 */ /* 0x000fe20000100a00 */
[----:B0-----:R-:W3:Y:S02]  /*248b0*/  LDL.LU.64 R22, [R1+0x108] ;  /* 0x0001080001167983 */ /* 0x001ee40000300a00 */
[----:B---3--:R-:W-:Y:S11]  /*248c0*/  HMMA.16816.F32 R4, R8, R22, R4 ;  /* 0x000000160804723c */ /* 0x008ff60000001804 */
[----:B------:R-:W-:Y:S11]  /*248d0*/  @!UPT UIADD3 URZ, URZ, URZ, URZ ;  /* 0x0000003f3f3ff290 */ /* 0x000ff6000fffe03f */
[----:B------:R-:W-:Y:S01]  /*248e0*/  @!UPT UIADD3 URZ, URZ, URZ, URZ ;  /* 0x0000003f3f3ff290 */ /* 0x000fe2000fffe03f */
[----:B------:R0:W-:Y:S01]  /*248f0*/  STL.64 [R1+0x1f0], R4 ;  /* 0x0001f00401007387 */ /* 0x0001e20000100a00 */
[----:B------:R1:W-:Y:S02]  /*24900*/  STL.64 [R1+0x1f8], R6 ;  /* 0x0001f80601007387 */ /* 0x0003e40000100a00 */
[----:B0-----:R-:W-:Y:S01]  /*24910*/  IMAD.MOV.U32 R5, RZ, RZ, R22 ;  /* 0x000000ffff057224 */ /* 0x001fe200078e0016 */
[----:B------:R-:W-:Y:S01]  /*24920*/  MOV R4, R23 ;  /* 0x0000001700047202 */ /* 0x000fe20000000f00 */
[----:B-1----:R-:W3:Y:S04]  /*24930*/  LDL.LU.64 R6, [R1+0x1e00] ;  /* 0x001e000001067983 */ /* 0x002ee80000300a00 */
[----:B------:R-:W-:Y:S01]  /*24940*/  STL.64 [R1+0x1d28], R4 ;  /* 0x001d280401007387 */ /* 0x000fe20000100a00 */
[----:B------:R-:W4:Y:S02]  /*24950*/  LDL.LU R20, [R1] ;  /* 0x0000000001147983 */ /* 0x000f240000300800 */
[----:B------:R-:W4:Y:S02]  /*24960*/  LDL.LU R21, [R1+0x4] ;  /* 0x0000040001157983 */ /* 0x000f240000300800 */
[----:B------:R-:W2:Y:S01]  /*24970*/  LDL.LU R22, [R1+0x8] ;  /* 0x0000080001167983 */ /* 0x000ea20000300800 */
[----:B------:R-:W2:Y:S01]  /*24980*/  LDL.LU R23, [R1+0xc] ;  /* 0x00000c0001177983 */ /* 0x000ea20000300800 */
[----:B------:R-:W-:Y:S01]  /*24990*/  MOV R27, R28 ;  /* 0x0000001c001b7202 */ /* 0x000fe20000000f00 */
[----:B---3--:R-:W-:-:S02]  /*249a0*/  IMAD.MOV.U32 R26, RZ, RZ, R6 ;  /* 0x000000ffff1a7224 */ /* 0x008fc400078e0006 */
[----:B--2---:R-:W-:Y:S01]  /*249b0*/  STL.64 [R1+0x1cb8], R22 ;  /* 0x001cb81601007387 */ /* 0x004fe20000100a00 */
[----:B----4-:R0:W-:Y:S02]  /*249c0*/  STL.64 [R1+0x1cb0], R20 ;  /* 0x001cb01401007387 */ /* 0x0101e40000100a00 */
[----:B------:R-:W2:Y:S02]  /*249d0*/  LDL.LU R6, [R1+0x1dfc] ;  /* 0x001dfc0001067983 */ /* 0x000ea40000300800 */
[----:B------:R-:W3:Y:S01]  /*249e0*/  LDL.LU R28, [R1+0x1df8] ;  /* 0x001df800011c7983 */ /* 0x000ee20000300800 */
[----:B------:R-:W-:Y:S04]  /*249f0*/  STL.64 [R1+0x1d18], R26 ;  /* 0x001d181a01007387 */ /* 0x000fe80000100a00 */
[----:B0-----:R-:W4:Y:S01]  /*24a00*/  LDL.LU R20, [R1+0x10] ;  /* 0x0000100001147983 */ /* 0x001f220000300800 */
[----:B------:R-:W4:Y:S02]  /*24a10*/  LDL.LU R21, [R1+0x14] ;  /* 0x0000140001157983 */ /* 0x000f240000300800 */
[----:B------:R-:W2:Y:S02]  /*24a20*/  LDL.LU R22, [R1+0x18] ;  /* 0x0000180001167983 */ /* 0x000ea40000300800 */
[----:B------:R-:W2:Y:S01]  /*24a30*/  LDL.LU R23, [R1+0x1c] ;  /* 0x00001c0001177983 */ /* 0x000ea20000300800 */
[----:B------:R-:W-:Y:S01]  /*24a40*/  HMMA.16816.F32 R12, R8, R18, R12 ;  /* 0x00000012080c723c */ /* 0x000fe2000000180c */
[----:B--2---:R0:W-:Y:S01]  /*24a50*/  STL.64 [R1+0x1cc8], R22 ;  /* 0x001cc81601007387 */ /* 0x0041e20000100a00 */
[----:B----4-:R-:W-:Y:S02]  /*24a60*/  STL.64 [R1+0x1cc0], R20 ;  /* 0x001cc01401007387 */ /* 0x010fe40000100a00 */
[----:B0-----:R-:W-:Y:S01]  /*24a70*/  IMAD.MOV.U32 R22, RZ, RZ, R24 ;  /* 0x000000ffff167224 */ /* 0x001fe200078e0018 */
[----:B------:R-:W-:Y:S01]  /*24a80*/  MOV R23, R25 ;  /* 0x0000001900177202 */ /* 0x000fe20000000f00 */
[----:B------:R-:W2:Y:S01]  /*24a90*/  LDL.LU R24, [R1+0x1df4] ;  /* 0x001df40001187983 */ /* 0x000ea20000300800 */
[----:B------:R-:W4:Y:S03]  /*24aa0*/  LDL.LU R25, [R1+0x1df0] ;  /* 0x001df00001197983 */ /* 0x000f260000300800 */
[----:B------:R0:W-:Y:S02]  /*24ab0*/  STL.64 [R1+0x1ce0], R22 ;  /* 0x001ce01601007387 */ /* 0x0001e40000100a00 */
[----:B0-----:R-:W-:Y:S01]  /*24ac0*/  IMAD.MOV.U32 R22, RZ, RZ, R3 ;  /* 0x000000ffff167224 */ /* 0x001fe200078e0003 */
[----:B------:R-:W-:Y:S01]  /*24ad0*/  MOV R23, R0 ;  /* 0x0000000000177202 */ /* 0x000fe20000000f00 */
[----:B------:R-:W2:Y:S04]  /*24ae0*/  LDL.LU R3, [R1+0x1dec] ;  /* 0x001dec0001037983 */ /* 0x000ea80000300800 */
[----:B------:R0:W-:Y:S04]  /*24af0*/  STL.64 [R1+0x1cf8], R22 ;  /* 0x001cf81601007387 */ /* 0x0001e80000100a00 */
[----:B0-----:R-:W2:Y:S01]  /*24b00*/  LDL.64 R22, [R1+0x1a8] ;  /* 0x0001a80001167983 */ /* 0x001ea20000100a00 */
[----:B------:R0:W-:Y:S02]  /*24b10*/  STL.64 [R1+0x1e0], R12 ;  /* 0x0001e00c01007387 */ /* 0x0001e40000100a00 */
[----:B------:R1:W-:Y:S01]  /*24b20*/  STL.64 [R1+0x1e8], R14 ;  /* 0x0001e80e01007387 */ /* 0x0003e20000100a00 */
[----:B0-----:R-:W2:Y:S01]  /*24b30*/  LDL.LU R12, [R1+0x1de8] ;  /* 0x001de800010c7983 */ /* 0x001ea20000300800 */
[----:B-1----:R-:W-:Y:S01]  /*24b40*/  IMAD.MOV.U32 R14, RZ, RZ, R18 ;  /* 0x000000ffff0e7224 */ /* 0x002fe200078e0012 */
[----:B------:R-:W-:-:S02]  /*24b50*/  MOV R15, R19 ;  /* 0x00000013000f7202 */ /* 0x000fc40000000f00 */
[----:B------:R-:W2:Y:S01]  /*24b60*/  LDL.LU.64 R18, [R1+0x1de0] ;  /* 0x001de00001127983 */ /* 0x000ea20000300a00 */
[----:B------:R-:W2:Y:S02]  /*24b70*/  LDL.LU.64 R16, [R1+0x1dd8] ;  /* 0x001dd80001107983 */ /* 0x000ea40000300a00 */
[----:B--2---:R-:W-:Y:S01]  /*24b80*/  HMMA.16816.F32 R8, R8, R22, R16 ;  /* 0x000000160808723c */ /* 0x004fe20000001810 */
[----:B------:R-:W2:Y:S01]  /*24b90*/  LDL.LU.64 R18, [R1+0x1dd0] ;  /* 0x001dd00001127983 */ /* 0x000ea20000300a00 */
[----:B------:R-:W2:Y:S02]  /*24ba0*/  LDL.LU.64 R16, [R1+0x1dc8] ;  /* 0x001dc80001107983 */ /* 0x000ea40000300a00 */
[----:B------:R-:W-:-:S03]  /*24bb0*/  IMAD.MOV.U32 R13, RZ, RZ, R23 ;  /* 0x000000ffff0d7224 */ /* 0x000fc600078e0017 */
[----:B------:R-:W-:Y:S01]  /*24bc0*/  IMAD.MOV.U32 R22, RZ, RZ, R12 ;  /* 0x000000ffff167224 */ /* 0x000fe200078e000c */
[----:B------:R-:W-:Y:S11]  /*24bd0*/  MOV R23, R29 ;  /* 0x0000001d00177202 */ /* 0x000ff60000000f00 */
[----:B------:R-:W-:Y:S04]  /*24be0*/  @!UPT UIADD3 URZ, URZ, URZ, URZ ;  /* 0x0000003f3f3ff290 */ /* 0x000fe8000fffe03f */
[----:B------:R-:W-:Y:S01]  /*24bf0*/  STL [R1+0x1c0], R8 ;  /* 0x0001c00801007387 */ /* 0x000fe20000100800 */
[----:B------:R0:W-:Y:S02]  /*24c00*/  STL.64 [R1+0x1c8], R10 ;  /* 0x0001c80a01007387 */ /* 0x0001e40000100a00 */
[----:B------:R-:W3:Y:S02]  /*24c10*/  LDL.LU R12, [R1+0x1dc4] ;  /* 0x001dc400010c7983 */ /* 0x000ee40000300800 */
[----:B------:R-:W3:Y:S01]  /*24c20*/  LDL.LU R29, [R1+0x1dc0] ;  /* 0x001dc000011d7983 */ /* 0x000ee20000300800 */
[----:B------:R1:W-:Y:S01]  /*24c30*/  STL.64 [R1+0x1d10], R22 ;  /* 0x001d101601007387 */ /* 0x0003e20000100a00 */
[----:B0-----:R-:W-:-:S03]  /*24c40*/  IMAD.MOV.U32 R10, RZ, RZ, R2 ;  /* 0x000000ffff0a7224 */ /* 0x001fc600078e0002 */
[----:B------:R-:W3:Y:S01]  /*24c50*/  LDL.LU R2, [R1+0x1dbc] ;  /* 0x001dbc0001027983 */ /* 0x000ee20000300800 */
[----:B--2---:R-:W-:-:S03]  /*24c60*/  MOV R11, R16 ;  /* 0x00000010000b7202 */ /* 0x004fc60000000f00 */
[----:B------:R-:W2:Y:S02]  /*24c70*/  LDL.LU R16, [R1+0x1db8] ;  /* 0x001db80001107983 */ /* 0x000ea40000300800 */
[----:B------:R-:W-:Y:S02]  /*24c80*/  STL.64 [R1+0x1d20], R10 ;  /* 0x001d200a01007387 */ /* 0x000fe40000100a00 */
[----:B------:R-:W2:Y:S02]  /*24c90*/  LDL.LU R20, [R1+0x60] ;  /* 0x0000600001147983 */ /* 0x000ea40000300800 */
[----:B------:R-:W2:Y:S01]  /*24ca0*/  LDL.LU R21, [R1+0x64] ;  /* 0x0000640001157983 */ /* 0x000ea20000300800 */
[----:B-1----:R-:W2:Y:S01]  /*24cb0*/  LDL.LU R22, [R1+0x68] ;  /* 0x0000680001167983 */ /* 0x002ea20000300800 */
[----:B------:R-:W2:Y:S02]  /*24cc0*/  LDL.LU R23, [R1+0x6c] ;  /* 0x00006c0001177983 */ /* 0x000ea40000300800 */
[----:B------:R-:W-:Y:S01]  /*24cd0*/  IMAD.MOV.U32 R26, RZ, RZ, R17 ;  /* 0x000000ffff1a7224 */ /* 0x000fe200078e0011 */
[----:B------:R-:W-:Y:S01]  /*24ce0*/  MOV R27, R18 ;  /* 0x00000012001b7202 */ /* 0x000fe20000000f00 */
[----:B--2---:R-:W-:Y:S01]  /*24cf0*/  STL.64 [R1+0x1d38], R22 ;  /* 0x001d381601007387 */ /* 0x004fe20000100a00 */
[----:B------:R0:W-:Y:S02]  /*24d00*/  STL.64 [R1+0x1d30], R20 ;  /* 0x001d301401007387 */ /* 0x0001e40000100a00 */
[----:B------:R-:W2:Y:S02]  /*24d10*/  LDL.LU R17, [R1+0x1db4] ;  /* 0x001db40001117983 */ /* 0x000ea40000300800 */
[----:B------:R-:W2:Y:S01]  /*24d20*/  LDL.LU R18, [R1+0x1db0] ;  /* 0x001db00001127983 */ /* 0x000ea20000300800 */
[----:B------:R1:W-:Y:S01]  /*24d30*/  STL.64 [R1+0x1d40], R26 ;  /* 0x001d401a01007387 */ /* 0x0003e20000100a00 */
[----:B------:R1:W-:Y:S03]  /*24d40*/  STL.64 [R1+0x1d48], R6 ;  /* 0x001d480601007387 */ /* 0x0003e60000100a00 */
[----:B0-----:R-:W2:Y:S01]  /*24d50*/  LDL.LU R20, [R1+0x80] ;  /* 0x0000800001147983 */ /* 0x001ea20000300800 */
[----:B------:R-:W2:Y:S02]  /*24d60*/  LDL.LU R21, [R1+0x84] ;  /* 0x0000840001157983 */ /* 0x000ea40000300800 */
[----:B------:R-:W2:Y:S02]  /*24d70*/  LDL.LU R22, [R1+0x88] ;  /* 0x0000880001167983 */ /* 0x000ea40000300800 */
[----:B------:R-:W2:Y:S02]  /*24d80*/  LDL.LU R23, [R1+0x8c] ;  /* 0x00008c0001177983 */ /* 0x000ea40000300800 */
[----:B-1----:R-:W-:Y:S01]  /*24d90*/  IMAD.MOV.U32 R26, RZ, RZ, R19 ;  /* 0x000000ffff1a7224 */ /* 0x002fe200078e0013 */
[----:B---3--:R-:W-:Y:S01]  /*24da0*/  MOV R27, R28 ;  /* 0x0000001c001b7202 */ /* 0x008fe20000000f00 */
[----:B--2---:R4:W-:Y:S01]  /*24db0*/  STL.64 [R1+0x1d58], R22 ;  /* 0x001d581601007387 */ /* 0x0049e20000100a00 */
[----:B------:R-:W-:Y:S02]  /*24dc0*/  STL.64 [R1+0x1d50], R20 ;  /* 0x001d501401007387 */ /* 0x000fe40000100a00 */
[----:B------:R-:W2:Y:S02]  /*24dd0*/  LDL.LU R19, [R1+0x1dac] ;  /* 0x001dac0001137983 */ /* 0x000ea40000300800 */
[----:B------:R-:W3:Y:S01]  /*24de0*/  LDL.LU R28, [R1+0x1da8] ;  /* 0x001da800011c7983 */ /* 0x000ee20000300800 */
[----:B------:R0:W-:Y:S01]  /*24df0*/  STL.64 [R1+0x1d60], R26 ;  /* 0x001d601a01007387 */ /* 0x0001e20000100a00 */
[----:B------:R-:W2:Y:S02]  /*24e00*/  LDL.LU R4, [R1+0x160] ;  /* 0x0001600001047983 */ /* 0x000ea40000300800 */
[----:B------:R-:W2:Y:S02]  /*24e10*/  LDL.LU R5, [R1+0x164] ;  /* 0x0001640001057983 */ /* 0x000ea40000300800 */
[----:B------:R-:W2:Y:S01]  /*24e20*/  LDL.LU R6, [R1+0x168] ;  /* 0x0001680001067983 */ /* 0x000ea20000300800 */
[----:B------:R-:W2:Y:S01]  /*24e30*/  LDL.LU R7, [R1+0x16c] ;  /* 0x00016c0001077983 */ /* 0x000ea20000300800 */
[----:B----4-:R-:W-:Y:S01]  /*24e40*/  IMAD.MOV.U32 R22, RZ, RZ, R25 ;  /* 0x000000ffff167224 */ /* 0x010fe200078e0019 */
[----:B------:R-:W-:-:S02]  /*24e50*/  MOV R23, R24 ;  /* 0x0000001800177202 */ /* 0x000fc40000000f00 */
[----:B--2---:R1:W-:Y:S01]  /*24e60*/  STL.64 [R1+0x1d70], R6 ;  /* 0x001d700601007387 */ /* 0x0043e20000100a00 */
[----:B------:R-:W-:Y:S02]  /*24e70*/  STL.64 [R1+0x1d68], R4 ;  /* 0x001d680401007387 */ /* 0x000fe40000100a00 */
[----:B------:R-:W-:Y:S02]  /*24e80*/  STL.64 [R1+0x1d78], R22 ;  /* 0x001d781601007387 */ /* 0x000fe40000100a00 */
[----:B------:R-:W2:Y:S01]  /*24e90*/  LDL.LU R24, [R1+0x170] ;  /* 0x0001700001187983 */ /* 0x000ea20000300800 */
[----:B------:R-:W2:Y:S01]  /*24ea0*/  LDL.LU R25, [R1+0x174] ;  /* 0x0001740001197983 */ /* 0x000ea20000300800 */
[----:B0-----:R-:W4:Y:S02]  /*24eb0*/  LDL.LU R26, [R1+0x178] ;  /* 0x00017800011a7983 */ /* 0x001f240000300800 */
[----:B------:R-:W4:Y:S02]  /*24ec0*/  LDL.LU R27, [R1+0x17c] ;  /* 0x00017c00011b7983 */ /* 0x000f240000300800 */
[----:B-1----:R-:W-:Y:S01]  /*24ed0*/  IMAD.MOV.U32 R6, RZ, RZ, R12 ;  /* 0x000000ffff067224 */ /* 0x002fe200078e000c */
[----:B------:R-:W-:-:S02]  /*24ee0*/  MOV R7, R3 ;  /* 0x0000000300077202 */ /* 0x000fc40000000f00 */
[----:B------:R-:W-:Y:S01]  /*24ef0*/  MOV R0, R9 ;  /* 0x0000000900007202 */ /* 0x000fe20000000f00 */
[----:B---3--:R-:W-:Y:S01]  /*24f00*/  IMAD.MOV.U32 R12, RZ, RZ, R28 ;  /* 0x000000ffff0c7224 */ /* 0x008fe200078e001c */
[----:B----4-:R0:W-:Y:S01]  /*24f10*/  STL.64 [R1+0x1d88], R26 ;  /* 0x001d881a01007387 */ /* 0x0101e20000100a00 */
[----:B--2---:R-:W-:Y:S02]  /*24f20*/  STL.64 [R1+0x1d80], R24 ;  /* 0x001d801801007387 */ /* 0x004fe40000100a00 */
[----:B0-----:R-:W-:Y:S02]  /*24f30*/  IMAD.MOV.U32 R26, RZ, RZ, R2 ;  /* 0x000000ffff1a7224 */ /* 0x001fe400078e0002 */
[----:B------:R-:W2:Y:S01]  /*24f40*/  LDL.LU R2, [R1+0x1da4] ;  /* 0x001da40001027983 */ /* 0x000ea20000300800 */
[----:B------:R0:W-:Y:S02]  /*24f50*/  STL.64 [R1+0x1d90], R6 ;  /* 0x001d900601007387 */ /* 0x0001e40000100a00 */
[----:B------:R-:W3:Y:S02]  /*24f60*/  LDL.LU R4, [R1+0x190] ;  /* 0x0001900001047983 */ /* 0x000ee40000300800 */
[----:B------:R-:W3:Y:S01]  /*24f70*/  LDL.LU R5, [R1+0x194] ;  /* 0x0001940001057983 */ /* 0x000ee20000300800 */
[----:B0-----:R-:W3:Y:S01]  /*24f80*/  LDL.LU R6, [R1+0x198] ;  /* 0x0001980001067983 */ /* 0x001ee20000300800 */
[----:B------:R-:W3:Y:S02]  /*24f90*/  LDL.LU R7, [R1+0x19c] ;  /* 0x00019c0001077983 */ /* 0x000ee40000300800 */
[----:B------:R-:W4:Y:S02]  /*24fa0*/  LDL.LU R20, [R1+0x180] ;  /* 0x0001800001147983 */ /* 0x000f240000300800 */
[----:B------:R-:W4:Y:S01]  /*24fb0*/  LDL.LU R21, [R1+0x184] ;  /* 0x0001840001157983 */ /* 0x000f220000300800 */
[----:B------:R-:W4:Y:S01]  /*24fc0*/  LDL.LU R22, [R1+0x188] ;  /* 0x0001880001167983 */ /* 0x000f220000300800 */
[----:B------:R-:W4:Y:S02]  /*24fd0*/  LDL.LU R23, [R1+0x18c] ;  /* 0x00018c0001177983 */ /* 0x000f240000300800 */
[----:B------:R-:W2:Y:S02]  /*24fe0*/  LDL.LU R8, [R1+0x70] ;  /* 0x0000700001087983 */ /* 0x000ea40000300800 */
[----:B------:R-:W2:Y:S01]  /*24ff0*/  LDL.LU R9, [R1+0x74] ;  /* 0x0000740001097983 */ /* 0x000ea20000300800 */
[----:B------:R-:W2:Y:S01]  /*25000*/  LDL.LU R10, [R1+0x78] ;  /* 0x00007800010a7983 */ /* 0x000ea20000300800 */
[----:B------:R-:W2:Y:S02]  /*25010*/  LDL.LU R11, [R1+0x7c] ;  /* 0x00007c00010b7983 */ /* 0x000ea40000300800 */
[----:B------:R-:W-:Y:S02]  /*25020*/  STL.64 [R1+0x1cd8], R14 ;  /* 0x001cd80e01007387 */ /* 0x000fe40000100a00 */
[----:B------:R0:W-:Y:S01]  /*25030*/  STL [R1+0x1cd0], R13 ;  /* 0x001cd00d01007387 */ /* 0x0001e20000100800 */
[----:B------:R-:W2:Y:S04]  /*25040*/  LDL.LU R28, [R1+0x1da0] ;  /* 0x001da000011c7983 */ /* 0x000ea80000300800 */
[----:B0-----:R-:W2:Y:S01]  /*25050*/  LDL.LU R13, [R1+0x24] ;  /* 0x00002400010d7983 */ /* 0x001ea20000300800 */
[----:B------:R-:W2:Y:S02]  /*25060*/  LDL.LU R14, [R1+0x28] ;  /* 0x00002800010e7983 */ /* 0x000ea40000300800 */
[----:B------:R-:W2:Y:S02]  /*25070*/  LDL.LU R15, [R1+0x2c] ;  /* 0x00002c00010f7983 */ /* 0x000ea40000300800 */
[----:B--2---:R-:W-:Y:S01]  /*25080*/  STL.64 [R1+0x1cf0], R14 ;  /* 0x001cf00e01007387 */ /* 0x004fe20000100a00 */
[----:B------:R0:W-:Y:S02]  /*25090*/  STL.64 [R1+0x1ce8], R12 ;  /* 0x001ce80c01007387 */ /* 0x0001e40000100a00 */
[----:B0-----:R-:W-:Y:S01]  /*250a0*/  MOV R12, R2 ;  /* 0x00000002000c7202 */ /* 0x001fe20000000f00 */
[----:B------:R-:W-:Y:S01]  /*250b0*/  IMAD.MOV.U32 R13, RZ, RZ, R28 ;  /* 0x000000ffff0d7224 */ /* 0x000fe200078e001c */
[----:B------:R-:W2:Y:S01]  /*250c0*/  LDL.LU R2, [R1+0x1d9c] ;  /* 0x001d9c0001027983 */ /* 0x000ea20000300800 */
[----:B------:R-:W2:Y:S02]  /*250d0*/  LDL.LU R28, [R1+0x1d98] ;  /* 0x001d9800011c7983 */ /* 0x000ea40000300800 */
[----:B------:R-:W2:Y:S02]  /*250e0*/  LDL.LU R14, [R1+0x38] ;  /* 0x00003800010e7983 */ /* 0x000ea40000300800 */
[----:B------:R-:W2:Y:S01]  /*250f0*/  LDL.LU R15, [R1+0x3c] ;  /* 0x00003c00010f7983 */ /* 0x000ea20000300800 */
[----:B------:R-:W-:-:S07]  /*25100*/  MOV R27, R29 ;  /* 0x0000001d001b7202 */ /* 0x000fce0000000f00 */
[----:B---3--:R-:W-:Y:S01]  /*25110*/  HMMA.16816.F32 R24, R16, R26, R4 ;  /* 0x0000001a1018723c */ /* 0x008fe20000001804 */
[----:B--2---:R-:W-:Y:S01]  /*25120*/  STL.64 [R1+0x1d08], R14 ;  /* 0x001d080e01007387 */ /* 0x004fe20000100a00 */
[----:B------:R0:W-:Y:S03]  /*25130*/  STL.64 [R1+0x1d00], R12 ;  /* 0x001d000c01007387 */ /* 0x0001e60000100a00 */
[----:B0-----:R-:W2:Y:S01]  /*25140*/  LDL.LU R12, [R1+0x50] ;  /* 0x00005000010c7983 */ /* 0x001ea20000300800 */
[----:B------:R-:W2:Y:S02]  /*25150*/  LDL.LU R13, [R1+0x54] ;  /* 0x00005400010d7983 */ /* 0x000ea40000300800 */
[----:B------:R-:W-:Y:S02]  /*25160*/  STL [R1+0x1bf8], R0 ;  /* 0x001bf80001007387 */ /* 0x000fe40000100800 */
[----:B------:R-:W4:Y:S02]  /*25170*/  LDL.LU.64 R6, [R1+0x1d90] ;  /* 0x001d900001067983 */ /* 0x000f240000300a00 */
[----:B------:R-:W-:Y:S01]  /*25180*/  IMAD.MOV.U32 R15, RZ, RZ, R2 ;  /* 0x000000ffff0f7224 */ /* 0x000fe200078e0002 */
[----:B------:R-:W-:-:S11]  /*25190*/  MOV R14, R28 ;  /* 0x0000001c000e7202 */ /* 0x000fd60000000f00 */
[----:B------:R-:W-:Y:S01]  /*251a0*/  MOV R2, R27 ;  /* 0x0000001b00027202 */ /* 0x000fe20000000f00 */
[----:B------:R-:W-:Y:S01]  /*251b0*/  IMAD.MOV.U32 R28, RZ, RZ, R26 ;  /* 0x000000ffff1c7224 */ /* 0x000fe200078e001a */
[----:B------:R-:W-:Y:S01]  /*251c0*/  MOV R29, R25 ;  /* 0x00000019001d7202 */ /* 0x000fe20000000f00 */
[----:B------:R0:W-:Y:S01]  /*251d0*/  STL [R1+0x2f0], R24 ;  /* 0x0002f01801007387 */ /* 0x0001e20000100800 */
[----:B------:R-:W3:Y:S03]  /*251e0*/  LDL.LU.64 R26, [R1+0x1d88] ;  /* 0x001d8800011a7983 */ /* 0x000ee60000300a00 */
[----:B0-----:R-:W3:Y:S01]  /*251f0*/  LDL.LU.64 R24, [R1+0x1d80] ;  /* 0x001d800001187983 */ /* 0x001ee20000300a00 */
[----:B------:R-:W-:Y:S02]  /*25200*/  STL [R1+0x1c04], R2 ;  /* 0x001c040201007387 */ /* 0x000fe40000100800 */
[----:B------:R-:W-:Y:S02]  /*25210*/  STL [R1+0x1c00], R28 ;  /* 0x001c001c01007387 */ /* 0x000fe40000100800 */
[----:B------:R-:W-:Y:S01]  /*25220*/  STL [R1+0x1bfc], R29 ;  /* 0x001bfc1d01007387 */ /* 0x000fe20000100800 */
[C---:B----4-:R-:W-:Y:S01]  /*25230*/  HMMA.16816.F32 R4, R16.reuse, R6, R20 ;  /* 0x000000061004723c */ /* 0x050fe20000001814 */
[----:B------:R-:W3:Y:S11]  /*25240*/  LDL.LU.64 R22, [R1+0x1d78] ;  /* 0x001d780001167983 */ /* 0x000ef60000300a00 */
[----:B------:R-:W-:Y:S11]  /*25250*/  @!UPT UIADD3 URZ, URZ, URZ, URZ ;  /* 0x0000003f3f3ff290 */ /* 0x000ff6000fffe03f */
[----:B------:R-:W-:Y:S01]  /*25260*/  STL.64 [R1+0x2e0], R4 ;  /* 0x0002e00401007387 */ /* 0x000fe20000100a00 */
[----:B------:R0:W-:Y:S03]  /*25270*/  STL.64 [R1+0x2e8], R6 ;  /* 0x0002e80601007387 */ /* 0x0001e60000100a00 */
[----:B0-----:R-:W4:Y:S01]  /*25280*/  LDL.LU.64 R6, [R1+0x1d70] ;  /* 0x001d700001067983 */ /* 0x001f220000300a00 */
[----:B------:R-:W4:Y:S01]  /*25290*/  LDL.LU.64 R4, [R1+0x1d68] ;  /* 0x001d680001047983 */ /* 0x000f220000300a00 */
[C---:B---3--:R-:W-:Y:S02]  /*252a0*/  HMMA.16816.F32 R20, R16.reuse, R22, R24 ;  /* 0x000000161014723c */ /* 0x048fe40000001818 */
[----:B------:R-:W4:Y:S11]  /*252b0*/  LDL.LU.64 R26, [R1+0x1d60] ;  /* 0x001d6000011a7983 */ /* 0x000f360000300a00 */
[----:B------:R-:W-:Y:S10]  /*252c0*/  @!UPT UIADD3 URZ, URZ, URZ, URZ ;  /* 0x0000003f3f3ff290 */ /* 0x000ff4000fffe03f */
[----:B------:R-:W-:Y:S01]  /*252d0*/  STL.64 [R1+0x190], R20 ;  /* 0x0001901401007387 */ /* 0x000fe20000100a00 */
[----:B------:R0:W-:Y:S03]  /*252e0*/  STL.64 [R1+0x198], R22 ;  /* 0x0001981601007387 */ /* 0x0001e60000100a00 */
[----:B0-----:R-:W3:Y:S01]  /*252f0*/  LDL.LU.64 R22, [R1+0x1d58] ;  /* 0x001d580001167983 */ /* 0x001ee20000300a00 */
[----:B------:R-:W3:Y:S01]  /*25300*/  LDL.LU.64 R20, [R1+0x1d50] ;  /* 0x001d500001147983 */ /* 0x000ee20000300a00 */
[C---:B----4-:R-:W-:Y:S02]  /*25310*/  HMMA.16816.F32 R24, R16.reuse, R26, R4 ;  /* 0x0000001a1018723c */ /* 0x050fe40000001804 */
[----:B------:R-:W3:Y:S11]  /*25320*/  LDL.LU.64 R6, [R1+0x1d48] ;  /* 0x001d480001067983 */ /* 0x000ef60000300a00 */
[----:B------:R-:W-:Y:S10]  /*25330*/  @!UPT UIADD3 URZ, URZ, URZ, URZ ;  /* 0x0000003f3f3ff290 */ /* 0x000ff4000fffe03f */
[----:B------:R-:W-:Y:S01]  /*25340*/  STL.64 [R1+0x180], R24 ;  /* 0x0001801801007387 */ /* 0x000fe20000100a00 */
[----:B------:R0:W-:Y:S03]  /*25350*/  STL.64 [R1+0x188], R26 ;  /* 0x0001881a01007387 */ /* 0x0001e60000100a00 */
[----:B0-----:R-:W4:Y:S01]  /*25360*/  LDL.LU.64 R26, [R1+0x1d40] ;  /* 0x001d4000011a7983 */ /* 0x001f220000300a00 */
[C---:B---3--:R-:W-:Y:S03]  /*25370*/  HMMA.16816.F32 R4, R16.reuse, R6, R20 ;  /* 0x000000061004723c */ /* 0x048fe60000001814 */
[----:B------:R-:W3:Y:S01]  /*25380*/  LDL.LU.64 R22, [R1+0x1d38] ;  /* 0x001d380001167983 */ /* 0x000ee20000300a00 */
[----:B------:R-:W3:Y:S11]  /*25390*/  LDL.LU.64 R20, [R1+0x1d30] ;  /* 0x001d300001147983 */ /* 0x000ef60000300a00 */
[----:B------:R-:W-:Y:S08]  /*253a0*/  @!UPT UIADD3 URZ, URZ, URZ, URZ ;  /* 0x0000003f3f3ff290 */ /* 0x000ff0000fffe03f */
[----:B------:R0:W-:Y:S01]  /*253b0*/  STL.64 [R1+0x170], R4 ;  /* 0x0001700401007387 */ /* 0x0001e20000100a00 */
[----:B------:R-:W-:Y:S03]  /*253c0*/  STL.64 [R1+0x178], R6 ;  /* 0x0001780601007387 */ /* 0x000fe60000100a00 */
[----:B0-----:R-:W2:Y:S01]  /*253d0*/  LDL.LU.64 R4, [R1+0x1d28] ;  /* 0x001d280001047983 */ /* 0x001ea20000300a00 */
[C---:B----4-:R-:W-:Y:S01]  /*253e0*/  HMMA.16816.F32 R24, R16.reuse, R26, R8 ;  /* 0x0000001a1018723c */ /* 0x050fe20000001808 */
[----:B------:R-:W3:Y:S11]  /*253f0*/  LDL.LU.64 R10, [R1+0x1d20] ;  /* 0x001d2000010a7983 */ /* 0x000ef60000300a00 */
[----:B------:R-:W-:Y:S11]  /*25400*/  @!UPT UIADD3 URZ, URZ, URZ, URZ ;  /* 0x0000003f3f3ff290 */ /* 0x000ff6000fffe03f */
[----:B------:R-:W-:Y:S01]  /*25410*/  @!UPT UIADD3 URZ, URZ, URZ, URZ ;  /* 0x0000003f3f3ff290 */ /* 0x000fe2000fffe03f */
[----:B------:R-:W-:Y:S01]  /*25420*/  IMAD.MOV.U32 R3, RZ, RZ, R27 ;  /* 0x000000ffff037224 */ /* 0x000fe200078e001b */
[----:B------:R-:W-:Y:S01]  /*25430*/  STL.64 [R1+0x160], R24 ;  /* 0x0001601801007387 */ /* 0x000fe20000100a00 */
[----:B------:R0:W-:Y:S03]  /*25440*/  STL [R1+0x168], R26 ;  /* 0x0001681a01007387 */ /* 0x0001e60000100800 */
[----:B0-----:R-:W4:Y:S01]  /*25450*/  LDL.LU.64 R26, [R1+0x1d18] ;  /* 0x001d1800011a7983 */ /* 0x001f220000300a00 */
[----:B------:R-:W-:Y:S01]  /*25460*/  STL [R1+0x1ad0], R3 ;  /* 0x001ad00301007387 */ /* 0x000fe20000100800 */
[C---:B---3--:R-:W-:Y:S02]  /*25470*/  HMMA.16816.F32 R8, R16.reuse, R10, R20 ;  /* 0x0000000a1008723c */ /* 0x048fe40000001814 */
[----:B------:R-:W2:Y:S11]  /*25480*/  LDL.LU.64 R22, [R1+0x1d10] ;  /* 0x001d100001167983 */ /* 0x000eb60000300a00 */
[----:B------:R-:W-:Y:S10]  /*25490*/  @!UPT UIADD3 URZ, URZ, URZ, URZ ;  /* 0x0000003f3f3ff290 */ /* 0x000ff4000fffe03f */
[----:B------:R-:W-:Y:S01]  /*254a0*/  STL.64 [R1+0x150], R8 ;  /* 0x0001500801007387 */ /* 0x000fe20000100a00 */
[----:B------:R-:W-:Y:S01]  /*254b0*/  STL.64 [R1+0x158], R10 ;  /* 0x0001580a01007387 */ /* 0x000fe20000100a00 */
[C---:B--2---:R-:W-:Y:S02]  /*254c0*/  HMMA.16816.F32 R20, R16.reuse, R22, R12 ;  /* 0x000000161014723c */ /* 0x044fe4000000180c */
[----:B------:R-:W2:Y:S01]  /*254d0*/  LDL.LU.64 R14, [R1+0x1d08] ;  /* 0x001d0800010e7983 */ /* 0x000ea20000300a00 */
[----:B------:R-:W2:Y:S11]  /*254e0*/  LDL.LU.64 R12, [R1+0x1d00] ;  /* 0x001d0000010c7983 */ /* 0x000eb60000300a00 */
[----:B------:R-:W-:Y:S09]  /*254f0*/  @!UPT UIADD3 URZ, URZ, URZ, URZ ;  /* 0x0000003f3f3ff290 */ /* 0x000ff2000fffe03f */
[----:B------:R-:W-:Y:S01]  /*25500*/  STL.64 [R1+0x140], R20 ;  /* 0x0001401401007387 */ /* 0x000fe20000100a00 */
[----:B------:R0:W-:Y:S03]  /*25510*/  STL.64 [R1+0x148], R22 ;  /* 0x0001481601007387 */ /* 0x0001e60000100a00 */
[----:B0-----:R-:W2:Y:S02]  /*25520*/  LDL.LU.64 R22, [R1+0x1cf8] ;  /* 0x001cf80001167983 */ /* 0x001ea40000300a00 */
[C---:B--2---:R-:W-:Y:S02]  /*25530*/  HMMA.16816.F32 R20, R16.reuse, R22, R12 ;  /* 0x000000161014723c */ /* 0x044fe4000000180c */
[----:B------:R-:W2:Y:S01]  /*25540*/  LDL.LU.64 R14, [R1+0x1cf0] ;  /* 0x001cf000010e7983 */ /* 0x000ea20000300a00 */
[----:B------:R-:W2:Y:S11]  /*25550*/  LDL.LU.64 R12, [R1+0x1ce8] ;  /* 0x001ce800010c7983 */ /* 0x000eb60000300a00 */
[----:B------:R-:W-:Y:S09]  /*25560*/  @!UPT UIADD3 URZ, URZ, URZ, URZ ;  /* 0x0000003f3f3ff290 */ /* 0x000ff2000fffe03f */
[----:B------:R-:W-:Y:S01]  /*25570*/  STL.64 [R1+0x130], R20 ;  /* 0x0001301401007387 */ /* 0x000fe20000100a00 */
[----:B------:R0:W-:Y:S03]  /*25580*/  STL.64 [R1+0x138], R22 ;  /* 0x0001381601007387 */ /* 0x0001e60000100a00 */
[----:B0-----:R-:W2:Y:S04]  /*25590*/  LDL.LU.64 R22, [R1+0x1ce0] ;  /* 0x001ce00001167983 */ /* 0x001ea80000300a00 */
[----:B------:R-:W0:Y:S04]  /*255a0*/  S2R R7, SR_TID.X ;  /* 0x0000000000077919 */ /* 0x000e280000002100 */
[----:B------:R-:W1:Y:S01]  /*255b0*/  S2R R25, SR_TID.X ;  /* 0x0000000000197919 */ /* 0x000e620000002100 */
[----:B--2---:R-:W-:Y:S03]  /*255c0*/  HMMA.16816.F32 R20, R16, R22, R12 ;  /* 0x000000161014723c */ /* 0x004fe6000000180c */
[----:B------:R-:W2:Y:S01]  /*255d0*/  LDL.LU.64 R14, [R1+0x1cd8] ;  /* 0x001cd800010e7983 */ /* 0x000ea20000300a00 */
[----:B------:R-:W3:Y:S11]  /*255e0*/  LDL.LU R13, [R1+0x1cd0] ;  /* 0x001cd000010d7983 */ /* 0x000ef60000300800 */
[----:B------:R-:W-:Y:S08]  /*255f0*/  @!UPT UIADD3 URZ, URZ, URZ, URZ ;  /* 0x0000003f3f3ff290 */ /* 0x000ff0000fffe03f */
[----:B------:R-:W-:Y:S01]  /*25600*/  STL.64 [R1+0x120], R20 ;  /* 0x0001201401007387 */ /* 0x000fe20000100a00 */
[----:B------:R0:W-:Y:S03]  /*25610*/  STL.64 [R1+0x128], R22 ;  /* 0x0001281601007387 */ /* 0x0001e60000100a00 */
[----:B0-----:R-:W4:Y:S01]  /*25620*/  LDL.LU.64 R22, [R1+0x1cc8] ;  /* 0x001cc80001167983 */ /* 0x001f220000300a00 */
[----:B------:R-:W4:Y:S01]  /*25630*/  LDL.LU.64 R20, [R1+0x1cc0] ;  /* 0x001cc00001147983 */ /* 0x000f220000300a00 */
[----:B------:R-:W-:Y:S02]  /*25640*/  LOP3.LUT R11, R7, 0x7, RZ, 0xc0, !PT ;  /* 0x00000007070b7812 */ /* 0x000fe400078ec0ff */
[----:B-1----:R-:W-:-:S03]  /*25650*/  SHF.L.U32 R25, R25, 0x7, RZ ;  /* 0x0000000719197819 */ /* 0x002fc600000006ff */
[----:B------:R-:W-:-:S05]  /*25660*/  IMAD.SHL.U32 R12, R11, 0x10, RZ ;  /* 0x000000100b0c7824 */ /* 0x000fca00078e00ff */
[----:B------:R-:W-:Y:S02]  /*25670*/  LOP3.LUT R12, R12, 0x780, R25, 0xf8, !PT ;  /* 0x000007800c0c7812 */ /* 0x000fe400078ef819 */
[C---:B----4-:R-:W-:Y:S01]  /*25680*/  HMMA.16816.F32 R24, R16.reuse, R26, R20 ;  /* 0x0000001a1018723c */ /* 0x050fe20000001814 */
[----:B------:R-:W4:Y:S01]  /*25690*/  LDL.LU.64 R22, [R1+0x1cb8] ;  /* 0x001cb80001167983 */ /* 0x000f220000300a00 */
[----:B------:R-:W4:Y:S11]  /*256a0*/  LDL.LU.64 R20, [R1+0x1cb0] ;  /* 0x001cb00001147983 */ /* 0x000f360000300a00 */
[----:B------:R-:W-:Y:S10]  /*256b0*/  @!UPT UIADD3 URZ, URZ, URZ, URZ ;  /* 0x0000003f3f3ff290 */ /* 0x000ff4000fffe03f */
[----:B------:R-:W-:Y:S01]  /*256c0*/  STL.64 [R1+0x110], R24 ;  /* 0x0001101801007387 */ /* 0x000fe20000100a00 */
[----:B------:R0:W-:Y:S03]  /*256d0*/  STL.64 [R1+0x118], R26 ;  /* 0x0001181a01007387 */ /* 0x0001e60000100a00 */
[----:B0-----:R-:W4:Y:S02]  /*256e0*/  LDL.LU.64 R26, [R1+0x1ca8] ;  /* 0x001ca800011a7983 */ /* 0x001f240000300a00 */
[----:B----4-:R-:W-:Y:S02]  /*256f0*/  HMMA.16816.F32 R24, R16, R26, R20 ;  /* 0x0000001a1018723c */ /* 0x010fe40000001814 */
[----:B------:R-:W4:Y:S01]  /*25700*/  LDL.LU.64 R22, [R1+0x1ca0] ;  /* 0x001ca00001167983 */ /* 0x000f220000300a00 */
[----:B------:R-:W2:Y:S11]  /*25710*/  LDL.LU.64 R20, [R1+0x1c98] ;  /* 0x001c980001147983 */ /* 0x000eb60000300a00 */
[----:B------:R-:W-:Y:S09]  /*25720*/  @!UPT UIADD3 URZ, URZ, URZ, URZ ;  /* 0x0000003f3f3ff290 */ /* 0x000ff2000fffe03f */
[----:B------:R-:W-:Y:S01]  /*25730*/  STL.64 [R1+0x2d0], R24 ;  /* 0x0002d01801007387 */ /* 0x000fe20000100a00 */
[----:B------:R0:W-:Y:S03]  /*25740*/  STL.64 [R1+0x2d8], R26 ;  /* 0x0002d81a01007387 */ /* 0x0001e60000100a00 */
[----:B0-----:R-:W4:Y:S01]  /*25750*/  LDL.LU.64 R26, [R1+0x1c90] ;  /* 0x001c9000011a7983 */ /* 0x001f220000300a00 */
[----:B------:R-:W4:Y:S01]  /*25760*/  LDL.LU.64 R24, [R1+0x1c88] ;  /* 0x001c880001187983 */ /* 0x000f220000300a00 */
[----:B------:R-:W-:-:S04]  /*25770*/  LOP3.LUT R12, R12, 0x10, R7, 0x78, !PT ;  /* 0x000000100c0c7812 */ /* 0x000fc800078e7807 */
[----:B------:R-:W-:Y:S02]  /*25780*/  LOP3.LUT R12, R12, 0x40, RZ, 0x3c, !PT ;  /* 0x000000400c0c7812 */ /* 0x000fe400078e3cff */
[C---:B------:R-:W-:Y:S02]  /*25790*/  SHF.L.U32 R8, R7.reuse, 0x1, RZ ;  /* 0x0000000107087819 */ /* 0x040fe400000006ff */
[----:B------:R-:W-:Y:S01]  /*257a0*/  LOP3.LUT R10, R7, 0x60, RZ, 0xc0, !PT ;  /* 0x00000060070a7812 */ /* 0x000fe200078ec0ff */
[----:B------:R-:W-:-:S05]  /*257b0*/  IMAD.SHL.U32 R9, R11, 0x10, RZ ;  /* 0x000000100b097824 */ /* 0x000fca00078e00ff */
[----:B------:R-:W-:Y:S01]  /*257c0*/  LOP3.LUT R9, R9, 0x30, R8, 0x78, !PT ;  /* 0x0000003009097812 */ /* 0x000fe200078e7808 */
[----:B------:R-:W-:-:S05]  /*257d0*/  LEA R8, R11, R10, 0x2 ;  /* 0x0000000a0b087211 */ /* 0x000fca00078e10ff */
[----:B------:R-:W-:-:S05]  /*257e0*/  IMAD.U32 R8, R8, 0x20, R9 ;  /* 0x0000002008087824 */ /* 0x000fca00078e0009 */
[----:B------:R-:W-:Y:S01]  /*257f0*/  LOP3.LUT R8, R8, 0x40, RZ, 0x3c, !PT ;  /* 0x0000004008087812 */ /* 0x000fe200078e3cff */
[----:B--2---:R-:W-:Y:S01]  /*25800*/  STL.64 [R1+0x1c80], R20 ;  /* 0x001c801401007387 */ /* 0x004fe20000100a00 */
[----:B----4-:R-:W-:Y:S03]  /*25810*/  HMMA.16816.F32 R24, R16, R22, R24 ;  /* 0x000000161018723c */ /* 0x010fe60000001818 */
[----:B------:R-:W-:Y:S11]  /*25820*/  LDSM.16.M88.4 R20, [R8] ;  /* 0x000000000814783b */ /* 0x000ff60000000200 */
[----:B------:R-:W-:Y:S09]  /*25830*/  @!UPT UIADD3 URZ, URZ, URZ, URZ ;  /* 0x0000003f3f3ff290 */ /* 0x000ff2000fffe03f */
[----:B------:R-:W-:Y:S01]  /*25840*/  STL.64 [R1+0xf0], R24 ;  /* 0x0000f01801007387 */ /* 0x000fe20000100a00 */
[----:B------:R0:W-:Y:S02]  /*25850*/  STL.64 [R1+0xf8], R26 ;  /* 0x0000f81a01007387 */ /* 0x0001e40000100a00 */
[----:B0-----:R-:W-:Y:S01]  /*25860*/  MOV R26, R5 ;  /* 0x00000005001a7202 */ /* 0x001fe20000000f00 */
[----:B------:R-:W-:Y:S02]  /*25870*/  IMAD.MOV.U32 R27, RZ, RZ, R4 ;  /* 0x000000ffff1b7224 */ /* 0x000fe400078e0004 */
[----:B------:R-:W0:Y:S04]  /*25880*/  LDSM.16.M88.4 R4, [R12+0x18000] ;  /* 0x018000000c04783b */ /* 0x000e280000000200 */
[----:B------:R-:W-:Y:S04]  /*25890*/  STL [R1+0x1c68], R12 ;  /* 0x001c680c01007387 */ /* 0x000fe80000100800 */
[----:B0-----:R-:W-:Y:S01]  /*258a0*/  STL.64 [R1+0x1c60], R6 ;  /* 0x001c600601007387 */ /* 0x001fe20000100a00 */
[----:B------:R0:W-:Y:S03]  /*258b0*/  STL.64 [R1+0x1c58], R4 ;  /* 0x001c580401007387 */ /* 0x0001e60000100a00 */
[----:B0-----:R-:W2:Y:S01]  /*258c0*/  LDL.LU R4, [R1+0xd0] ;  /* 0x0000d00001047983 */ /* 0x001ea20000300800 */
[----:B------:R-:W2:Y:S02]  /*258d0*/  LDL.LU R5, [R1+0xd4] ;  /* 0x0000d40001057983 */ /* 0x000ea40000300800 */
[----:B------:R-:W2:Y:S02]  /*258e0*/  LDL.LU R6, [R1+0xd8] ;  /* 0x0000d80001067983 */ /* 0x000ea40000300800 */
[----:B------:R-:W2:Y:S01]  /*258f0*/  LDL.LU R7, [R1+0xdc] ;  /* 0x0000dc0001077983 */ /* 0x000ea20000300800 */
[----:B------:R-:W-:Y:S01]  /*25900*/  STL.64 [R1+0xc0], R20 ;  /* 0x0000c01401007387 */ /* 0x000fe20000100a00 */
[----:B------:R-:W-:Y:S02]  /*25910*/  STL.64 [R1+0xc8], R22 ;  /* 0x0000c81601007387 */ /* 0x000fe40000100a00 */
[----:B------:R-:W0:Y:S02]  /*25920*/  LDSM.16.M88.4 R20, [R8+0x1000] ;  /* 0x001000000814783b */ /* 0x000e240000000200 */
[----:B0-----:R-:W-:Y:S02]  /*25930*/  STL.64 [R1+0xb0], R20 ;  /* 0x0000b01401007387 */ /* 0x001fe40000100a00 */
[----:B------:R-:W-:Y:S02]  /*25940*/  STL.64 [R1+0xb8], R22 ;  /* 0x0000b81601007387 */ /* 0x000fe40000100a00 */
[----:B------:R-:W0:Y:S02]  /*25950*/  LDSM.16.M88.4 R20, [R8+0x2000] ;  /* 0x002000000814783b */ /* 0x000e240000000200 */
[----:B0-----:R-:W-:Y:S01]  /*25960*/  STL.64 [R1+0xa0], R20 ;  /* 0x0000a01401007387 */ /* 0x001fe20000100a00 */
[----:B------:R-:W-:Y:S01]  /*25970*/  MOV R10, R20 ;  /* 0x00000014000a7202 */ /* 0x000fe20000000f00 */
[----:B------:R-:W-:Y:S02]  /*25980*/  STL.64 [R1+0xa8], R22 ;  /* 0x0000a81601007387 */ /* 0x000fe40000100a00 */
[----:B------:R-:W-:-:S02]  /*25990*/  IMAD.MOV.U32 R9, RZ, RZ, R21 ;  /* 0x000000ffff097224 */ /* 0x000fc400078e0015 */
[----:B------:R-:W0:Y:S04]  /*259a0*/  LDSM.16.M88.4 R20, [R8+0x3000] ;  /* 0x003000000814783b */ /* 0x000e280000000200 */
[----:B0-----:R-:W-:Y:S01]  /*259b0*/  STL.64 [R1+0x90], R20 ;  /* 0x0000901401007387 */ /* 0x001fe20000100a00 */
        /* <DEDUP_REMOVED lines=10> */
[----:B------:R-:W-:Y:S01]  /*25a60*/  STL [R1+0x1c0c], R3 ;  /* 0x001c0c0301007387 */ /* 0x000fe20000100800 */
[----:B------:R-:W-:Y:S02]  /*25a70*/  STL [R1+0x1c08], R0 ;  /* 0x001c080001007387 */ /* 0x000fe40000100800 */
[----:B0-----:R-:W-:Y:S01]  /*25a80*/  IMAD.MOV.U32 R29, RZ, RZ, R21 ;  /* 0x000000ffff1d7224 */ /* 0x001fe200078e0015 */
[----:B------:R-:W-:Y:S01]  /*25a90*/  MOV R28, R20 ;  /* 0x00000014001c7202 */ /* 0x000fe20000000f00 */
[----:B------:R0:W-:Y:S01]  /*25aa0*/  STL.64 [R1+0x60], R20 ;  /* 0x0000601401007387 */ /* 0x0001e20000100a00 */
[----:B------:R-:W-:Y:S03]  /*25ab0*/  STL.64 [R1+0x68], R22 ;  /* 0x0000681601007387 */ /* 0x000fe60000100a00 */
[----:B0-----:R-:W4:Y:S01]  /*25ac0*/  LDL.LU.64 R20, [R1+0x1c80] ;  /* 0x001c800001147983 */ /* 0x001f220000300a00 */
[----:B--2---:R-:W-:Y:S03]  /*25ad0*/  HMMA.16816.F32 R24, R16, R26, R4 ;  /* 0x0000001a1018723c */ /* 0x004fe60000001804 */
[----:B------:R-:W0:Y:S04]  /*25ae0*/  LDSM.16.M88.4 R4, [R8+0x7000] ;  /* 0x007000000804783b */ /* 0x000e280000000200 */
[----:B------:R-:W-:Y:S01]  /*25af0*/  STL [R1+0x1c14], R29 ;  /* 0x001c141d01007387 */ /* 0x000fe20000100800 */
[----:B------:R-:W-:Y:S11]  /*25b00*/  STL [R1+0x1c10], R28 ;  /* 0x001c101c01007387 */ /* 0x000ff60000100800 */
[----:B------:R-:W-:Y:S04]  /*25b10*/  @!UPT UIADD3 URZ, URZ, URZ, URZ ;  /* 0x0000003f3f3ff290 */ /* 0x000fe8000fffe03f */
[----:B------:R-:W-:Y:S01]  /*25b20*/  STL.64 [R1+0xe0], R24 ;  /* 0x0000e01801007387 */ /* 0x000fe20000100a00 */
[----:B------:R-:W-:Y:S02]  /*25b30*/  STL.64 [R1+0xe8], R26 ;  /* 0x0000e81a01007387 */ /* 0x000fe40000100a00 */
[----:B------:R-:W-:Y:S01]  /*25b40*/  LDSM.16.M88.4 R24, [R8+0xd000] ;  /* 0x00d000000818783b */ /* 0x000fe20000000200 */
[----:B0-----:R-:W-:Y:S01]  /*25b50*/  STL.64 [R1+0x50], R4 ;  /* 0x0000500401007387 */ /* 0x001fe20000100a00 */
[----:B------:R-:W-:Y:S02]  /*25b60*/  MOV R0, R4 ;  /* 0x0000000400007202 */ /* 0x000fe40000000f00 */
[----:B------:R-:W-:Y:S02]  /*25b70*/  STL.64 [R1+0x58], R6 ;  /* 0x0000580601007387 */ /* 0x000fe40000100a00 */
[----:B------:R-:W-:Y:S02]  /*25b80*/  IMAD.MOV.U32 R2, RZ, RZ, R5 ;  /* 0x000000ffff027224 */ /* 0x000fe400078e0005 */
[----:B------:R-:W0:Y:S04]  /*25b90*/  LDSM.16.M88.4 R4, [R8+0x8000] ;  /* 0x008000000804783b */ /* 0x000e280000000200 */
[----:B------:R-:W-:Y:S01]  /*25ba0*/  STL [R1+0x1c1c], R2 ;  /* 0x001c1c0201007387 */ /* 0x000fe20000100800 */
[----:B------:R-:W-:Y:S03]  /*25bb0*/  STL [R1+0x1c18], R0 ;  /* 0x001c180001007387 */ /* 0x000fe60000100800 */
[----:B0-----:R-:W-:Y:S01]  /*25bc0*/  STL.64 [R1+0x40], R4 ;  /* 0x0000400401007387 */ /* 0x001fe20000100a00 */
[----:B------:R-:W-:Y:S01]  /*25bd0*/  MOV R28, R4 ;  /* 0x00000004001c7202 */ /* 0x000fe20000000f00 */
[----:B------:R-:W-:Y:S02]  /*25be0*/  STL.64 [R1+0x48], R6 ;  /* 0x0000480601007387 */ /* 0x000fe40000100a00 */
[----:B------:R-:W-:-:S02]  /*25bf0*/  IMAD.MOV.U32 R3, RZ, RZ, R5 ;  /* 0x000000ffff037224 */ /* 0x000fc400078e0005 */
        /* <DEDUP_REMOVED lines=15> */
[----:B------:R-:W-:Y:S04]  /*25cf0*/  STL [R1+0x1c30], R28 ;  /* 0x001c301c01007387 */ /* 0x000fe80000100800 */
[----:B0-----:R-:W-:Y:S01]  /*25d00*/  STL.64 [R1+0x10], R4 ;  /* 0x0000100401007387 */ /* 0x001fe20000100a00 */
[----:B------:R-:W-:Y:S01]  /*25d10*/  MOV R0, R4 ;  /* 0x0000000400007202 */ /* 0x000fe20000000f00 */
[----:B------:R-:W-:Y:S02]  /*25d20*/  STL.64 [R1+0x18], R6 ;  /* 0x0000180601007387 */ /* 0x000fe40000100a00 */
[----:B------:R-:W-:-:S02]  /*25d30*/  IMAD.MOV.U32 R3, RZ, RZ, R5 ;  /* 0x000000ffff037224 */ /* 0x000fc400078e0005 */
[----:B------:R-:W0:Y:S04]  /*25d40*/  LDSM.16.M88.4 R4, [R8+0xc000] ;  /* 0x00c000000804783b */ /* 0x000e280000000200 */
[----:B0-----:R0:W-:Y:S01]  /*25d50*/  STL.64 [R1], R4 ;  /* 0x0000000401007387 */ /* 0x0011e20000100a00 */
[----:B------:R-:W-:Y:S01]  /*25d60*/  MOV R28, R4 ;  /* 0x00000004001c7202 */ /* 0x000fe20000000f00 */
[----:B------:R1:W-:Y:S02]  /*25d70*/  STL.64 [R1+0x8], R6 ;  /* 0x0000080601007387 */ /* 0x0003e40000100a00 */
[----:B------:R-:W-:Y:S01]  /*25d80*/  IMAD.MOV.U32 R29, RZ, RZ, R5 ;  /* 0x000000ffff1d7224 */ /* 0x000fe200078e0005 */
[----:B0-----:R-:W2:Y:S01]  /*25d90*/  LDL.LU R4, [R1+0x2c0] ;  /* 0x0002c00001047983 */ /* 0x001ea20000300800 */
[----:B------:R-:W2:Y:S02]  /*25da0*/  LDL.LU R5, [R1+0x2c4] ;  /* 0x0002c40001057983 */ /* 0x000ea40000300800 */
[----:B-1----:R-:W2:Y:S02]  /*25db0*/  LDL.LU R6, [R1+0x2c8] ;  /* 0x0002c80001067983 */ /* 0x002ea40000300800 */
[----:B------:R-:W2:Y:S02]  /*25dc0*/  LDL.LU R7, [R1+0x2cc] ;  /* 0x0002cc0001077983 */ /* 0x000ea40000300800 */
[----:B--2---:R-:W-:Y:S01]  /*25dd0*/  STL.64 [R1+0x1c78], R6 ;  /* 0x001c780601007387 */ /* 0x004fe20000100a00 */
[----:B------:R0:W-:Y:S03]  /*25de0*/  STL.64 [R1+0x1c70], R4 ;  /* 0x001c700401007387 */ /* 0x0001e60000100a00 */
[----:B0-----:R-:W2:Y:S01]  /*25df0*/  LDL.LU R4, [R1+0x300] ;  /* 0x0003000001047983 */ /* 0x001ea20000300800 */
[----:B------:R-:W2:Y:S02]  /*25e00*/  LDL.LU R5, [R1+0x304] ;  /* 0x0003040001057983 */ /* 0x000ea40000300800 */
[----:B------:R-:W2:Y:S02]  /*25e10*/  LDL.LU R6, [R1+0x308] ;  /* 0x0003080001067983 */ /* 0x000ea40000300800 */
[----:B------:R-:W2:Y:S01]  /*25e20*/  LDL.LU R7, [R1+0x30c] ;  /* 0x00030c0001077983 */ /* 0x000ea20000300800 */
[----:B------:R4:W-:Y:S02]  /*25e30*/  STL.64 [R1+0x1b10], R26 ;  /* 0x001b101a01007387 */ /* 0x0009e40000100a00 */
[----:B----4-:R-:W-:Y:S01]  /*25e40*/  MOV R26, R21 ;  /* 0x00000015001a7202 */ /* 0x010fe20000000f00 */
[----:B------:R-:W-:-:S02]  /*25e50*/  IMAD.MOV.U32 R27, RZ, RZ, R20 ;  /* 0x000000ffff1b7224 */ /* 0x000fc400078e0014 */
[----:B------:R-:W0:Y:S04]  /*25e60*/  LDSM.16.M88.4 R20, [R8+0xe000] ;  /* 0x00e000000814783b */ /* 0x000e280000000200 */
[----:B------:R1:W-:Y:S04]  /*25e70*/  STL.64 [R1+0x1b08], R24 ;  /* 0x001b081801007387 */ /* 0x0003e80000100a00 */
[----:B-1----:R-:W4:Y:S01]  /*25e80*/  LDL.LU R24, [R1+0x2b0] ;  /* 0x0002b00001187983 */ /* 0x002f220000300800 */
[----:B------:R-:W4:Y:S03]  /*25e90*/  LDL.LU R25, [R1+0x2b4] ;  /* 0x0002b40001197983 */ /* 0x000f260000300800 */
[----:B0-----:R-:W-:Y:S01]  /*25ea0*/  STL [R1+0x1858], R22 ;  /* 0x0018581601007387 */ /* 0x001fe20000100800 */
[----:B------:R-:W-:Y:S02]  /*25eb0*/  STL [R1+0x1854], R23 ;  /* 0x0018541701007387 */ /* 0x000fe40000100800 */
[----:B------:R0:W-:Y:S02]  /*25ec0*/  STL.64 [R1+0x1bf0], R20 ;  /* 0x001bf01401007387 */ /* 0x0001e40000100a00 */
[----:B0-----:R-:W-:Y:S01]  /*25ed0*/  MOV R20, R10 ;  /* 0x0000000a00147202 */ /* 0x001fe20000000f00 */
[----:B------:R-:W-:-:S02]  /*25ee0*/  IMAD.MOV.U32 R21, RZ, RZ, R9 ;  /* 0x000000ffff157224 */ /* 0x000fc400078e0009 */
[----:B------:R-:W0:Y:S04]  /*25ef0*/  LDSM.16.M88.4 R8, [R8+0xf000] ;  /* 0x00f000000808783b */ /* 0x000e280000000200 */
[----:B------:R1:W-:Y:S04]  /*25f00*/  STL.64 [R1+0x1c38], R20 ;  /* 0x001c381401007387 */ /* 0x0003e80000100a00 */
[----:B-1----:R-:W2:Y:S01]  /*25f10*/  LDL.LU R20, [R1+0x2a0] ;  /* 0x0002a00001147983 */ /* 0x002ea20000300800 */
[----:B------:R-:W2:Y:S02]  /*25f20*/  LDL.LU R21, [R1+0x2a4] ;  /* 0x0002a40001157983 */ /* 0x000ea40000300800 */
[----:B------:R-:W2:Y:S02]  /*25f30*/  LDL.LU R22, [R1+0x2a8] ;  /* 0x0002a80001167983 */ /* 0x000ea40000300800 */
[----:B------:R-:W2:Y:S02]  /*25f40*/  LDL.LU R23, [R1+0x2ac] ;  /* 0x0002ac0001177983 */ /* 0x000ea40000300800 */
[----:B--2---:R3:W-:Y:S02]  /*25f50*/  STL.64 [R1+0x1c48], R22 ;  /* 0x001c481601007387 */ /* 0x0047e40000100a00 */
[----:B---3--:R-:W-:-:S02]  /*25f60*/  MOV R23, R13 ;  /* 0x0000000d00177202 */ /* 0x008fc40000000f00 */
[C---:B------:R-:W-:Y:S01]  /*25f70*/  HMMA.16816.F32 R12, R16.reuse, R14, R4 ;  /* 0x0000000e100c723c */ /* 0x040fe20000001804 */
[----:B------:R-:W-:Y:S01]  /*25f80*/  STL.64 [R1+0x1c40], R20 ;  /* 0x001c401401007387 */ /* 0x000fe20000100a00 */
[----:B------:R-:W2:Y:S02]  /*25f90*/  LDL.LU R22, [R1+0x1a8] ;  /* 0x0001a80001167983 */ /* 0x000ea40000300800 */
[----:B0-----:R-:W-:Y:S02]  /*25fa0*/  STL [R1+0x19f4], R10 ;  /* 0x0019f40a01007387 */ /* 0x001fe40000100800 */
[----:B------:R-:W-:Y:S01]  /*25fb0*/  STL [R1+0x19f0], R11 ;  /* 0x0019f00b01007387 */ /* 0x000fe20000100800 */
[----:B------:R0:W-:Y:S04]  /*25fc0*/  STL.64 [R1+0x1c50], R8 ;  /* 0x001c500801007387 */ /* 0x0001e80000100a00 */
[----:B0-----:R-:W4:Y:S01]  /*25fd0*/  LDL.LU.64 R8, [R1+0xc0] ;  /* 0x0000c00001087983 */ /* 0x001f220000300a00 */
[----:B------:R-:W2:Y:S02]  /*25fe0*/  LDL.LU.64 R6, [R1+0x1c78] ;  /* 0x001c780001067983 */ /* 0x000ea40000300a00 */
[----:B------:R-:W2:Y:S09]  /*25ff0*/  LDL.LU.64 R4, [R1+0x1c70] ;  /* 0x001c700001047983 */ /* 0x000eb20000300a00 */
[----:B------:R0:W-:Y:S01]  /*26000*/  STL.64 [R1+0xd0], R12 ;  /* 0x0000d00c01007387 */ /* 0x0001e20000100a00 */
[----:B------:R-:W-:Y:S03]  /*26010*/  STL.64 [R1+0xd8], R14 ;  /* 0x0000d80e01007387 */ /* 0x000fe60000100a00 */
[----:B0-----:R-:W3:Y:S04]  /*26020*/  LDL.LU R12, [R1+0x1c68] ;  /* 0x001c6800010c7983 */ /* 0x001ee80000300800 */
[----:B---3--:R-:W0:Y:S01]  /*26030*/  LDSM.16.M88.4 R12, [R12+0x18800] ;  /* 0x018800000c0c783b */ /* 0x008e220000000200 */
[----:B--2---:R-:W-:Y:S03]  /*26040*/  HMMA.16816.F32 R20, R16, R22, R4 ;  /* 0x000000161014723c */ /* 0x004fe60000001804 */
[----:B0-----:R-:W-:Y:S01]  /*26050*/  STL.64 [R1+0x1ae0], R14 ;  /* 0x001ae00e01007387 */ /* 0x001fe20000100a00 */
[----:B------:R0:W-:Y:S03]  /*26060*/  STL.64 [R1+0x1ad8], R12 ;  /* 0x001ad80c01007387 */ /* 0x0001e60000100a00 */
[----:B0-----:R-:W2:Y:S01]  /*26070*/  LDL.LU R12, [R1+0x290] ;  /* 0x00029000010c7983 */ /* 0x001ea20000300800 */
[----:B------:R-:W2:Y:S02]  /*26080*/  LDL.LU R13, [R1+0x294] ;  /* 0x00029400010d7983 */ /* 0x000ea40000300800 */
[----:B------:R-:W2:Y:S02]  /*26090*/  LDL.LU R14, [R1+0x298] ;  /* 0x00029800010e7983 */ /* 0x000ea40000300800 */
[----:B------:R-:W2:Y:S01]  /*260a0*/  LDL.LU R15, [R1+0x29c] ;  /* 0x00029c00010f7983 */ /* 0x000ea20000300800 */
[----:B------:R-:W4:Y:S01]  /*260b0*/  LDL.LU.64 R6, [R1+0x1c60] ;  /* 0x001c600001067983 */ /* 0x000f220000300a00 */
[----:B------:R-:W4:Y:S02]  /*260c0*/  LDL.LU.64 R4, [R1+0x1c58] ;  /* 0x001c580001047983 */ /* 0x000f240000300a00 */
[----:B------:R-:W3:Y:S07]  /*260d0*/  LDL R16, [R1+0xb0] ;  /* 0x0000b00001107983 */ /* 0x000eee0000100800 */
[----:B------:R-:W-:Y:S01]  /*260e0*/  STL.64 [R1+0x1d0], R20 ;  /* 0x0001d01401007387 */ /* 0x000fe20000100a00 */
[----:B------:R4:W-:Y:S01]  /*260f0*/  STL.64 [R1+0x1d8], R22 ;  /* 0x0001d81601007387 */ /* 0x0009e20000100a00 */
[----:B------:R-:W3:Y:S01]  /*26100*/  LDL R17, [R1+0xb4] ;  /* 0x0000b40001117983 */ /* 0x000ee20000100800 */
[----:B----4-:R-:W-:Y:S07]  /*26110*/  HMMA.16816.F32 R20, R4, R8, R24 ;  /* 0x000000080414723c */ /* 0x010fee0000001818 */
[----:B------:R-:W-:Y:S01]  /*26120*/  IMAD.MOV.U32 R27, RZ, RZ, R8 ;  /* 0x000000ffff1b7224 */ /* 0x000fe200078e0008 */
[----:B------:R-:W-:-:S02]  /*26130*/  MOV R26, R9 ;  /* 0x00000009001a7202 */ /* 0x000fc40000000f00 */
[----:B------:R-:W4:Y:S11]  /*26140*/  LDL.LU.64 R8, [R1+0x1c50] ;  /* 0x001c500001087983 */ /* 0x000f360000300a00 */
[----:B------:R-:W-:Y:S02]  /*26150*/  @!UPT UIADD3 URZ, URZ, URZ, URZ ;  /* 0x0000003f3f3ff290 */ /* 0x000fe4000fffe03f */
[----:B------:R0:W-:Y:S01]  /*26160*/  STL.64 [R1+0x2c0], R20 ;  /* 0x0002c01401007387 */ /* 0x0001e20000100a00 */
[----:B------:R-:W-:Y:S01]  /*26170*/  IMAD.MOV.U32 R10, RZ, RZ, R22 ;  /* 0x000000ffff0a7224 */ /* 0x000fe200078e0016 */
[----:B------:R-:W-:Y:S02]  /*26180*/  MOV R11, R23 ;  /* 0x00000017000b7202 */ /* 0x000fe40000000f00 */
[----:B------:R-:W3:Y:S04]  /*26190*/  LDL.LU.64 R22, [R1+0x1c48] ;  /* 0x001c480001167983 */ /* 0x000ee80000300a00 */
[----:B0-----:R-:W3:Y:S01]  /*261a0*/  LDL.LU.64 R20, [R1+0x1c40] ;  /* 0x001c400001147983 */ /* 0x001ee20000300a00 */
[----:B------:R0:W-:Y:S02]  /*261b0*/  STL [R1+0x19fc], R10 ;  /* 0x0019fc0a01007387 */ /* 0x0001e40000100800 */
[----:B------:R1:W-:Y:S01]  /*261c0*/  STL [R1+0x19f8], R11 ;  /* 0x0019f80b01007387 */ /* 0x0003e20000100800 */
[C---:B---3--:R-:W-:Y:S01]  /*261d0*/  HMMA.16816.F32 R16, R4.reuse, R16, R20 ;  /* 0x000000100410723c */ /* 0x048fe20000001814 */
[----:B------:R-:W2:Y:S11]  /*261e0*/  LDL.LU.64 R20, [R1+0x1c38] ;  /* 0x001c380001147983 */ /* 0x000eb60000300a00 */
[----:B------:R-:W-:Y:S11]  /*261f0*/  @!UPT UIADD3 URZ, URZ, URZ, URZ ;  /* 0x0000003f3f3ff290 */ /* 0x000ff6000fffe03f */
[----:B------:R-:W-:Y:S01]  /*26200*/  STL.64 [R1+0x2b0], R16 ;  /* 0x0002b01001007387 */ /* 0x000fe20000100a00 */
[----:B------:R-:W-:Y:S01]  /*26210*/  STL.64 [R1+0x2b8], R18 ;  /* 0x0002b81201007387 */ /* 0x000fe20000100a00 */
[----:B--2---:R-:W-:Y:S11]  /*26220*/  HMMA.16816.F32 R12, R4, R20, R12 ;  /* 0x00000014040c723c */ /* 0x004ff6000000180c */
[----:B------:R-:W-:Y:S11]  /*26230*/  @!UPT UIADD3 URZ, URZ, URZ, URZ ;  /* 0x0000003f3f3ff290 */ /* 0x000ff6000fffe03f */
[----:B------:R-:W-:Y:S02]  /*26240*/  @!UPT UIADD3 URZ, URZ, URZ, URZ ;  /* 0x0000003f3f3ff290 */ /* 0x000fe4000fffe03f */
[----:B0-----:R-:W-:Y:S01]  /*26250*/  IMAD.MOV.U32 R10, RZ, RZ, R14 ;  /* 0x000000ffff0a7224 */ /* 0x001fe200078e000e */
[----:B-1----:R-:W-:Y:S01]  /*26260*/  MOV R11, R15 ;  /* 0x0000000f000b7202 */ /* 0x002fe20000000f00 */
[----:B------:R-:W-:Y:S04]  /*26270*/  STL.64 [R1+0x2a0], R12 ;  /* 0x0002a00c01007387 */ /* 0x000fe80000100a00 */
[----:B------:R-:W-:Y:S01]  /*26280*/  STL.64 [R1+0x1af0], R10 ;  /* 0x001af00a01007387 */ /* 0x000fe20000100a00 */
[----:B----4-:R0:W-:Y:S03]  /*26290*/  STL.64 [R1+0x1ae8], R8 ;  /* 0x001ae80801007387 */ /* 0x0101e60000100a00 */
[----:B0-----:R-:W2:Y:S01]  /*262a0*/  LDL.LU R8, [R1+0x1e0] ;  /* 0x0001e00001087983 */ /* 0x001ea20000300800 */
[----:B------:R-:W2:Y:S02]  /*262b0*/  LDL.LU R9, [R1+0x1e4] ;  /* 0x0001e40001097983 */ /* 0x000ea40000300800 */
[----:B------:R-:W3:Y:S02]  /*262c0*/  LDL.LU R10, [R1+0x1e8] ;  /* 0x0001e800010a7983 */ /* 0x000ee40000300800 */
[----:B------:R-:W3:Y:S02]  /*262d0*/  LDL.LU R11, [R1+0x1ec] ;  /* 0x0001ec00010b7983 */ /* 0x000ee40000300800 */
[----:B------:R-:W-:Y:S01]  /*262e0*/  IMAD.MOV.U32 R24, RZ, RZ, R28 ;  /* 0x000000ffff187224 */ /* 0x000fe200078e001c */
[----:B------:R-:W-:Y:S01]  /*262f0*/  MOV R25, R29 ;  /* 0x0000001d00197202 */ /* 0x000fe20000000f00 */
[----:B------:R-:W4:Y:S01]  /*26300*/  LDL.LU R28, [R1+0x1c30] ;  /* 0x001c3000011c7983 */ /* 0x000f220000300800 */
[----:B------:R-:W4:Y:S03]  /*26310*/  LDL.LU R29, [R1+0x1c2c] ;  /* 0x001c2c00011d7983 */ /* 0x000f260000300800 */
[----:B------:R-:W-:Y:S04]  /*26320*/  STL.64 [R1+0x1b28], R24 ;  /* 0x001b281801007387 */ /* 0x000fe80000100a00 */
[----:B---3--:R-:W-:Y:S01]  /*26330*/  STL.64 [R1+0x1b00], R10 ;  /* 0x001b000a01007387 */ /* 0x008fe20000100a00 */
[----:B--2---:R0:W-:Y:S03]  /*26340*/  STL.64 [R1+0x1af8], R8 ;  /* 0x001af80801007387 */ /* 0x0041e60000100a00 */
[----:B0-----:R-:W2:Y:S01]  /*26350*/  LDL.LU R8, [R1+0x1f0] ;  /* 0x0001f00001087983 */ /* 0x001ea20000300800 */
[----:B------:R-:W2:Y:S02]  /*26360*/  LDL.LU R9, [R1+0x1f4] ;  /* 0x0001f40001097983 */ /* 0x000ea40000300800 */
[----:B------:R-:W3:Y:S02]  /*26370*/  LDL.LU R10, [R1+0x1f8] ;  /* 0x0001f800010a7983 */ /* 0x000ee40000300800 */
[----:B------:R-:W3:Y:S02]  /*26380*/  LDL.LU R11, [R1+0x1fc] ;  /* 0x0001fc00010b7983 */ /* 0x000ee40000300800 */
[----:B------:R-:W-:Y:S01]  /*26390*/  IMAD.MOV.U32 R24, RZ, RZ, R0 ;  /* 0x000000ffff187224 */ /* 0x000fe200078e0000 */
[----:B------:R-:W-:Y:S01]  /*263a0*/  MOV R25, R3 ;  /* 0x0000000300197202 */ /* 0x000fe20000000f00 */
[----:B------:R-:W2:Y:S01]  /*263b0*/  LDL.LU R0, [R1+0x1c28] ;  /* 0x001c280001007983 */ /* 0x000ea20000300800 */
[----:B------:R-:W2:Y:S03]  /*263c0*/  LDL.LU R3, [R1+0x1c24] ;  /* 0x001c240001037983 */ /* 0x000ea60000300800 */
[----:B------:R4:W-:Y:S02]  /*263d0*/  STL.64 [R1+0x1b40], R24 ;  /* 0x001b401801007387 */ /* 0x0009e40000100a00 */
[----:B----4-:R-:W-:Y:S01]  /*263e0*/  IMAD.MOV.U32 R24, RZ, RZ, R28 ;  /* 0x000000ffff187224 */ /* 0x010fe200078e001c */
        /* <DEDUP_REMOVED lines=15> */
[----:B----4-:R-:W-:-:S02]  /*264e0*/  IMAD.MOV.U32 R24, RZ, RZ, R28 ;  /* 0x000000ffff187224 */ /* 0x010fc400078e001c */
[----:B---3--:R-:W-:Y:S01]  /*264f0*/  STL.64 [R1+0x1b38], R10 ;  /* 0x001b380a01007387 */ /* 0x008fe20000100a00 */
[----:B--2---:R0:W-:Y:S03]  /*26500*/  STL.64 [R1+0x1b30], R8 ;  /* 0x001b300801007387 */ /* 0x0041e60000100a00 */
[----:B0-----:R-:W2:Y:S01]  /*26510*/  LDL.LU R8, [R1+0x210] ;  /* 0x0002100001087983 */ /* 0x001ea20000300800 */
[----:B------:R-:W2:Y:S02]  /*26520*/  LDL.LU R9, [R1+0x214] ;  /* 0x0002140001097983 */ /* 0x000ea40000300800 */
[----:B------:R-:W3:Y:S02]  /*26530*/  LDL.LU R10, [R1+0x218] ;  /* 0x00021800010a7983 */ /* 0x000ee40000300800 */
[----:B------:R-:W3:Y:S01]  /*26540*/  LDL.LU R11, [R1+0x21c] ;  /* 0x00021c00010b7983 */ /* 0x000ee20000300800 */
[----:B------:R-:W4:Y:S01]  /*26550*/  LDL.LU R28, [R1+0x1c10] ;  /* 0x001c1000011c7983 */ /* 0x000f220000300800 */
[----:B------:R-:W-:-:S02]  /*26560*/  MOV R25, R3 ;  /* 0x0000000300197202 */ /* 0x000fc40000000f00 */
[----:B------:R-:W4:Y:S03]  /*26570*/  LDL.LU R3, [R1+0x1c0c] ;  /* 0x001c0c0001037983 */ /* 0x000f260000300800 */
[----:B------:R0:W-:Y:S01]  /*26580*/  STL.64 [R1+0x1b88], R24 ;  /* 0x001b881801007387 */ /* 0x0001e20000100a00 */
[----:B------:R-:W-:Y:S01]  /*26590*/  MOV R17, R29 ;  /* 0x0000001d00117202 */ /* 0x000fe20000000f00 */
[----:B0-----:R-:W-:Y:S01]  /*265a0*/  IMAD.MOV.U32 R24, RZ, RZ, R0 ;  /* 0x000000ffff187224 */ /* 0x001fe200078e0000 */
[----:B------:R-:W-:Y:S01]  /*265b0*/  MOV R25, R2 ;  /* 0x0000000200197202 */ /* 0x000fe20000000f00 */
[----:B---3--:R-:W-:Y:S01]  /*265c0*/  STL.64 [R1+0x1b50], R10 ;  /* 0x001b500a01007387 */ /* 0x008fe20000100a00 */
[----:B--2---:R0:W-:Y:S02]  /*265d0*/  STL.64 [R1+0x1b48], R8 ;  /* 0x001b480801007387 */ /* 0x0041e40000100a00 */
[----:B----4-:R-:W-:Y:S01]  /*265e0*/  IMAD.MOV.U32 R16, RZ, RZ, R28 ;  /* 0x000000ffff107224 */ /* 0x010fe200078e001c */
[----:B0-----:R-:W2:Y:S01]  /*265f0*/  LDL.LU R8, [R1+0x220] ;  /* 0x0002200001087983 */ /* 0x001ea20000300800 */
[----:B------:R-:W2:Y:S02]  /*26600*/  LDL.LU R9, [R1+0x224] ;  /* 0x0002240001097983 */ /* 0x000ea40000300800 */
[----:B------:R-:W3:Y:S02]  /*26610*/  LDL.LU R10, [R1+0x228] ;  /* 0x00022800010a7983 */ /* 0x000ee40000300800 */
[----:B------:R-:W3:Y:S01]  /*26620*/  LDL.LU R11, [R1+0x22c] ;  /* 0x00022c00010b7983 */ /* 0x000ee20000300800 */
[----:B------:R-:W4:Y:S01]  /*26630*/  LDL.LU R0, [R1+0x1c08] ;  /* 0x001c080001007983 */ /* 0x000f220000300800 */
[----:B------:R-:W2:Y:S02]  /*26640*/  LDL.LU R2, [R1+0x1c04] ;  /* 0x001c040001027983 */ /* 0x000ea40000300800 */
[----:B------:R-:W-:Y:S02]  /*26650*/  STL.64 [R1+0x1ba8], R26 ;  /* 0x001ba81a01007387 */ /* 0x000fe40000100a00 */
[----:B------:R0:W-:Y:S01]  /*26660*/  STL.64 [R1+0x1ba0], R24 ;  /* 0x001ba01801007387 */ /* 0x0001e20000100a00 */
[----:B------:R-:W2:Y:S01]  /*26670*/  LDL.LU R28, [R1+0x1c00] ;  /* 0x001c0000011c7983 */ /* 0x000ea20000300800 */
[----:B------:R-:W2:Y:S02]  /*26680*/  LDL.LU R29, [R1+0x1bfc] ;  /* 0x001bfc00011d7983 */ /* 0x000ea40000300800 */
[----:B------:R1:W-:Y:S01]  /*26690*/  STL.64 [R1+0x1bb0], R16 ;  /* 0x001bb01001007387 */ /* 0x0003e20000100a00 */
[----:B0-----:R-:W2:Y:S01]  /*266a0*/  LDL.LU R24, [R1+0x250] ;  /* 0x0002500001187983 */ /* 0x001ea20000300800 */
[----:B------:R-:W2:Y:S02]  /*266b0*/  LDL.LU R25, [R1+0x254] ;  /* 0x0002540001197983 */ /* 0x000ea40000300800 */
[----:B------:R-:W2:Y:S02]  /*266c0*/  LDL.LU R26, [R1+0x258] ;  /* 0x00025800011a7983 */ /* 0x000ea40000300800 */
[----:B------:R-:W2:Y:S01]  /*266d0*/  LDL.LU R27, [R1+0x25c] ;  /* 0x00025c00011b7983 */ /* 0x000ea20000300800 */
[----:B-1----:R-:W-:Y:S01]  /*266e0*/  MOV R17, R3 ;  /* 0x0000000300117202 */ /* 0x002fe20000000f00 */
[----:B----4-:R-:W-:Y:S01]  /*266f0*/  IMAD.MOV.U32 R16, RZ, RZ, R0 ;  /* 0x000000ffff107224 */ /* 0x010fe200078e0000 */
[----:B--2---:R-:W-:Y:S01]  /*26700*/  STL.64 [R1+0x1bc0], R26 ;  /* 0x001bc01a01007387 */ /* 0x004fe20000100a00 */
[----:B------:R-:W-:Y:S02]  /*26710*/  STL.64 [R1+0x1bb8], R24 ;  /* 0x001bb81801007387 */ /* 0x000fe40000100a00 */
[----:B------:R-:W2:Y:S02]  /*26720*/  LDL.LU R0, [R1+0x1bf8] ;  /* 0x001bf80001007983 */ /* 0x000ea40000300800 */
[----:B------:R0:W-:Y:S02]  /*26730*/  STL.64 [R1+0x1bc8], R16 ;  /* 0x001bc81001007387 */ /* 0x0001e40000100a00 */
[----:B0-----:R-:W4:Y:S01]  /*26740*/  LDL.64 R16, [R1+0x80] ;  /* 0x0000800001107983 */ /* 0x001f220000100a00 */
[----:B------:R-:W2:Y:S02]  /*26750*/  LDL.LU R24, [R1+0x260] ;  /* 0x0002600001187983 */ /* 0x000ea40000300800 */
[----:B------:R-:W2:Y:S02]  /*26760*/  LDL.LU R25, [R1+0x264] ;  /* 0x0002640001197983 */ /* 0x000ea40000300800 */
[----:B------:R-:W2:Y:S01]  /*26770*/  LDL.LU R26, [R1+0x268] ;  /* 0x00026800011a7983 */ /* 0x000ea20000300800 */
[----:B------:R-:W2:Y:S01]  /*26780*/  LDL.LU R27, [R1+0x26c] ;  /* 0x00026c00011b7983 */ /* 0x000ea20000300800 */
[----:B------:R-:W3:Y:S02]  /*26790*/  LDL.LU R20, [R1+0x280] ;  /* 0x0002800001147983 */ /* 0x000ee40000300800 */
[----:B------:R-:W3:Y:S02]  /*267a0*/  LDL.LU R21, [R1+0x284] ;  /* 0x0002840001157983 */ /* 0x000ee40000300800 */
[----:B------:R-:W3:Y:S01]  /*267b0*/  LDL.LU R22, [R1+0x288] ;  /* 0x0002880001167983 */ /* 0x000ee20000300800 */
[----:B------:R-:W3:Y:S04]  /*267c0*/  LDL.LU R23, [R1+0x28c] ;  /* 0x00028c0001177983 */ /* 0x000ee80000300800 */
[----:B--2---:R-:W-:Y:S01]  /*267d0*/  STL.64 [R1+0x1bd8], R26 ;  /* 0x001bd81a01007387 */ /* 0x004fe20000100a00 */
[----:B------:R0:W-:Y:S03]  /*267e0*/  STL.64 [R1+0x1bd0], R24 ;  /* 0x001bd01801007387 */ /* 0x0001e60000100a00 */
[----:B0-----:R-:W2:Y:S01]  /*267f0*/  LDL.LU R24, [R1+0x270] ;  /* 0x0002700001187983 */ /* 0x001ea20000300800 */
[----:B------:R-:W2:Y:S02]  /*26800*/  LDL.LU R25, [R1+0x274] ;  /* 0x0002740001197983 */ /* 0x000ea40000300800 */
[----:B------:R-:W2:Y:S02]  /*26810*/  LDL.LU R26, [R1+0x278] ;  /* 0x00027800011a7983 */ /* 0x000ea40000300800 */
[----:B------:R-:W2:Y:S02]  /*26820*/  LDL.LU R27, [R1+0x27c] ;  /* 0x00027c00011b7983 */ /* 0x000ea40000300800 */
[----:B--2---:R-:W-:Y:S01]  /*26830*/  STL.64 [R1+0x1be8], R26 ;  /* 0x001be81a01007387 */ /* 0x004fe20000100a00 */
[----:B------:R0:W-:Y:S03]  /*26840*/  STL.64 [R1+0x1be0], R24 ;  /* 0x001be01801007387 */ /* 0x0001e60000100a00 */
[----:B0-----:R-:W2:Y:S01]  /*26850*/  LDL.LU.64 R24, [R1+0x90] ;  /* 0x0000900001187983 */ /* 0x001ea20000300a00 */
[----:B---3--:R-:W-:Y:S02]  /*26860*/  STL.64 [R1+0x1b68], R10 ;  /* 0x001b680a01007387 */ /* 0x008fe40000100a00 */
[----:B------:R0:W-:Y:S02]  /*26870*/  STL.64 [R1+0x1b60], R8 ;  /* 0x001b600801007387 */ /* 0x0001e40000100a00 */
[----:B0-----:R-:W3:Y:S01]  /*26880*/  LDL.LU R8, [R1+0x230] ;  /* 0x0002300001087983 */ /* 0x001ee20000300800 */
[----:B------:R-:W3:Y:S02]  /*26890*/  LDL.LU R9, [R1+0x234] ;  /* 0x0002340001097983 */ /* 0x000ee40000300800 */
[----:B------:R-:W2:Y:S02]  /*268a0*/  LDL.LU R10, [R1+0x238] ;  /* 0x00023800010a7983 */ /* 0x000ea40000300800 */
[----:B------:R-:W2:Y:S02]  /*268b0*/  LDL.LU R11, [R1+0x23c] ;  /* 0x00023c00010b7983 */ /* 0x000ea40000300800 */
[----:B--2---:R-:W-:Y:S01]  /*268c0*/  STL.64 [R1+0x1b80], R10 ;  /* 0x001b800a01007387 */ /* 0x004fe20000100a00 */
[----:B---3--:R0:W-:Y:S03]  /*268d0*/  STL.64 [R1+0x1b78], R8 ;  /* 0x001b780801007387 */ /* 0x0081e60000100a00 */
[----:B0-----:R-:W2:Y:S01]  /*268e0*/  LDL.LU R8, [R1+0x240] ;  /* 0x0002400001087983 */ /* 0x001ea20000300800 */
[----:B------:R-:W2:Y:S02]  /*268f0*/  LDL.LU R9, [R1+0x244] ;  /* 0x0002440001097983 */ /* 0x000ea40000300800 */
[----:B------:R-:W3:Y:S02]  /*26900*/  LDL.LU R10, [R1+0x248] ;  /* 0x00024800010a7983 */ /* 0x000ee40000300800 */
[----:B------:R-:W3:Y:S01]  /*26910*/  LDL.LU R11, [R1+0x24c] ;  /* 0x00024c00010b7983 */ /* 0x000ee20000300800 */
[----:B------:R-:W-:Y:S01]  /*26920*/  HMMA.16816.F32 R20, R4, R24, R20 ;  /* 0x000000180414723c */ /* 0x000fe20000001814 */
[----:B------:R-:W-:Y:S01]  /*26930*/  IMAD.MOV.U32 R13, RZ, RZ, R0 ;  /* 0x000000ffff0d7224 */ /* 0x000fe200078e0000 */
[----:B---3--:R-:W-:Y:S01]  /*26940*/  STL.64 [R1+0x1b98], R10 ;  /* 0x001b980a01007387 */ /* 0x008fe20000100a00 */
[----:B--2---:R0:W-:Y:S03]  /*26950*/  STL.64 [R1+0x1b90], R8 ;  /* 0x001b900801007387 */ /* 0x0041e60000100a00 */
[----:B0-----:R-:W2:Y:S01]  /*26960*/  LDL.LU R8, [R1+0x310] ;  /* 0x0003100001087983 */ /* 0x001ea20000300800 */
[----:B------:R-:W2:Y:S02]  /*26970*/  LDL.LU R9, [R1+0x314] ;  /* 0x0003140001097983 */ /* 0x000ea40000300800 */
[----:B------:R-:W2:Y:S02]  /*26980*/  LDL.LU R10, [R1+0x318] ;  /* 0x00031800010a7983 */ /* 0x000ea40000300800 */
[----:B------:R-:W2:Y:S01]  /*26990*/  LDL.LU R11, [R1+0x31c] ;  /* 0x00031c00010b7983 */ /* 0x000ea20000300800 */
[----:B------:R-:W3:Y:S01]  /*269a0*/  LDL.LU R12, [R1+0x1c0] ;  /* 0x0001c000010c7983 */ /* 0x000ee20000300800 */
[----:B------:R-:W3:Y:S02]  /*269b0*/  LDL.LU R14, [R1+0x1c8] ;  /* 0x0001c800010e7983 */ /* 0x000ee40000300800 */
[----:B------:R-:W3:Y:S08]  /*269c0*/  LDL.LU R15, [R1+0x1cc] ;  /* 0x0001cc00010f7983 */ /* 0x000ef00000300800 */
[----:B------:R0:W-:Y:S01]  /*269d0*/  STL.64 [R1+0x290], R20 ;  /* 0x0002901401007387 */ /* 0x0001e20000100a00 */
[----:B------:R1:W-:Y:S04]  /*269e0*/  STL.64 [R1+0x298], R22 ;  /* 0x0002981601007387 */ /* 0x0003e80000100a00 */
[----:B0-----:R-:W2:Y:S01]  /*269f0*/  LDL.LU.64 R20, [R1+0x1bf0] ;  /* 0x001bf00001147983 */ /* 0x001ea20000300a00 */
[----:B-1----:R-:W-:Y:S01]  /*26a00*/  IMAD.MOV.U32 R23, RZ, RZ, R24 ;  /* 0x000000ffff177224 */ /* 0x002fe200078e0018 */
[----:B------:R-:W-:Y:S01]  /*26a10*/  MOV R22, R25 ;  /* 0x0000001900167202 */ /* 0x000fe20000000f00 */
[----:B------:R-:W2:Y:S01]  /*26a20*/  LDL.LU.64 R26, [R1+0x1be8] ;  /* 0x001be800011a7983 */ /* 0x000ea20000300a00 */
[----:B------:R-:W2:Y:S04]  /*26a30*/  LDL.LU.64 R24, [R1+0x1be0] ;  /* 0x001be00001187983 */ /* 0x000ea80000300a00 */
[----:B------:R-:W0:Y:S04]  /*26a40*/  S2R R0, SR_TID.X ;  /* 0x0000000000007919 */ /* 0x000e280000002100 */
[----:B------:R-:W1:Y:S01]  /*26a50*/  S2R R3, SR_TID.X ;  /* 0x0000000000037919 */ /* 0x000e620000002100 */
[C---:B0-----:R-:W-:Y:S01]  /*26a60*/  SHF.L.U32 R19, R0.reuse, 0x7, RZ ;  /* 0x0000000700137819 */ /* 0x041fe200000006ff */
[----:B------:R-:W-:-:S05]  /*26a70*/  LOP3.LUT R0, R0, 0x7, RZ, 0xc0, !PT ;  /* 0x0000000700007812 */ /* 0x000fca00078ec0ff */
[----:B------:R-:W-:-:S05]  /*26a80*/  IMAD.SHL.U32 R0, R0, 0x10, RZ ;  /* 0x0000001000007824 */ /* 0x000fca00078e00ff */
[----:B------:R-:W-:-:S04]  /*26a90*/  LOP3.LUT R0, R0, 0x780, R19, 0xf8, !PT ;  /* 0x0000078000007812 */ /* 0x000fc800078ef813 */
[----:B-1----:R-:W-:Y:S01]  /*26aa0*/  LOP3.LUT R0, R0, 0x10, R3, 0x78, !PT ;  /* 0x0000001000007812 */ /* 0x002fe200078e7803 */
[----:B----4-:R-:W-:Y:S01]  /*26ab0*/  MOV R3, R17 ;  /* 0x0000001100037202 */ /* 0x010fe20000000f00 */
[C---:B--2---:R-:W-:Y:S11]  /*26ac0*/  HMMA.16816.F32 R24, R4.reuse, R16, R24 ;  /* 0x000000100418723c */ /* 0x044ff60000001818 */
[----:B------:R-:W-:Y:S11]  /*26ad0*/  @!UPT UIADD3 URZ, URZ, URZ, URZ ;  /* 0x0000003f3f3ff290 */ /* 0x000ff6000fffe03f */
[----:B------:R-:W-:Y:S01]  /*26ae0*/  @!UPT UIADD3 URZ, URZ, URZ, URZ ;  /* 0x0000003f3f3ff290 */ /* 0x000fe2000fffe03f */
[----:B------:R-:W-:Y:S01]  /*26af0*/  STL.64 [R1+0x280], R24 ;  /* 0x0002801801007387 */ /* 0x000fe20000100a00 */
[----:B------:R0:W-:Y:S03]  /*26b00*/  STL.64 [R1+0x288], R26 ;  /* 0x0002881a01007387 */ /* 0x0001e60000100a00 */
[----:B0-----:R-:W2:Y:S01]  /*26b10*/  LDL.LU.64 R26, [R1+0x1bd8] ;  /* 0x001bd800011a7983 */ /* 0x001ea20000300a00 */
[----:B------:R-:W2:Y:S02]  /*26b20*/  LDL.LU.64 R24, [R1+0x1bd0] ;  /* 0x001bd00001187983 */ /* 0x000ea40000300a00 */
[----:B------:R-:W2:Y:S02]  /*26b30*/  LDL.LU.64 R16, [R1+0x1bc8] ;  /* 0x001bc80001107983 */ /* 0x000ea40000300a00 */
[C---:B--2---:R-:W-:Y:S01]  /*26b40*/  HMMA.16816.F32 R16, R4.reuse, R16, R24 ;  /* 0x000000100410723c */ /* 0x044fe20000001818 */
[----:B------:R-:W2:Y:S01]  /*26b50*/  LDL.LU.64 R26, [R1+0x1bc0] ;  /* 0x001bc000011a7983 */ /* 0x000ea20000300a00 */
[----:B------:R-:W2:Y:S11]  /*26b60*/  LDL.LU.64 R24, [R1+0x1bb8] ;  /* 0x001bb80001187983 */ /* 0x000eb60000300a00 */
[----:B------:R-:W-:Y:S10]  /*26b70*/  @!UPT UIADD3 URZ, URZ, URZ, URZ ;  /* 0x0000003f3f3ff290 */ /* 0x000ff4000fffe03f */
[----:B------:R0:W-:Y:S01]  /*26b80*/  STL.64 [R1+0x270], R16 ;  /* 0x0002701001007387 */ /* 0x0001e20000100a00 */
[----:B------:R2:W-:Y:S03]  /*26b90*/  STL.64 [R1+0x278], R18 ;  /* 0x0002781201007387 */ /* 0x0005e60000100a00 */
[----:B0-----:R-:W2:Y:S01]  /*26ba0*/  LDL.LU.64 R16, [R1+0x1bb0] ;  /* 0x001bb00001107983 */ /* 0x001ea20000300a00 */
[----:B------:R-:W-:Y:S01]  /*26bb0*/  LOP3.LUT R0, R0, 0x60, RZ, 0x3c, !PT ;  /* 0x0000006000007812 */ /* 0x000fe200078e3cff */
[----:B--2---:R-:W-:Y:S02]  /*26bc0*/  HMMA.16816.F32 R16, R4, R16, R24 ;  /* 0x000000100410723c */ /* 0x004fe40000001818 */
[----:B------:R-:W2:Y:S01]  /*26bd0*/  LDL.LU.64 R26, [R1+0x1ba8] ;  /* 0x001ba800011a7983 */ /* 0x000ea20000300a00 */
[----:B------:R-:W4:Y:S11]  /*26be0*/  LDL.LU.64 R24, [R1+0x1ba0] ;  /* 0x001ba00001187983 */ /* 0x000f360000300a00 */
[----:B------:R-:W-:Y:S09]  /*26bf0*/  @!UPT UIADD3 URZ, URZ, URZ, URZ ;  /* 0x0000003f3f3ff290 */ /* 0x000ff2000fffe03f */
[----:B------:R-:W-:Y:S01]  /*26c00*/  STL.64 [R1+0x260], R16 ;  /* 0x0002601001007387 */ /* 0x000fe20000100a00 */
[----:B------:R-:W-:Y:S02]  /*26c10*/  STL.64 [R1+0x268], R18 ;  /* 0x0002681201007387 */ /* 0x000fe40000100a00 */
[----:B------:R-:W0:Y:S02]  /*26c20*/  LDSM.16.M88.4 R16, [R0+0x18000] ;  /* 0x018000000010783b */ /* 0x000e240000000200 */
[----:B0-----:R-:W-:Y:S02]  /*26c30*/  STL.64 [R1+0x19e8], R18 ;  /* 0x0019e81201007387 */ /* 0x001fe40000100a00 */
[----:B------:R2:W-:Y:S02]  /*26c40*/  STL.64 [R1+0x19e0], R16 ;  /* 0x0019e01001007387 */ /* 0x0005e40000100a00 */
[----:B--2---:R-:W-:Y:S01]  /*26c50*/  IMAD.MOV.U32 R16, RZ, RZ, R27 ;  /* 0x000000ffff107224 */ /* 0x004fe200078e001b */
[----:B------:R-:W-:-:S02]  /*26c60*/  MOV R17, R26 ;  /* 0x0000001a00117202 */ /* 0x000fc40000000f00 */
[C---:B----4-:R-:W-:Y:S01]  /*26c70*/  HMMA.16816.F32 R24, R4.reuse, R24, R8 ;  /* 0x000000180418723c */ /* 0x050fe20000001808 */
[----:B------:R-:W2:Y:S01]  /*26c80*/  LDL.LU.64 R10, [R1+0x1b98] ;  /* 0x001b9800010a7983 */ /* 0x000ea20000300a00 */
[----:B------:R-:W2:Y:S11]  /*26c90*/  LDL.LU.64 R8, [R1+0x1b90] ;  /* 0x001b900001087983 */ /* 0x000eb60000300a00 */
[----:B------:R-:W-:Y:S10]  /*26ca0*/  @!UPT UIADD3 URZ, URZ, URZ, URZ ;  /* 0x0000003f3f3ff290 */ /* 0x000ff4000fffe03f */
[----:B------:R0:W-:Y:S01]  /*26cb0*/  STL.64 [R1+0x250], R24 ;  /* 0x0002501801007387 */ /* 0x0001e20000100a00 */
[----:B------:R2:W-:Y:S03]  /*26cc0*/  STL.64 [R1+0x258], R26 ;  /* 0x0002581a01007387 */ /* 0x0005e60000100a00 */
[----:B0-----:R-:W2:Y:S02]  /*26cd0*/  LDL.LU.64 R24, [R1+0x1b88] ;  /* 0x001b880001187983 */ /* 0x001ea40000300a00 */
[C---:B--2---:R-:W-:Y:S02]  /*26ce0*/  HMMA.16816.F32 R24, R4.reuse, R24, R8 ;  /* 0x000000180418723c */ /* 0x044fe40000001808 */
[----:B------:R-:W2:Y:S01]  /*26cf0*/  LDL.LU.64 R10, [R1+0x1b80] ;  /* 0x001b8000010a7983 */ /* 0x000ea20000300a00 */
[----:B------:R-:W2:Y:S11]  /*26d00*/  LDL.LU.64 R8, [R1+0x1b78] ;  /* 0x001b780001087983 */ /* 0x000eb60000300a00 */
[----:B------:R-:W-:Y:S09]  /*26d10*/  @!UPT UIADD3 URZ, URZ, URZ, URZ ;  /* 0x0000003f3f3ff290 */ /* 0x000ff2000fffe03f */
        /* <DEDUP_REMOVED lines=30> */
[----:B0-----:R-:W4:Y:S01]  /*26f00*/  LDL.LU.64 R26, [R1+0x1b10] ;  /* 0x001b1000011a7983 */ /* 0x001f220000300a00 */
[----:B------:R-:W2:Y:S02]  /*26f10*/  LDL.LU.64 R24, [R1+0x1b08] ;  /* 0x001b080001187983 */ /* 0x000ea40000300a00 */
[C---:B--2---:R-:W-:Y:S11]  /*26f20*/  HMMA.16816.F32 R8, R4.reuse, R24, R8 ;  /* 0x000000180408723c */ /* 0x044ff60000001808 */
[----:B------:R-:W-:Y:S11]  /*26f30*/  @!UPT UIADD3 URZ, URZ, URZ, URZ ;  /* 0x0000003f3f3ff290 */ /* 0x000ff6000fffe03f */
[----:B------:R-:W-:Y:S01]  /*26f40*/  @!UPT UIADD3 URZ, URZ, URZ, URZ ;  /* 0x0000003f3f3ff290 */ /* 0x000fe2000fffe03f */
[----:B------:R-:W-:Y:S01]  /*26f50*/  STL.64 [R1+0x1f0], R8 ;  /* 0x0001f00801007387 */ /* 0x000fe20000100a00 */
[----:B------:R0:W-:Y:S03]  /*26f60*/  STL.64 [R1+0x1f8], R10 ;  /* 0x0001f80a01007387 */ /* 0x0001e60000100a00 */
[----:B0-----:R-:W2:Y:S01]  /*26f70*/  LDL.LU.64 R10, [R1+0x1b00] ;  /* 0x001b0000010a7983 */ /* 0x001ea20000300a00 */
[----:B------:R-:W2:Y:S02]  /*26f80*/  LDL.LU.64 R8, [R1+0x1af8] ;  /* 0x001af80001087983 */ /* 0x000ea40000300a00 */
[----:B----4-:R-:W-:Y:S02]  /*26f90*/  STL.64 [R1+0x1a08], R26 ;  /* 0x001a081a01007387 */ /* 0x010fe40000100a00 */
[----:B------:R0:W-:Y:S02]  /*26fa0*/  STL.64 [R1+0x1a00], R24 ;  /* 0x001a001801007387 */ /* 0x0001e40000100a00 */
[----:B0-----:R-:W4:Y:S01]  /*26fb0*/  LDL.LU R24, [R1+0x2f0] ;  /* 0x0002f00001187983 */ /* 0x001f220000300800 */
[C---:B--2---:R-:W-:Y:S11]  /*26fc0*/  HMMA.16816.F32 R8, R4.reuse, R20, R8 ;  /* 0x000000140408723c */ /* 0x044ff60000001808 */
[----:B------:R-:W-:Y:S11]  /*26fd0*/  @!UPT UIADD3 URZ, URZ, URZ, URZ ;  /* 0x0000003f3f3ff290 */ /* 0x000ff6000fffe03f */
[----:B------:R-:W-:Y:S01]  /*26fe0*/  @!UPT UIADD3 URZ, URZ, URZ, URZ ;  /* 0x0000003f3f3ff290 */ /* 0x000fe2000fffe03f */
[----:B------:R-:W-:Y:S01]  /*26ff0*/  STL.64 [R1+0x1e0], R8 ;  /* 0x0001e00801007387 */ /* 0x000fe20000100a00 */
[----:B------:R0:W-:Y:S03]  /*27000*/  STL.64 [R1+0x1e8], R10 ;  /* 0x0001e80a01007387 */ /* 0x0001e60000100a00 */
[----:B0-----:R-:W2:Y:S01]  /*27010*/  LDL.LU.64 R10, [R1+0x1af0] ;  /* 0x001af000010a7983 */ /* 0x001ea20000300a00 */
[----:B------:R-:W3:Y:S02]  /*27020*/  LDL.LU.64 R8, [R1+0x1ae8] ;  /* 0x001ae80001087983 */ /* 0x000ee40000300a00 */
[----:B------:R-:W-:Y:S02]  /*27030*/  STL.64 [R1+0x1ac8], R20 ;  /* 0x001ac81401007387 */ /* 0x000fe40000100a00 */
[----:B------:R-:W-:Y:S01]  /*27040*/  IMAD.MOV.U32 R25, RZ, RZ, R29 ;  /* 0x000000ffff197224 */ /* 0x000fe200078e001d */
[----:B------:R-:W-:Y:S01]  /*27050*/  MOV R26, R28 ;  /* 0x0000001c001a7202 */ /* 0x000fe20000000f00 */
[----:B------:R-:W-:Y:S01]  /*27060*/  IMAD.MOV.U32 R27, RZ, RZ, R2 ;  /* 0x000000ffff1b7224 */ /* 0x000fe200078e0002 */
[----:B---3--:R-:W-:Y:S01]  /*27070*/  HMMA.16816.F32 R4, R4, R8, R12 ;  /* 0x000000080404723c */ /* 0x008fe2000000180c */
[----:B------:R-:W4:Y:S01]  /*27080*/  LDL.LU.64 R14, [R1+0x1ae0] ;  /* 0x001ae000010e7983 */ /* 0x000f220000300a00 */
[----:B------:R-:W4:Y:S02]  /*27090*/  LDL.LU.64 R12, [R1+0x1ad8] ;  /* 0x001ad800010c7983 */ /* 0x000f240000300a00 */
[----:B--2---:R-:W-:Y:S02]  /*270a0*/  STL.64 [R1+0x1a18], R10 ;  /* 0x001a180a01007387 */ /* 0x004fe40000100a00 */
[----:B------:R-:W-:Y:S11]  /*270b0*/  STL.64 [R1+0x1a10], R8 ;  /* 0x001a100801007387 */ /* 0x000ff60000100a00 */
[----:B------:R-:W-:Y:S06]  /*270c0*/  @!UPT UIADD3 URZ, URZ, URZ, URZ ;  /* 0x0000003f3f3ff290 */ /* 0x000fec000fffe03f */
[----:B------:R-:W-:Y:S01]  /*270d0*/  STL.64 [R1+0x1c0], R4 ;  /* 0x0001c00401007387 */ /* 0x000fe20000100a00 */
[----:B------:R-:W-:Y:S02]  /*270e0*/  STL.64 [R1+0x1c8], R6 ;  /* 0x0001c80601007387 */ /* 0x000fe40000100a00 */
[----:B------:R-:W0:Y:S02]  /*270f0*/  LDSM.16.M88.4 R4, [R0+0x18800] ;  /* 0x018800000004783b */ /* 0x000e240000000200 */
[----:B0-----:R-:W-:Y:S02]  /*27100*/  STL.64 [R1+0x1828], R6 ;  /* 0x0018280601007387 */ /* 0x001fe40000100a00 */
[----:B------:R-:W-:Y:S01]  /*27110*/  STL.64 [R1+0x1820], R4 ;  /* 0x0018200401007387 */ /* 0x000fe20000100a00 */
[----:B----4-:R-:W-:Y:S01]  /*27120*/  HMMA.16816.F32 R8, R12, R16, R24 ;  /* 0x000000100c08723c */ /* 0x010fe20000001818 */
[----:B------:R-:W2:Y:S01]  /*27130*/  LDL.LU R16, [R1+0x70] ;  /* 0x0000700001107983 */ /* 0x000ea20000300800 */
[----:B------:R-:W2:Y:S03]  /*27140*/  LDL.LU R17, [R1+0x74] ;  /* 0x0000740001117983 */ /* 0x000ea60000300800 */
[----:B--2---:R0:W-:Y:S01]  /*27150*/  STL.64 [R1+0x1a98], R16 ;  /* 0x001a981001007387 */ /* 0x0041e20000100a00 */
[----:B------:R-:W2:Y:S02]  /*27160*/  LDL.LU R20, [R1+0x2e0] ;  /* 0x0002e00001147983 */ /* 0x000ea40000300800 */
[----:B------:R-:W2:Y:S01]  /*27170*/  LDL.LU R21, [R1+0x2e4] ;  /* 0x0002e40001157983 */ /* 0x000ea20000300800 */
[----:B0-----:R-:W-:Y:S01]  /*27180*/  MOV R16, R23 ;  /* 0x0000001700107202 */ /* 0x001fe20000000f00 */
[----:B------:R-:W-:-:S02]  /*27190*/  IMAD.MOV.U32 R17, RZ, RZ, R22 ;  /* 0x000000ffff117224 */ /* 0x000fc400078e0016 */
[----:B------:R-:W2:Y:S01]  /*271a0*/  LDL.LU R22, [R1+0x2e8] ;  /* 0x0002e80001167983 */ /* 0x000ea20000300800 */
[----:B------:R-:W2:Y:S02]  /*271b0*/  LDL.LU R23, [R1+0x2ec] ;  /* 0x0002ec0001177983 */ /* 0x000ea40000300800 */
[----:B------:R0:W-:Y:S02]  /*271c0*/  STL.64 [R1+0x1aa8], R16 ;  /* 0x001aa81001007387 */ /* 0x0001e40000100a00 */
[----:B0-----:R-:W3:Y:S01]  /*271d0*/  LDL.LU R16, [R1+0xa0] ;  /* 0x0000a00001107983 */ /* 0x001ee20000300800 */
[----:B------:R-:W3:Y:S06]  /*271e0*/  LDL.LU R17, [R1+0xa4] ;  /* 0x0000a40001117983 */ /* 0x000eec0000300800 */
[----:B------:R-:W-:Y:S01]  /*271f0*/  MOV R29, R8 ;  /* 0x00000008001d7202 */ /* 0x000fe20000000f00 */
[----:B------:R-:W-:Y:S01]  /*27200*/  IMAD.MOV.U32 R28, RZ, RZ, R9 ;  /* 0x000000ffff1c7224 */ /* 0x000fe200078e0009 */
[----:B---3--:R0:W-:Y:S04]  /*27210*/  STL.64 [R1+0x1ac0], R16 ;  /* 0x001ac01001007387 */ /* 0x0081e80000100a00 */
[----:B0-----:R-:W2:Y:S01]  /*27220*/  LDL.LU R16, [R1+0xb0] ;  /* 0x0000b00001107983 */ /* 0x001ea20000300800 */
[----:B------:R-:W2:Y:S02]  /*27230*/  LDL.LU R17, [R1+0xb4] ;  /* 0x0000b40001117983 */ /* 0x000ea40000300800 */
[----:B------:R-:W3:Y:S01]  /*27240*/  LDL.LU R8, [R1+0x80] ;  /* 0x0000800001087983 */ /* 0x000ee20000300800 */
[----:B------:R-:W-:-:S02]  /*27250*/  MOV R9, R3 ;  /* 0x0000000300097202 */ /* 0x000fc40000000f00 */
[----:B------:R-:W4:Y:S01]  /*27260*/  LDL.LU R3, [R1+0x1ad0] ;  /* 0x001ad00001037983 */ /* 0x000f220000300800 */
[----:B------:R-:W-:Y:S01]  /*27270*/  MOV R2, R10 ;  /* 0x0000000a00027202 */ /* 0x000fe20000000f00 */
[----:B------:R-:W-:Y:S02]  /*27280*/  IMAD.MOV.U32 R0, RZ, RZ, R11 ;  /* 0x000000ffff007224 */ /* 0x000fe400078e000b */
[----:B---3--:R0:W-:Y:S04]  /*27290*/  STL.64 [R1+0x1aa0], R8 ;  /* 0x001aa00801007387 */ /* 0x0081e80000100a00 */
[----:B0-----:R-:W3:Y:S01]  /*272a0*/  LDL.LU R8, [R1+0x180] ;  /* 0x0001800001087983 */ /* 0x001ee20000300800 */
[----:B------:R-:W3:Y:S02]  /*272b0*/  LDL.LU R9, [R1+0x184] ;  /* 0x0001840001097983 */ /* 0x000ee40000300800 */
[----:B------:R-:W3:Y:S02]  /*272c0*/  LDL.LU R10, [R1+0x188] ;  /* 0x00018800010a7983 */ /* 0x000ee40000300800 */
[----:B------:R-:W3:Y:S01]  /*272d0*/  LDL.LU R11, [R1+0x18c] ;  /* 0x00018c00010b7983 */ /* 0x000ee20000300800 */
[----:B--2---:R-:W-:Y:S11]  /*272e0*/  HMMA.16816.F32 R16, R12, R16, R20 ;  /* 0x000000100c10723c */ /* 0x004ff60000001814 */
[----:B------:R-:W-:Y:S11]  /*272f0*/  @!UPT UIADD3 URZ, URZ, URZ, URZ ;  /* 0x0000003f3f3ff290 */ /* 0x000ff6000fffe03f */
[----:B------:R-:W-:Y:S02]  /*27300*/  @!UPT UIADD3 URZ, URZ, URZ, URZ ;  /* 0x0000003f3f3ff290 */ /* 0x000fe4000fffe03f */
[----:B------:R-:W-:Y:S01]  /*27310*/  MOV R22, R17 ;  /* 0x0000001100167202 */ /* 0x000fe20000000f00 */
[----:B---3--:R-:W-:Y:S01]  /*27320*/  STL.64 [R1+0x1ab8], R10 ;  /* 0x001ab80a01007387 */ /* 0x008fe20000100a00 */
[----:B------:R0:W-:Y:S03]  /*27330*/  STL.64 [R1+0x1ab0], R8 ;  /* 0x001ab00801007387 */ /* 0x0001e60000100a00 */
[----:B0-----:R-:W2:Y:S01]  /*27340*/  LDL.LU R8, [R1+0x190] ;  /* 0x0001900001087983 */ /* 0x001ea20000300800 */
[----:B------:R-:W2:Y:S02]  /*27350*/  LDL.LU R9, [R1+0x194] ;  /* 0x0001940001097983 */ /* 0x000ea40000300800 */
[----:B------:R-:W2:Y:S02]  /*27360*/  LDL.LU R10, [R1+0x198] ;  /* 0x00019800010a7983 */ /* 0x000ea40000300800 */
[----:B------:R-:W2:Y:S01]  /*27370*/  LDL.LU R11, [R1+0x19c] ;  /* 0x00019c00010b7983 */ /* 0x000ea20000300800 */
[----:B------:R-:W3:Y:S01]  /*27380*/  LDL.LU R4, [R1+0x170] ;  /* 0x0001700001047983 */ /* 0x000ee20000300800 */
[----:B------:R-:W3:Y:S02]  /*27390*/  LDL.LU R5, [R1+0x174] ;  /* 0x0001740001057983 */ /* 0x000ee40000300800 */
[----:B------:R-:W3:Y:S02]  /*273a0*/  LDL.LU R6, [R1+0x178] ;  /* 0x0001780001067983 */ /* 0x000ee40000300800 */
[----:B------:R-:W3:Y:S01]  /*273b0*/  LDL.LU R7, [R1+0x17c] ;  /* 0x00017c0001077983 */ /* 0x000ee20000300800 */
[----:B------:R-:W2:Y:S01]  /*273c0*/  LDL.LU R24, [R1+0x160] ;  /* 0x0001600001187983 */ /* 0x000ea20000300800 */
[----:B------:R-:W2:Y:S02]  /*273d0*/  LDL.LU R25, [R1+0x164] ;  /* 0x0001640001197983 */ /* 0x000ea40000300800 */
[----:B------:R-:W2:Y:S02]  /*273e0*/  LDL.LU R26, [R1+0x168] ;  /* 0x00016800011a7983 */ /* 0x000ea40000300800 */
[----:B------:R-:W-:Y:S01]  /*273f0*/  STL [R1+0x1868], R0 ;  /* 0x0018680001007387 */ /* 0x000fe20000100800 */
[----:B------:R-:W-:Y:S01]  /*27400*/  STL [R1+0x1864], R2 ;  /* 0x0018640201007387 */ /* 0x000fe20000100800 */
[----:B------:R-:W-:Y:S02]  /*27410*/  STL [R1+0x1860], R28 ;  /* 0x0018601c01007387 */ /* 0x000fe40000100800 */
[----:B------:R-:W-:Y:S02]  /*27420*/  STL [R1+0x185c], R29 ;  /* 0x00185c1d01007387 */ /* 0x000fe40000100800 */
[----:B------:R-:W2:Y:S01]  /*27430*/  LDL.LU.64 R20, [R1+0x1ac8] ;  /* 0x001ac80001147983 */ /* 0x000ea20000300a00 */
[----:B------:R0:W-:Y:S04]  /*27440*/  STL [R1+0x1a0], R16 ;  /* 0x0001a01001007387 */ /* 0x0001e80000100800 */
[----:B0-----:R-:W2:Y:S01]  /*27450*/  LDL.LU.64 R16, [R1+0x1ac0] ;  /* 0x001ac00001107983 */ /* 0x001ea20000300a00 */
[----:B----4-:R-:W-:-:S02]  /*27460*/  IMAD.MOV.U32 R27, RZ, RZ, R3 ;  /* 0x000000ffff1b7224 */ /* 0x010fc400078e0003 */
[----:B------:R-:W-:Y:S01]  /*27470*/  IMAD.MOV.U32 R23, RZ, RZ, R18 ;  /* 0x000000ffff177224 */ /* 0x000fe200078e0012 */
[----:B------:R-:W-:-:S05]  /*27480*/  MOV R3, R19 ;  /* 0x0000001300037202 */ /* 0x000fca0000000f00 */
[----:B------:R0:W-:Y:S01]  /*27490*/  STL [R1+0x1874], R3 ;  /* 0x0018740301007387 */ /* 0x0001e20000100800 */
[----:B------:R-:W-:Y:S02]  /*274a0*/  STL [R1+0x1870], R23 ;  /* 0x0018701701007387 */ /* 0x000fe40000100800 */
[----:B------:R-:W-:Y:S01]  /*274b0*/  STL [R1+0x186c], R22 ;  /* 0x00186c1601007387 */ /* 0x000fe20000100800 */
[----:B--2---:R-:W-:Y:S01]  /*274c0*/  HMMA.16816.F32 R16, R12, R16, R8 ;  /* 0x000000100c10723c */ /* 0x004fe20000001808 */
[----:B------:R-:W2:Y:S01]  /*274d0*/  LDL.LU.64 R10, [R1+0x1ab8] ;  /* 0x001ab800010a7983 */ /* 0x000ea20000300a00 */
[----:B------:R-:W2:Y:S11]  /*274e0*/  LDL.LU.64 R8, [R1+0x1ab0] ;  /* 0x001ab00001087983 */ /* 0x000eb60000300a00 */
[----:B------:R-:W-:Y:S11]  /*274f0*/  @!UPT UIADD3 URZ, URZ, URZ, URZ ;  /* 0x0000003f3f3ff290 */ /* 0x000ff6000fffe03f */
[----:B------:R-:W-:Y:S01]  /*27500*/  IMAD.MOV.U32 R0, RZ, RZ, R16 ;  /* 0x000000ffff007224 */ /* 0x000fe200078e0010 */
[----:B------:R-:W-:Y:S02]  /*27510*/  MOV R2, R17 ;  /* 0x0000001100027202 */ /* 0x000fe40000000f00 */
[----:B------:R-:W2:Y:S01]  /*27520*/  LDL.LU.64 R16, [R1+0x1aa8] ;  /* 0x001aa80001107983 */ /* 0x000ea20000300a00 */
[----:B------:R-:W-:Y:S01]  /*27530*/  MOV R29, R19 ;  /* 0x00000013001d7202 */ /* 0x000fe20000000f00 */
[----:B------:R-:W-:-:S04]  /*27540*/  IMAD.MOV.U32 R28, RZ, RZ, R18 ;  /* 0x000000ffff1c7224 */ /* 0x000fc800078e0012 */
[----:B------:R-:W-:Y:S01]  /*27550*/  STL [R1+0x1884], R29 ;  /* 0x0018841d01007387 */ /* 0x000fe20000100800 */
[----:B------:R-:W-:Y:S02]  /*27560*/  STL [R1+0x1880], R28 ;  /* 0x0018801c01007387 */ /* 0x000fe40000100800 */
[----:B------:R-:W-:Y:S02]  /*27570*/  STL [R1+0x187c], R2 ;  /* 0x00187c0201007387 */ /* 0x000fe40000100800 */
[----:B------:R-:W-:Y:S01]  /*27580*/  STL [R1+0x1878], R0 ;  /* 0x0018780001007387 */ /* 0x000fe20000100800 */
[----:B--2---:R-:W-:Y:S01]  /*27590*/  HMMA.16816.F32 R16, R12, R16, R8 ;  /* 0x000000100c10723c */ /* 0x004fe20000001808 */
[----:B------:R-:W3:Y:S11]  /*275a0*/  LDL.LU.64 R8, [R1+0x1aa0] ;  /* 0x001aa00001087983 */ /* 0x000ef60000300a00 */
[----:B------:R-:W-:Y:S11]  /*275b0*/  @!UPT UIADD3 URZ, URZ, URZ, URZ ;  /* 0x0000003f3f3ff290 */ /* 0x000ff6000fffe03f */
[----:B------:R1:W-:Y:S01]  /*275c0*/  STL [R1+0x180], R16 ;  /* 0x0001801001007387 */ /* 0x0003e20000100800 */
[----:B0-----:R-:W-:-:S03]  /*275d0*/  IMAD.MOV.U32 R3, RZ, RZ, R17 ;  /* 0x000000ffff037224 */ /* 0x001fc600078e0011 */
[----:B-1----:R-:W2:Y:S01]  /*275e0*/  LDL.LU.64 R16, [R1+0x1a98] ;  /* 0x001a980001107983 */ /* 0x002ea20000300a00 */
[----:B------:R-:W-:Y:S01]  /*275f0*/  IMAD.MOV.U32 R22, RZ, RZ, R19 ;  /* 0x000000ffff167224 */ /* 0x000fe200078e0013 */
[----:B------:R-:W-:-:S04]  /*27600*/  MOV R23, R18 ;  /* 0x0000001200177202 */ /* 0x000fc80000000f00 */
[----:B------:R-:W-:Y:S01]  /*27610*/  STL [R1+0x1890], R22 ;  /* 0x0018901601007387 */ /* 0x000fe20000100800 */
[----:B------:R-:W-:Y:S02]  /*27620*/  STL [R1+0x188c], R23 ;  /* 0x00188c1701007387 */ /* 0x000fe40000100800 */
[----:B------:R-:W-:Y:S02]  /*27630*/  STL.64 [R1+0x1a78], R20 ;  /* 0x001a781401007387 */ /* 0x000fe40000100a00 */
[----:B------:R-:W-:Y:S01]  /*27640*/  STL [R1+0x1888], R3 ;  /* 0x0018880301007387 */ /* 0x000fe20000100800 */
[C---:B---3--:R-:W-:Y:S11]  /*27650*/  HMMA.16816.F32 R4, R12.reuse, R8, R4 ;  /* 0x000000080c04723c */ /* 0x048ff60000001804 */
[----:B------:R-:W-:Y:S11]  /*27660*/  @!UPT UIADD3 URZ, URZ, URZ, URZ ;  /* 0x0000003f3f3ff290 */ /* 0x000ff6000fffe03f */
[----:B------:R-:W-:Y:S02]  /*27670*/  @!UPT UIADD3 URZ, URZ, URZ, URZ ;  /* 0x0000003f3f3ff290 */ /* 0x000fe4000fffe03f */
[----:B------:R-:W-:Y:S01]  /*27680*/  IMAD.MOV.U32 R0, RZ, RZ, R7 ;  /* 0x000000ffff007224 */ /* 0x000fe200078e0007 */
[----:B------:R-:W-:Y:S01]  /*27690*/  MOV R2, R6 ;  /* 0x0000000600027202 */ /* 0x000fe20000000f00 */
[----:B------:R-:W-:Y:S01]  /*276a0*/  IMAD.MOV.U32 R28, RZ, RZ, R5 ;  /* 0x000000ffff1c7224 */ /* 0x000fe200078e0005 */
[----:B------:R-:W-:Y:S02]  /*276b0*/  MOV R29, R4 ;  /* 0x00000004001d7202 */ /* 0x000fe40000000f00 */
[----:B------:R-:W-:Y:S01]  /*276c0*/  STL [R1+0x18a0], R0 ;  /* 0x0018a00001007387 */ /* 0x000fe20000100800 */
[----:B------:R-:W-:Y:S02]  /*276d0*/  STL [R1+0x189c], R2 ;  /* 0x00189c0201007387 */ /* 0x000fe40000100800 */
[----:B------:R-:W-:Y:S02]  /*276e0*/  STL [R1+0x1898], R28 ;  /* 0x0018981c01007387 */ /* 0x000fe40000100800 */
[----:B------:R-:W-:Y:S01]  /*276f0*/  STL [R1+0x1894], R29 ;  /* 0x0018941d01007387 */ /* 0x000fe20000100800 */
[----:B--2---:R-:W-:Y:S01]  /*27700*/  HMMA.16816.F32 R8, R12, R16, R24 ;  /* 0x000000100c08723c */ /* 0x004fe20000001818 */
[----:B------:R-:W2:Y:S01]  /*27710*/  LDL.LU R16, [R1+0xe0] ;  /* 0x0000e00001107983 */ /* 0x000ea20000300800 */
[----:B------:R-:W2:Y:S02]  /*27720*/  LDL.LU R17, [R1+0xe4] ;  /* 0x0000e40001117983 */ /* 0x000ea40000300800 */
[----:B------:R-:W3:Y:S02]  /*27730*/  LDL.LU R18, [R1+0xe8] ;  /* 0x0000e80001127983 */ /* 0x000ee40000300800 */
[----:B------:R-:W3:Y:S02]  /*27740*/  LDL.LU R19, [R1+0xec] ;  /* 0x0000ec0001137983 */ /* 0x000ee40000300800 */
[----:B---3--:R-:W-:Y:S01]  /*27750*/  STL.64 [R1+0x1a28], R18 ;  /* 0x001a281201007387 */ /* 0x008fe20000100a00 */
[----:B--2---:R0:W-:Y:S02]  /*27760*/  STL.64 [R1+0x1a20], R16 ;  /* 0x001a201001007387 */ /* 0x0041e40000100a00 */
[----:B------:R-:W2:Y:S02]  /*27770*/  LDL.LU R24, [R1] ;  /* 0x0000000001187983 */ /* 0x000ea40000300800 */
[----:B------:R-:W2:Y:S02]  /*27780*/  LDL.LU R25, [R1+0x4] ;  /* 0x0000040001197983 */ /* 0x000ea40000300800 */
[----:B--2---:R1:W-:Y:S01]  /*27790*/  STL.64 [R1+0x1a30], R24 ;  /* 0x001a301801007387 */ /* 0x0043e20000100a00 */
[----:B0-----:R-:W2:Y:S02]  /*277a0*/  LDL.LU R16, [R1+0x10] ;  /* 0x0000100001107983 */ /* 0x001ea40000300800 */
[----:B------:R-:W2:Y:S02]  /*277b0*/  LDL.LU R17, [R1+0x14] ;  /* 0x0000140001117983 */ /* 0x000ea40000300800 */
[----:B--2---:R0:W-:Y:S01]  /*277c0*/  STL.64 [R1+0x1a38], R16 ;  /* 0x001a381001007387 */ /* 0x0041e20000100a00 */
[----:B-1----:R-:W2:Y:S02]  /*277d0*/  LDL.LU R24, [R1+0x2d0] ;  /* 0x0002d00001187983 */ /* 0x002ea40000300800 */
[----:B------:R-:W2:Y:S02]  /*277e0*/  LDL.LU R25, [R1+0x2d4] ;  /* 0x0002d40001197983 */ /* 0x000ea40000300800 */
[----:B------:R-:W3:Y:S01]  /*277f0*/  LDL.LU R26, [R1+0x2d8] ;  /* 0x0002d800011a7983 */ /* 0x000ee20000300800 */
[----:B------:R-:W3:Y:S04]  /*27800*/  LDL.LU R27, [R1+0x2dc] ;  /* 0x0002dc00011b7983 */ /* 0x000ee80000300800 */
[----:B---3--:R-:W-:Y:S01]  /*27810*/  STL.64 [R1+0x1a48], R26 ;  /* 0x001a481a01007387 */ /* 0x008fe20000100a00 */
[----:B--2---:R-:W-:Y:S02]  /*27820*/  STL.64 [R1+0x1a40], R24 ;  /* 0x001a401801007387 */ /* 0x004fe40000100a00 */
[----:B0-----:R-:W2:Y:S02]  /*27830*/  LDL.LU R16, [R1+0x20] ;  /* 0x0000200001107983 */ /* 0x001ea40000300800 */
[----:B------:R-:W2:Y:S01]  /*27840*/  LDL.LU R17, [R1+0x24] ;  /* 0x0000240001117983 */ /* 0x000ea20000300800 */
[----:B------:R-:W3:Y:S01]  /*27850*/  LDL.LU R20, [R1+0x140] ;  /* 0x0001400001147983 */ /* 0x000ee20000300800 */
[----:B------:R-:W3:Y:S02]  /*27860*/  LDL.LU R21, [R1+0x144] ;  /* 0x0001440001157983 */ /* 0x000ee40000300800 */
[----:B------:R-:W4:Y:S02]  /*27870*/  LDL.LU R22, [R1+0x148] ;  /* 0x0001480001167983 */ /* 0x000f240000300800 */
[----:B------:R-:W4:Y:S02]  /*27880*/  LDL.LU R23, [R1+0x14c] ;  /* 0x00014c0001177983 */ /* 0x000f240000300800 */
[----:B----4-:R-:W-:Y:S01]  /*27890*/  STL.64 [R1+0x1a88], R22 ;  /* 0x001a881601007387 */ /* 0x010fe20000100a00 */
[----:B---3--:R0:W-:Y:S03]  /*278a0*/  STL.64 [R1+0x1a80], R20 ;  /* 0x001a801401007387 */ /* 0x0081e60000100a00 */
[----:B0-----:R-:W3:Y:S01]  /*278b0*/  LDL.LU R20, [R1+0x60] ;  /* 0x0000600001147983 */ /* 0x001ee20000300800 */
[----:B------:R-:W3:Y:S02]  /*278c0*/  LDL.LU R21, [R1+0x64] ;  /* 0x0000640001157983 */ /* 0x000ee40000300800 */
[----:B--2---:R0:W-:Y:S02]  /*278d0*/  STL.64 [R1+0x1a50], R16 ;  /* 0x001a501001007387 */ /* 0x0041e40000100a00 */
[----:B0-----:R-:W2:Y:S01]  /*278e0*/  LDL.LU R16, [R1+0x30] ;  /* 0x0000300001107983 */ /* 0x001ea20000300800 */
[----:B------:R-:W2:Y:S03]  /*278f0*/  LDL.LU R17, [R1+0x34] ;  /* 0x0000340001117983 */ /* 0x000ea60000300800 */
[----:B--2---:R0:W-:Y:S04]  /*27900*/  STL.64 [R1+0x1a68], R16 ;  /* 0x001a681001007387 */ /* 0x0041e80000100a00 */
[----:B0-----:R-:W2:Y:S01]  /*27910*/  LDL.LU R16, [R1+0x40] ;  /* 0x0000400001107983 */ /* 0x001ea20000300800 */
[----:B------:R-:W2:Y:S03]  /*27920*/  LDL.LU R17, [R1+0x44] ;  /* 0x0000440001117983 */ /* 0x000ea60000300800 */
[----:B--2---:R0:W-:Y:S04]  /*27930*/  STL.64 [R1+0x1a70], R16 ;  /* 0x001a701001007387 */ /* 0x0041e80000100a00 */
[----:B0-----:R-:W2:Y:S01]  /*27940*/  LDL.LU R16, [R1+0x50] ;  /* 0x0000500001107983 */ /* 0x001ea20000300800 */
[----:B------:R-:W2:Y:S03]  /*27950*/  LDL.LU R17, [R1+0x54] ;  /* 0x0000540001117983 */ /* 0x000ea60000300800 */
[----:B--2---:R0:W-:Y:S04]  /*27960*/  STL.64 [R1+0x1a90], R16 ;  /* 0x001a901001007387 */ /* 0x0041e80000100a00 */
[----:B0-----:R-:W3:Y:S01]  /*27970*/  LDL.LU R16, [R1+0x150] ;  /* 0x0001500001107983 */ /* 0x001ee20000300800 */
[----:B------:R-:W3:Y:S02]  /*27980*/  LDL.LU R17, [R1+0x154] ;  /* 0x0001540001117983 */ /* 0x000ee40000300800 */
[----:B------:R-:W3:Y:S02]  /*27990*/  LDL.LU R18, [R1+0x158] ;  /* 0x0001580001127983 */ /* 0x000ee40000300800 */
[----:B------:R-:W3:Y:S01]  /*279a0*/  LDL.LU R19, [R1+0x15c] ;  /* 0x00015c0001137983 */ /* 0x000ee20000300800 */
[----:B------:R-:W2:Y:S01]  /*279b0*/  LDL.LU R24, [R1+0x110] ;  /* 0x0001100001187983 */ /* 0x000ea20000300800 */
[----:B------:R-:W2:Y:S02]  /*279c0*/  LDL.LU R25, [R1+0x114] ;  /* 0x0001140001197983 */ /* 0x000ea40000300800 */
[----:B------:R-:W4:Y:S02]  /*279d0*/  LDL.LU R26, [R1+0x118] ;  /* 0x00011800011a7983 */ /* 0x000f240000300800 */
[----:B------:R-:W4:Y:S01]  /*279e0*/  LDL.LU R27, [R1+0x11c] ;  /* 0x00011c00011b7983 */ /* 0x000f220000300800 */
[----:B------:R-:W-:Y:S01]  /*279f0*/  MOV R7, R8 ;  /* 0x0000000800077202 */ /* 0x000fe20000000f00 */
[----:B------:R-:W-:-:S02]  /*27a00*/  IMAD.MOV.U32 R4, RZ, RZ, R11 ;  /* 0x000000ffff047224 */ /* 0x000fc400078e000b */
[----:B------:R-:W-:Y:S01]  /*27a10*/  IMAD.MOV.U32 R6, RZ, RZ, R9 ;  /* 0x000000ffff067224 */ /* 0x000fe200078e0009 */
[----:B------:R-:W-:Y:S01]  /*27a20*/  MOV R5, R10 ;  /* 0x0000000a00057202 */ /* 0x000fe20000000f00 */
[C---:B---3--:R-:W-:Y:S01]  /*27a30*/  HMMA.16816.F32 R20, R12.reuse, R20, R16 ;  /* 0x000000140c14723c */ /* 0x048fe20000001810 */
[----:B----4-:R-:W-:Y:S01]  /*27a40*/  STL.64 [R1+0x1a60], R26 ;  /* 0x001a601a01007387 */ /* 0x010fe20000100a00 */
[----:B--2---:R0:W-:Y:S03]  /*27a50*/  STL.64 [R1+0x1a58], R24 ;  /* 0x001a581801007387 */ /* 0x0041e60000100a00 */
        /* <DEDUP_REMOVED lines=8> */
[----:B------:R0:W-:Y:S01]  /*27ae0*/  STL [R1+0x18b0], R4 ;  /* 0x0018b00401007387 */ /* 0x0001e20000100800 */
[----:B------:R1:W-:Y:S02]  /*27af0*/  STL [R1+0x18ac], R5 ;  /* 0x0018ac0501007387 */ /* 0x0003e40000100800 */
[----:B------:R4:W-:Y:S02]  /*27b00*/  STL [R1+0x18a8], R6 ;  /* 0x0018a80601007387 */ /* 0x0009e40000100800 */
[----:B------:R4:W-:Y:S01]  /*27b10*/  STL [R1+0x18a4], R7 ;  /* 0x0018a40701007387 */ /* 0x0009e20000100800 */
[----:B0-----:R-:W2:Y:S01]  /*27b20*/  LDL.LU R4, [R1+0x130] ;  /* 0x0001300001047983 */ /* 0x001ea20000300800 */
[----:B-1----:R-:W2:Y:S02]  /*27b30*/  LDL.LU R5, [R1+0x134] ;  /* 0x0001340001057983 */ /* 0x002ea40000300800 */
[----:B----4-:R-:W2:Y:S02]  /*27b40*/  LDL.LU R6, [R1+0x138] ;  /* 0x0001380001067983 */ /* 0x010ea40000300800 */
[----:B------:R-:W2:Y:S01]  /*27b50*/  LDL.LU R7, [R1+0x13c] ;  /* 0x00013c0001077983 */ /* 0x000ea20000300800 */
[----:B------:R-:W4:Y:S01]  /*27b60*/  LDL.LU.64 R16, [R1+0x1a90] ;  /* 0x001a900001107983 */ /* 0x000f220000300a00 */
[----:B------:R-:W-:Y:S02]  /*27b70*/  STL.64 [R1+0x150], R20 ;  /* 0x0001501401007387 */ /* 0x000fe40000100a00 */
[----:B------:R0:W-:Y:S02]  /*27b80*/  STL.64 [R1+0x158], R22 ;  /* 0x0001581601007387 */ /* 0x0001e40000100a00 */
[----:B0-----:R-:W4:Y:S01]  /*27b90*/  LDL.LU.64 R22, [R1+0x1a88] ;  /* 0x001a880001167983 */ /* 0x001f220000300a00 */
[----:B------:R-:W4:Y:S02]  /*27ba0*/  LDL.LU.64 R20, [R1+0x1a80] ;  /* 0x001a800001147983 */ /* 0x000f240000300a00 */
[----:B----4-:R-:W-:Y:S01]  /*27bb0*/  HMMA.16816.F32 R16, R12, R16, R20 ;  /* 0x000000100c10723c */ /* 0x010fe20000001814 */
[----:B------:R-:W4:Y:S11]  /*27bc0*/  LDL.LU.64 R20, [R1+0x1a78] ;  /* 0x001a780001147983 */ /* 0x000f360000300a00 */
[----:B------:R-:W-:Y:S11]  /*27bd0*/  @!UPT UIADD3 URZ, URZ, URZ, URZ ;  /* 0x0000003f3f3ff290 */ /* 0x000ff6000fffe03f */
[----:B------:R-:W-:Y:S01]  /*27be0*/  @!UPT UIADD3 URZ, URZ, URZ, URZ ;  /* 0x0000003f3f3ff290 */ /* 0x000fe2000fffe03f */
[----:B------:R-:W-:Y:S01]  /*27bf0*/  MOV R28, R16 ;  /* 0x00000010001c7202 */ /* 0x000fe20000000f00 */
[----:B------:R-:W-:Y:S02]  /*27c00*/  IMAD.MOV.U32 R29, RZ, RZ, R17 ;  /* 0x000000ffff1d7224 */ /* 0x000fe400078e0011 */
[----:B------:R-:W2:Y:S01]  /*27c10*/  LDL.LU.64 R16, [R1+0x1a70] ;  /* 0x001a700001107983 */ /* 0x000ea20000300a00 */
[----:B------:R-:W-:Y:S01]  /*27c20*/  MOV R22, R18 ;  /* 0x0000001200167202 */ /* 0x000fe20000000f00 */
[----:B------:R-:W-:-:S05]  /*27c30*/  IMAD.MOV.U32 R23, RZ, RZ, R19 ;  /* 0x000000ffff177224 */ /* 0x000fca00078e0013 */
[----:B------:R-:W-:Y:S01]  /*27c40*/  STL [R1+0x18c0], R23 ;  /* 0x0018c01701007387 */ /* 0x000fe20000100800 */
[----:B------:R-:W-:Y:S02]  /*27c50*/  STL [R1+0x18bc], R22 ;  /* 0x0018bc1601007387 */ /* 0x000fe40000100800 */
[----:B------:R-:W-:Y:S02]  /*27c60*/  STL [R1+0x18b8], R29 ;  /* 0x0018b81d01007387 */ /* 0x000fe40000100800 */
[----:B------:R-:W-:Y:S01]  /*27c70*/  STL [R1+0x18b4], R28 ;  /* 0x0018b41c01007387 */ /* 0x000fe20000100800 */
[----:B--2---:R-:W-:Y:S11]  /*27c80*/  HMMA.16816.F32 R16, R12, R16, R4 ;  /* 0x000000100c10723c */ /* 0x004ff60000001804 */
[----:B------:R-:W-:Y:S11]  /*27c90*/  @!UPT UIADD3 URZ, URZ, URZ, URZ ;  /* 0x0000003f3f3ff290 */ /* 0x000ff6000fffe03f */
[----:B------:R-:W-:Y:S01]  /*27ca0*/  @!UPT UIADD3 URZ, URZ, URZ, URZ ;  /* 0x0000003f3f3ff290 */ /* 0x000fe2000fffe03f */
[----:B------:R0:W-:Y:S04]  /*27cb0*/  STL.64 [R1+0x130], R16 ;  /* 0x0001301001007387 */ /* 0x0001e80000100a00 */
[----:B0-----:R-:W2:Y:S01]  /*27cc0*/  LDL.LU.64 R16, [R1+0x1a68] ;  /* 0x001a680001107983 */ /* 0x001ea20000300a00 */
[----:B------:R-:W-:Y:S01]  /*27cd0*/  MOV R4, R18 ;  /* 0x0000001200047202 */ /* 0x000fe20000000f00 */
[----:B------:R-:W-:-:S05]  /*27ce0*/  IMAD.MOV.U32 R5, RZ, RZ, R19 ;  /* 0x000000ffff057224 */ /* 0x000fca00078e0013 */
[----:B------:R-:W-:Y:S01]  /*27cf0*/  STL [R1+0x18c8], R5 ;  /* 0x0018c80501007387 */ /* 0x000fe20000100800 */
[----:B------:R0:W-:Y:S03]  /*27d00*/  STL [R1+0x18c4], R4 ;  /* 0x0018c40401007387 */ /* 0x0001e60000100800 */
[----:B0-----:R-:W4:Y:S01]  /*27d10*/  LDL.LU R4, [R1+0xd0] ;  /* 0x0000d00001047983 */ /* 0x001f220000300800 */
[----:B------:R-:W4:Y:S02]  /*27d20*/  LDL.LU R5, [R1+0xd4] ;  /* 0x0000d40001057983 */ /* 0x000f240000300800 */
[----:B------:R-:W4:Y:S02]  /*27d30*/  LDL.LU R6, [R1+0xd8] ;  /* 0x0000d80001067983 */ /* 0x000f240000300800 */
[----:B------:R-:W4:Y:S01]  /*27d40*/  LDL.LU R7, [R1+0xdc] ;  /* 0x0000dc0001077983 */ /* 0x000f220000300800 */
[----:B--2---:R-:W-:Y:S01]  /*27d50*/  HMMA.16816.F32 R16, R12, R16, R24 ;  /* 0x000000100c10723c */ /* 0x004fe20000001818 */
[----:B------:R-:W2:Y:S01]  /*27d60*/  LDL.LU.64 R26, [R1+0x1a60] ;  /* 0x001a6000011a7983 */ /* 0x000ea20000300a00 */
[----:B------:R-:W2:Y:S11]  /*27d70*/  LDL.LU.64 R24, [R1+0x1a58] ;  /* 0x001a580001187983 */ /* 0x000eb60000300a00 */
[----:B------:R-:W-:Y:S10]  /*27d80*/  @!UPT UIADD3 URZ, URZ, URZ, URZ ;  /* 0x0000003f3f3ff290 */ /* 0x000ff4000fffe03f */
[----:B------:R0:W-:Y:S04]  /*27d90*/  STL.64 [R1+0x120], R16 ;  /* 0x0001201001007387 */ /* 0x0001e80000100a00 */
[----:B0-----:R-:W2:Y:S01]  /*27da0*/  LDL.LU.64 R16, [R1+0x1a50] ;  /* 0x001a500001107983 */ /* 0x001ea20000300a00 */
[----:B------:R-:W-:Y:S01]  /*27db0*/  MOV R23, R18 ;  /* 0x0000001200177202 */ /* 0x000fe20000000f00 */
[----:B------:R-:W-:-:S05]  /*27dc0*/  IMAD.MOV.U32 R22, RZ, RZ, R19 ;  /* 0x000000ffff167224 */ /* 0x000fca00078e0013 */
[----:B------:R-:W-:Y:S01]  /*27dd0*/  STL [R1+0x18d0], R22 ;  /* 0x0018d01601007387 */ /* 0x000fe20000100800 */
[----:B------:R-:W-:Y:S01]  /*27de0*/  STL [R1+0x18cc], R23 ;  /* 0x0018cc1701007387 */ /* 0x000fe20000100800 */
        /* <DEDUP_REMOVED lines=8> */
[----:B------:R-:W3:Y:S11]  /*27e70*/  LDL.LU.64 R24, [R1+0x1a30] ;  /* 0x001a300001187983 */ /* 0x000ef60000300a00 */
[----:B------:R-:W-:Y:S10]  /*27e80*/  @!UPT UIADD3 URZ, URZ, URZ, URZ ;  /* 0x0000003f3f3ff290 */ /* 0x000ff4000fffe03f */
[----:B------:R-:W-:Y:S01]  /*27e90*/  STL.64 [R1+0x100], R16 ;  /* 0x0001001001007387 */ /* 0x000fe20000100a00 */
[----:B------:R0:W-:Y:S03]  /*27ea0*/  STL.64 [R1+0x108], R18 ;  /* 0x0001081201007387 */ /* 0x0001e60000100a00 */
[----:B0-----:R-:W2:Y:S01]  /*27eb0*/  LDL.LU.64 R18, [R1+0x1a28] ;  /* 0x001a280001127983 */ /* 0x001ea20000300a00 */
[----:B------:R-:W2:Y:S01]  /*27ec0*/  LDL.LU.64 R16, [R1+0x1a20] ;  /* 0x001a200001107983 */ /* 0x000ea20000300a00 */
[C---:B---3--:R-:W-:Y:S02]  /*27ed0*/  HMMA.16816.F32 R24, R12.reuse, R24, R8 ;  /* 0x000000180c18723c */ /* 0x048fe40000001808 */
[----:B------:R-:W3:Y:S01]  /*27ee0*/  LDL.LU.64 R10, [R1+0x1a18] ;  /* 0x001a1800010a7983 */ /* 0x000ee20000300a00 */
[----:B------:R-:W2:Y:S11]  /*27ef0*/  LDL.LU.64 R8, [R1+0x1a10] ;  /* 0x001a100001087983 */ /* 0x000eb60000300a00 */
[----:B------:R-:W-:Y:S09]  /*27f00*/  @!UPT UIADD3 URZ, URZ, URZ, URZ ;  /* 0x0000003f3f3ff290 */ /* 0x000ff2000fffe03f */
[----:B------:R-:W-:Y:S01]  /*27f10*/  STL.64 [R1+0xf0], R24 ;  /* 0x0000f01801007387 */ /* 0x000fe20000100a00 */
[----:B------:R0:W-:Y:S03]  /*27f20*/  STL.64 [R1+0xf8], R26 ;  /* 0x0000f81a01007387 */ /* 0x0001e60000100a00 */
[----:B0-----:R-:W2:Y:S01]  /*27f30*/  LDL.LU.64 R26, [R1+0x1a08] ;  /* 0x001a0800011a7983 */ /* 0x001ea20000300a00 */
[----:B------:R-:W2:Y:S01]  /*27f40*/  LDL.LU.64 R24, [R1+0x1a00] ;  /* 0x001a000001187983 */ /* 0x000ea20000300a00 */
[C---:B----4-:R-:W-:Y:S11]  /*27f50*/  HMMA.16816.F32 R4, R12.reuse, R20, R4 ;  /* 0x000000140c04723c */ /* 0x050ff60000001804 */
[----:B------:R-:W-:Y:S11]  /*27f60*/  @!UPT UIADD3 URZ, URZ, URZ, URZ ;  /* 0x0000003f3f3ff290 */ /* 0x000ff6000fffe03f */
[----:B------:R-:W-:Y:S02]  /*27f70*/  @!UPT UIADD3 URZ, URZ, URZ, URZ ;  /* 0x0000003f3f3ff290 */ /* 0x000fe4000fffe03f */
[----:B------:R-:W-:Y:S01]  /*27f80*/  MOV R21, R7 ;  /* 0x0000000700157202 */ /* 0x000fe20000000f00 */
[----:B--2---:R-:W-:Y:S11]  /*27f90*/  HMMA.16816.F32 R16, R12, R24, R16 ;  /* 0x000000180c10723c */ /* 0x004ff60000001810 */
[----:B------:R-:W-:Y:S11]  /*27fa0*/  @!UPT UIADD3 URZ, URZ, URZ, URZ ;  /* 0x0000003f3f3ff290 */ /* 0x000ff6000fffe03f */
[----:B------:R-:W-:Y:S01]  /*27fb0*/  @!UPT UIADD3 URZ, URZ, URZ, URZ ;  /* 0x0000003f3f3ff290 */ /* 0x000fe2000fffe03f */
[----:B------:R0:W-:Y:S01]  /*27fc0*/  STL.64 [R1+0xe0], R16 ;  /* 0x0000e01001007387 */ /* 0x0001e20000100a00 */
[----:B------:R-:W-:Y:S01]  /*27fd0*/  MOV R25, R18 ;  /* 0x0000001200197202 */ /* 0x000fe20000000f00 */
[----:B------:R-:W-:Y:S02]  /*27fe0*/  IMAD.MOV.U32 R24, RZ, RZ, R19 ;  /* 0x000000ffff187224 */ /* 0x000fe400078e0013 */
[----:B0-----:R-:W2:Y:S01]  /*27ff0*/  LDL.LU R16, [R1+0x1d0] ;  /* 0x0001d00001107983 */ /* 0x001ea20000300800 */
[----:B------:R-:W2:Y:S02]  /*28000*/  LDL.LU R17, [R1+0x1d4] ;  /* 0x0001d40001117983 */ /* 0x000ea40000300800 */
[----:B------:R-:W2:Y:S02]  /*28010*/  LDL.LU R18, [R1+0x1d8] ;  /* 0x0001d80001127983 */ /* 0x000ea40000300800 */
[----:B------:R-:W2:Y:S01]  /*28020*/  LDL.LU R19, [R1+0x1dc] ;  /* 0x0001dc0001137983 */ /* 0x000ea20000300800 */
[----:B------:R-:W-:Y:S01]  /*28030*/  STL.64 [R1+0x1940], R26 ;  /* 0x0019401a01007387 */ /* 0x000fe20000100a00 */
[----:B------:R0:W-:Y:S02]  /*28040*/  STL [R1+0xd0], R4 ;  /* 0x0000d00401007387 */ /* 0x0001e40000100800 */
[----:B------:R-:W-:Y:S01]  /*28050*/  STL [R1+0x19d0], R21 ;  /* 0x0019d01501007387 */ /* 0x000fe20000100800 */
[----:B0-----:R-:W4:Y:S01]  /*28060*/  LDL.LU R4, [R1+0x2a0] ;  /* 0x0002a00001047983 */ /* 0x001f220000300800 */
[----:B------:R-:W-:-:S02]  /*28070*/  MOV R27, R5 ;  /* 0x00000005001b7202 */ /* 0x000fc40000000f00 */
[----:B------:R-:W4:Y:S02]  /*28080*/  LDL.LU R5, [R1+0x2a4] ;  /* 0x0002a40001057983 */ /* 0x000f240000300800 */
[----:B------:R-:W-:Y:S02]  /*28090*/  IMAD.MOV.U32 R26, RZ, RZ, R6 ;  /* 0x000000ffff1a7224 */ /* 0x000fe400078e0006 */
[----:B---3--:R-:W-:Y:S01]  /*280a0*/  IMAD.MOV.U32 R6, RZ, RZ, R10 ;  /* 0x000000ffff067224 */ /* 0x008fe200078e000a */
[----:B------:R-:W-:Y:S01]  /*280b0*/  MOV R7, R11 ;  /* 0x0000000b00077202 */ /* 0x000fe20000000f00 */
[----:B------:R-:W3:Y:S01]  /*280c0*/  LDL.LU R10, [R1+0x19fc] ;  /* 0x0019fc00010a7983 */ /* 0x000ee20000300800 */
[----:B------:R-:W2:Y:S02]  /*280d0*/  LDL.LU R11, [R1+0x19f8] ;  /* 0x0019f800010b7983 */ /* 0x000ea40000300800 */
[----:B------:R-:W2:Y:S01]  /*280e0*/  LDL.LU.64 R22, [R1+0xc8] ;  /* 0x0000c80001167983 */ /* 0x000ea20000300a00 */
[----:B------:R0:W-:Y:S04]  /*280f0*/  STL.64 [R1+0x19c0], R6 ;  /* 0x0019c00601007387 */ /* 0x0001e80000100a00 */
[----:B----4-:R1:W-:Y:S01]  /*28100*/  STL.64 [R1+0x19b8], R4 ;  /* 0x0019b80401007387 */ /* 0x0103e20000100a00 */
[----:B0-----:R-:W4:Y:S03]  /*28110*/  LDL.LU.64 R6, [R1+0xb8] ;  /* 0x0000b80001067983 */ /* 0x001f260000300a00 */
[----:B----4-:R3:W-:Y:S01]  /*28120*/  STL.64 [R1+0x19d8], R6 ;  /* 0x0019d80601007387 */ /* 0x0107e20000100a00 */
[----:B-1----:R-:W4:Y:S02]  /*28130*/  LDL.LU R4, [R1+0x2c0] ;  /* 0x0002c00001047983 */ /* 0x002f240000300800 */
[----:B------:R-:W4:Y:S02]  /*28140*/  LDL.LU R5, [R1+0x2c4] ;  /* 0x0002c40001057983 */ /* 0x000f240000300800 */
[----:B---3--:R-:W-:Y:S01]  /*28150*/  IMAD.MOV.U32 R6, RZ, RZ, R10 ;  /* 0x000000ffff067224 */ /* 0x008fe200078e000a */
[----:B--2---:R-:W-:Y:S01]  /*28160*/  MOV R7, R11 ;  /* 0x0000000b00077202 */ /* 0x004fe20000000f00 */
[----:B------:R-:W2:Y:S01]  /*28170*/  LDL.LU R10, [R1+0x19f4] ;  /* 0x0019f400010a7983 */ /* 0x000ea20000300800 */
[----:B------:R-:W2:Y:S02]  /*28180*/  LDL.LU R11, [R1+0x19f0] ;  /* 0x0019f000010b7983 */ /* 0x000ea40000300800 */
[----:B------:R0:W-:Y:S02]  /*28190*/  STL.64 [R1+0x1988], R26 ;  /* 0x0019881a01007387 */ /* 0x0001e40000100a00 */
[----:B------:R-:W-:Y:S01]  /*281a0*/  STL.64 [R1+0x1980], R24 ;  /* 0x0019801801007387 */ /* 0x000fe20000100a00 */
[----:B0-----:R-:W3:Y:S04]  /*281b0*/  LDL.LU.64 R26, [R1+0x88] ;  /* 0x00008800011a7983 */ /* 0x001ee80000300a00 */
[----:B---3--:R0:W-:Y:S04]  /*281c0*/  STL.64 [R1+0x1998], R26 ;  /* 0x0019981a01007387 */ /* 0x0081e80000100a00 */
[----:B0-----:R-:W3:Y:S04]  /*281d0*/  LDL.LU.64 R26, [R1+0x98] ;  /* 0x00009800011a7983 */ /* 0x001ee80000300a00 */
[----:B---3--:R0:W-:Y:S04]  /*281e0*/  STL.64 [R1+0x19b0], R26 ;  /* 0x0019b01a01007387 */ /* 0x0081e80000100a00 */
[----:B0-----:R-:W3:Y:S01]  /*281f0*/  LDL.LU.64 R26, [R1+0xa8] ;  /* 0x0000a800011a7983 */ /* 0x001ee20000300a00 */
[----:B------:R-:W-:Y:S03]  /*28200*/  HMMA.16816.F32 R12, R12, R8, R16 ;  /* 0x000000080c0c723c */ /* 0x000fe60000001810 */
[----:B---3--:R0:W-:Y:S01]  /*28210*/  STL.64 [R1+0x19c8], R26 ;  /* 0x0019c81a01007387 */ /* 0x0081e20000100a00 */
[----:B------:R-:W3:Y:S02]  /*28220*/  LDL.LU R24, [R1+0x2b0] ;  /* 0x0002b00001187983 */ /* 0x000ee40000300800 */
[----:B------:R-:W3:Y:S01]  /*28230*/  LDL.LU R25, [R1+0x2b4] ;  /* 0x0002b40001197983 */ /* 0x000ee20000300800 */
[----:B0-----:R-:W3:Y:S01]  /*28240*/  LDL.LU R26, [R1+0x2b8] ;  /* 0x0002b800011a7983 */ /* 0x001ee20000300800 */
[----:B------:R-:W3:Y:S02]  /*28250*/  LDL.LU R27, [R1+0x2bc] ;  /* 0x0002bc00011b7983 */ /* 0x000ee40000300800 */
[----:B------:R-:W4:Y:S02]  /*28260*/  LDL.LU.64 R18, [R1+0x19e8] ;  /* 0x0019e80001127983 */ /* 0x000f240000300a00 */
[----:B------:R-:W4:Y:S01]  /*28270*/  LDL.LU.64 R16, [R1+0x19e0] ;  /* 0x0019e00001107983 */ /* 0x000f220000300a00 */
[----:B--2---:R0:W-:Y:S04]  /*28280*/  STL.64 [R1+0x1978], R10 ;  /* 0x0019780a01007387 */ /* 0x0041e80000100a00 */
[----:B0-----:R-:W2:Y:S04]  /*28290*/  LDL.LU.64 R10, [R1+0x78] ;  /* 0x00007800010a7983 */ /* 0x001ea80000300a00 */
[----:B--2---:R0:W-:Y:S01]  /*282a0*/  STL.64 [R1+0x1990], R10 ;  /* 0x0019900a01007387 */ /* 0x0041e20000100a00 */
[----:B------:R-:W2:Y:S02]  /*282b0*/  LDL.LU R8, [R1+0x280] ;  /* 0x0002800001087983 */ /* 0x000ea40000300800 */
[----:B------:R-:W2:Y:S01]  /*282c0*/  LDL.LU R9, [R1+0x284] ;  /* 0x0002840001097983 */ /* 0x000ea20000300800 */
[----:B0-----:R-:W2:Y:S01]  /*282d0*/  LDL.LU R10, [R1+0x288] ;  /* 0x00028800010a7983 */ /* 0x001ea20000300800 */
[----:B------:R-:W2:Y:S01]  /*282e0*/  LDL.LU R11, [R1+0x28c] ;  /* 0x00028c00010b7983 */ /* 0x000ea20000300800 */
[----:B----4-:R-:W-:Y:S02]  /*282f0*/  HMMA.16816.F32 R4, R16, R22, R4 ;  /* 0x000000161004723c */ /* 0x010fe40000001804 */
[----:B--2---:R-:W-:Y:S01]  /*28300*/  STL.64 [R1+0x19a8], R10 ;  /* 0x0019a80a01007387 */ /* 0x004fe20000100a00 */
[----:B------:R0:W-:Y:S03]  /*28310*/  STL.64 [R1+0x19a0], R8 ;  /* 0x0019a00801007387 */ /* 0x0001e60000100a00 */
[----:B0-----:R-:W2:Y:S01]  /*28320*/  LDL.LU R8, [R1+0x290] ;  /* 0x0002900001087983 */ /* 0x001ea20000300800 */
[----:B------:R-:W2:Y:S02]  /*28330*/  LDL.LU R9, [R1+0x294] ;  /* 0x0002940001097983 */ /* 0x000ea40000300800 */
[----:B------:R-:W2:Y:S02]  /*28340*/  LDL.LU R10, [R1+0x298] ;  /* 0x00029800010a7983 */ /* 0x000ea40000300800 */
[----:B------:R-:W2:Y:S01]  /*28350*/  LDL.LU R11, [R1+0x29c] ;  /* 0x00029c00010b7983 */ /* 0x000ea20000300800 */
[----:B------:R-:W-:Y:S01]  /*28360*/  STL.64 [R1+0x16d0], R14 ;  /* 0x0016d00e01007387 */ /* 0x000fe20000100a00 */
[----:B------:R0:W-:Y:S03]  /*28370*/  STL.64 [R1+0x16c8], R12 ;  /* 0x0016c80c01007387 */ /* 0x0001e60000100a00 */
[----:B0-----:R-:W4:Y:S01]  /*28380*/  LDL.LU R12, [R1+0x270] ;  /* 0x00027000010c7983 */ /* 0x001f220000300800 */
[----:B------:R-:W4:Y:S02]  /*28390*/  LDL.LU R13, [R1+0x274] ;  /* 0x00027400010d7983 */ /* 0x000f240000300800 */
[----:B------:R-:W4:Y:S02]  /*283a0*/  LDL.LU R14, [R1+0x278] ;  /* 0x00027800010e7983 */ /* 0x000f240000300800 */
[----:B------:R-:W4:Y:S02]  /*283b0*/  LDL.LU R15, [R1+0x27c] ;  /* 0x00027c00010f7983 */ /* 0x000f240000300800 */
[----:B------:R-:W-:Y:S01]  /*283c0*/  STL.64 [R1+0x2c0], R4 ;  /* 0x0002c00401007387 */ /* 0x000fe20000100a00 */
[----:B------:R0:W-:Y:S03]  /*283d0*/  STL.64 [R1+0x2c8], R6 ;  /* 0x0002c80601007387 */ /* 0x0001e60000100a00 */
[----:B0-----:R-:W3:Y:S01]  /*283e0*/  LDL.LU.64 R6, [R1+0x19d8] ;  /* 0x0019d80001067983 */ /* 0x001ee20000300a00 */
[----:B------:R-:W-:Y:S01]  /*283f0*/  MOV R20, R23 ;  /* 0x0000001700147202 */ /* 0x000fe20000000f00 */
[----:B------:R-:W-:-:S02]  /*28400*/  IMAD.MOV.U32 R3, RZ, RZ, R22 ;  /* 0x000000ffff037224 */ /* 0x000fc400078e0016 */
[----:B------:R-:W2:Y:S02]  /*28410*/  LDL.LU R21, [R1+0x19d0] ;  /* 0x0019d00001157983 */ /* 0x000ea40000300800 */
[----:B------:R-:W-:Y:S01]  /*28420*/  STL [R1+0x18ec], R20 ;  /* 0x0018ec1401007387 */ /* 0x000fe20000100800 */
[----:B------:R-:W-:Y:S01]  /*28430*/  STL [R1+0x18e8], R3 ;  /* 0x0018e80301007387 */ /* 0x000fe20000100800 */
[C---:B---3--:R-:W-:Y:S01]  /*28440*/  HMMA.16816.F32 R24, R16.reuse, R6, R24 ;  /* 0x000000061018723c */ /* 0x048fe20000001818 */
[----:B------:R-:W-:Y:S01]  /*28450*/  IMAD.MOV.U32 R0, RZ, RZ, R6 ;  /* 0x000000ffff007224 */ /* 0x000fe200078e0006 */
[----:B------:R-:W-:Y:S11]  /*28460*/  MOV R2, R7 ;  /* 0x0000000700027202 */ /* 0x000ff60000000f00 */
[----:B------:R-:W-:Y:S10]  /*28470*/  @!UPT UIADD3 URZ, URZ, URZ, URZ ;  /* 0x0000003f3f3ff290 */ /* 0x000ff4000fffe03f */
[----:B------:R-:W-:Y:S01]  /*28480*/  STL.64 [R1+0x2d0], R24 ;  /* 0x0002d01801007387 */ /* 0x000fe20000100a00 */
[----:B------:R0:W-:Y:S03]  /*28490*/  STL.64 [R1+0x2d8], R26 ;  /* 0x0002d81a01007387 */ /* 0x0001e60000100a00 */
[----:B0-----:R-:W3:Y:S01]  /*284a0*/  LDL.LU.64 R26, [R1+0x19c8] ;  /* 0x0019c800011a7983 */ /* 0x001ee20000300a00 */
[----:B------:R-:W3:Y:S02]  /*284b0*/  LDL.LU.64 R6, [R1+0x19c0] ;  /* 0x0019c00001067983 */ /* 0x000ee40000300a00 */
[----:B------:R-:W3:Y:S02]  /*284c0*/  LDL.LU.64 R4, [R1+0x19b8] ;  /* 0x0019b80001047983 */ /* 0x000ee40000300a00 */
[----:B------:R-:W-:Y:S01]  /*284d0*/  STL [R1+0x18f4], R2 ;  /* 0x0018f40201007387 */ /* 0x000fe20000100800 */
[----:B------:R-:W-:Y:S01]  /*284e0*/  STL [R1+0x18f0], R0 ;  /* 0x0018f00001007387 */ /* 0x000fe20000100800 */
[C---:B---3--:R-:W-:Y:S11]  /*284f0*/  HMMA.16816.F32 R4, R16.reuse, R26, R4 ;  /* 0x0000001a1004723c */ /* 0x048ff60000001804 */
[----:B------:R-:W-:Y:S11]  /*28500*/  @!UPT UIADD3 URZ, URZ, URZ, URZ ;  /* 0x0000003f3f3ff290 */ /* 0x000ff6000fffe03f */
[----:B------:R-:W-:Y:S01]  /*28510*/  @!UPT UIADD3 URZ, URZ, URZ, URZ ;  /* 0x0000003f3f3ff290 */ /* 0x000fe2000fffe03f */
[----:B------:R-:W-:Y:S01]  /*28520*/  STL.64 [R1+0x2e0], R4 ;  /* 0x0002e00401007387 */ /* 0x000fe20000100a00 */
[----:B------:R0:W-:Y:S02]  /*28530*/  STL.64 [R1+0x2e8], R6 ;  /* 0x0002e80601007387 */ /* 0x0001e40000100a00 */
[----:B0-----:R-:W-:Y:S01]  /*28540*/  IMAD.MOV.U32 R6, RZ, RZ, R26 ;  /* 0x000000ffff067224 */ /* 0x001fe200078e001a */
[----:B------:R-:W-:Y:S02]  /*28550*/  MOV R7, R27 ;  /* 0x0000001b00077202 */ /* 0x000fe40000000f00 */
[----:B------:R-:W2:Y:S02]  /*28560*/  LDL.LU.64 R26, [R1+0x19b0] ;  /* 0x0019b000011a7983 */ /* 0x000ea40000300a00 */
[C---:B--2---:R-:W-:Y:S01]  /*28570*/  HMMA.16816.F32 R8, R16.reuse, R26, R8 ;  /* 0x0000001a1008723c */ /* 0x044fe20000001808 */
[----:B------:R-:W-:Y:S01]  /*28580*/  IMAD.MOV.U32 R29, RZ, RZ, R26 ;  /* 0x000000ffff1d7224 */ /* 0x000fe200078e001a */
[----:B------:R-:W-:Y:S11]  /*28590*/  MOV R28, R27 ;  /* 0x0000001b001c7202 */ /* 0x000ff60000000f00 */
[----:B------:R-:W-:Y:S10]  /*285a0*/  @!UPT UIADD3 URZ, URZ, URZ, URZ ;  /* 0x0000003f3f3ff290 */ /* 0x000ff4000fffe03f */
[----:B------:R-:W-:Y:S01]  /*285b0*/  STL.64 [R1+0x2f0], R8 ;  /* 0x0002f00801007387 */ /* 0x000fe20000100a00 */
[----:B------:R0:W-:Y:S03]  /*285c0*/  STL.64 [R1+0x2f8], R10 ;  /* 0x0002f80a01007387 */ /* 0x0001e60000100a00 */
[----:B0-----:R-:W2:Y:S01]  /*285d0*/  LDL.LU.64 R10, [R1+0x19a8] ;  /* 0x0019a800010a7983 */ /* 0x001ea20000300a00 */
[----:B------:R-:W2:Y:S02]  /*285e0*/  LDL.LU.64 R8, [R1+0x19a0] ;  /* 0x0019a00001087983 */ /* 0x000ea40000300a00 */
[----:B------:R-:W2:Y:S02]  /*285f0*/  LDL.LU.64 R26, [R1+0x1998] ;  /* 0x00199800011a7983 */ /* 0x000ea40000300a00 */
[C---:B--2---:R-:W-:Y:S11]  /*28600*/  HMMA.16816.F32 R8, R16.reuse, R26, R8 ;  /* 0x0000001a1008723c */ /* 0x044ff60000001808 */
[----:B------:R-:W-:Y:S11]  /*28610*/  @!UPT UIADD3 URZ, URZ, URZ, URZ ;  /* 0x0000003f3f3ff290 */ /* 0x000ff6000fffe03f */
[----:B------:R-:W-:Y:S01]  /*28620*/  @!UPT UIADD3 URZ, URZ, URZ, URZ ;  /* 0x0000003f3f3ff290 */ /* 0x000fe2000fffe03f */
[----:B------:R-:W-:Y:S01]  /*28630*/  STL.64 [R1+0x300], R8 ;  /* 0x0003000801007387 */ /* 0x000fe20000100a00 */
[----:B------:R0:W-:Y:S03]  /*28640*/  STL.64 [R1+0x308], R10 ;  /* 0x0003080a01007387 */ /* 0x0001e60000100a00 */
[----:B0-----:R-:W4:Y:S01]  /*28650*/  LDL.LU.64 R10, [R1+0x1990] ;  /* 0x00199000010a7983 */ /* 0x001f220000300a00 */
[----:B------:R-:W-:Y:S01]  /*28660*/  IMAD.MOV.U32 R5, RZ, RZ, R26 ;  /* 0x000000ffff057224 */ /* 0x000fe200078e001a */
[----:B------:R-:W-:Y:S02]  /*28670*/  MOV R4, R27 ;  /* 0x0000001b00047202 */ /* 0x000fe40000000f00 */
[----:B------:R-:W2:Y:S01]  /*28680*/  LDL.LU.64 R26, [R1+0x1988] ;  /* 0x00198800011a7983 */ /* 0x000ea20000300a00 */
[----:B------:R-:W3:Y:S02]  /*28690*/  LDL.LU.64 R24, [R1+0x1980] ;  /* 0x0019800001187983 */ /* 0x000ee40000300a00 */
[----:B------:R-:W-:Y:S02]  /*286a0*/  STL.64 [R1+0x18e0], R6 ;  /* 0x0018e00601007387 */ /* 0x000fe40000100a00 */
[----:B------:R4:W-:Y:S02]  /*286b0*/  STL.64 [R1+0x18d8], R4 ;  /* 0x0018d80401007387 */ /* 0x0009e40000100a00 */
[----:B----4-:R-:W-:Y:S01]  /*286c0*/  HMMA.16816.F32 R4, R16, R10, R12 ;  /* 0x0000000a1004723c */ /* 0x010fe2000000180c */
[----:B------:R-:W-:Y:S01]  /*286d0*/  IMAD.MOV.U32 R22, RZ, RZ, R10 ;  /* 0x000000ffff167224 */ /* 0x000fe200078e000a */
[----:B------:R-:W-:Y:S11]  /*286e0*/  MOV R23, R11 ;  /* 0x0000000b00177202 */ /* 0x000ff60000000f00 */
[----:B------:R-:W-:Y:S10]  /*286f0*/  @!UPT UIADD3 URZ, URZ, URZ, URZ ;  /* 0x0000003f3f3ff290 */ /* 0x000ff4000fffe03f */
[----:B------:R-:W-:Y:S01]  /*28700*/  STL.64 [R1+0x310], R4 ;  /* 0x0003100401007387 */ /* 0x000fe20000100a00 */
[----:B------:R-:W-:Y:S02]  /*28710*/  STL.64 [R1+0x318], R6 ;  /* 0x0003180601007387 */ /* 0x000fe40000100a00 */
[----:B------:R-:W-:Y:S02]  /*28720*/  STL.64 [R1+0x1948], R22 ;  /* 0x0019481601007387 */ /* 0x000fe40000100a00 */
[----:B------:R-:W4:Y:S01]  /*28730*/  LDL.LU R12, [R1+0xd0] ;  /* 0x0000d000010c7983 */ /* 0x000f220000300800 */
[----:B--2---:R-:W-:Y:S01]  /*28740*/  MOV R14, R26 ;  /* 0x0000001a000e7202 */ /* 0x004fe20000000f00 */
[----:B------:R-:W-:Y:S02]  /*28750*/  IMAD.MOV.U32 R15, RZ, RZ, R21 ;  /* 0x000000ffff0f7224 */ /* 0x000fe400078e0015 */
[----:B------:R-:W-:-:S03]  /*28760*/  IMAD.MOV.U32 R13, RZ, RZ, R27 ;  /* 0x000000ffff0d7224 */ /* 0x000fc600078e001b */
[----:B------:R-:W-:Y:S04]  /*28770*/  STL.64 [R1+0x16e0], R14 ;  /* 0x0016e00e01007387 */ /* 0x000fe80000100a00 */
[----:B----4-:R0:W-:Y:S04]  /*28780*/  STL.64 [R1+0x16d8], R12 ;  /* 0x0016d80c01007387 */ /* 0x0101e80000100a00 */
[----:B0-----:R-:W2:Y:S01]  /*28790*/  LDL.LU R12, [R1+0xe0] ;  /* 0x0000e000010c7983 */ /* 0x001ea20000300800 */
[----:B------:R-:W2:Y:S02]  /*287a0*/  LDL.LU R13, [R1+0xe4] ;  /* 0x0000e400010d7983 */ /* 0x000ea40000300800 */
[----:B------:R-:W4:Y:S02]  /*287b0*/  LDL.LU R4, [R1+0x1f0] ;  /* 0x0001f00001047983 */ /* 0x000f240000300800 */
[----:B------:R-:W4:Y:S01]  /*287c0*/  LDL.LU R5, [R1+0x1f4] ;  /* 0x0001f40001057983 */ /* 0x000f220000300800 */
[----:B------:R-:W2:Y:S01]  /*287d0*/  LDL.LU R6, [R1+0x1f8] ;  /* 0x0001f80001067983 */ /* 0x000ea20000300800 */
[----:B------:R-:W2:Y:S02]  /*287e0*/  LDL.LU R7, [R1+0x1fc] ;  /* 0x0001fc0001077983 */ /* 0x000ea40000300800 */
[----:B------:R-:W3:Y:S02]  /*287f0*/  LDL.LU R8, [R1+0x260] ;  /* 0x0002600001087983 */ /* 0x000ee40000300800 */
[----:B------:R-:W3:Y:S01]  /*28800*/  LDL.LU R9, [R1+0x264] ;  /* 0x0002640001097983 */ /* 0x000ee20000300800 */
[----:B------:R-:W3:Y:S01]  /*28810*/  LDL.LU R10, [R1+0x268] ;  /* 0x00026800010a7983 */ /* 0x000ee20000300800 */
[----:B------:R-:W3:Y:S03]  /*28820*/  LDL.LU R11, [R1+0x26c] ;  /* 0x00026c00010b7983 */ /* 0x000ee60000300800 */
[----:B--2---:R-:W-:Y:S01]  /*28830*/  STL.64 [R1+0x1900], R6 ;  /* 0x0019000601007387 */ /* 0x004fe20000100a00 */
[----:B----4-:R0:W-:Y:S03]  /*28840*/  STL.64 [R1+0x18f8], R4 ;  /* 0x0018f80401007387 */ /* 0x0101e60000100a00 */
[----:B0-----:R-:W2:Y:S01]  /*28850*/  LDL.LU R4, [R1+0x200] ;  /* 0x0002000001047983 */ /* 0x001ea20000300800 */
[----:B------:R-:W2:Y:S02]  /*28860*/  LDL.LU R5, [R1+0x204] ;  /* 0x0002040001057983 */ /* 0x000ea40000300800 */
[----:B------:R-:W4:Y:S02]  /*28870*/  LDL.LU R6, [R1+0x208] ;  /* 0x0002080001067983 */ /* 0x000f240000300800 */
[----:B------:R-:W4:Y:S01]  /*28880*/  LDL.LU R7, [R1+0x20c] ;  /* 0x00020c0001077983 */ /* 0x000f220000300800 */
[----:B------:R-:W2:Y:S01]  /*28890*/  LDL.LU R20, [R1+0x230] ;  /* 0x0002300001147983 */ /* 0x000ea20000300800 */
[----:B------:R-:W2:Y:S02]  /*288a0*/  LDL.LU R21, [R1+0x234] ;  /* 0x0002340001157983 */ /* 0x000ea40000300800 */
[----:B------:R-:W2:Y:S02]  /*288b0*/  LDL.LU R22, [R1+0x238] ;  /* 0x0002380001167983 */ /* 0x000ea40000300800 */
[----:B------:R-:W2:Y:S02]  /*288c0*/  LDL.LU R23, [R1+0x23c] ;  /* 0x00023c0001177983 */ /* 0x000ea40000300800 */
[----:B--2---:R0:W-:Y:S01]  /*288d0*/  STL.64 [R1+0x1958], R22 ;  /* 0x0019581601007387 */ /* 0x0041e20000100a00 */
[----:B------:R-:W-:Y:S03]  /*288e0*/  STL.64 [R1+0x1950], R20 ;  /* 0x0019501401007387 */ /* 0x000fe60000100a00 */
[----:B0-----:R-:W2:Y:S04]  /*288f0*/  LDL.LU.64 R22, [R1+0x48] ;  /* 0x0000480001167983 */ /* 0x001ea80000300a00 */
[----:B--2---:R0:W-:Y:S04]  /*28900*/  STL.64 [R1+0x1968], R22 ;  /* 0x0019681601007387 */ /* 0x0041e80000100a00 */
[----:B0-----:R-:W2:Y:S04]  /*28910*/  LDL.LU.64 R22, [R1+0x58] ;  /* 0x0000580001167983 */ /* 0x001ea80000300a00 */
[----:B--2---:R0:W-:Y:S04]  /*28920*/  STL.64 [R1+0x1970], R22 ;  /* 0x0019701601007387 */ /* 0x0041e80000100a00 */
[----:B0-----:R-:W2:Y:S01]  /*28930*/  LDL.LU.64 R22, [R1+0x68] ;  /* 0x0000680001167983 */ /* 0x001ea20000300a00 */
[----:B------:R-:W2:Y:S02]  /*28940*/  LDL.LU.64 R26, [R1+0x38] ;  /* 0x00003800011a7983 */ /* 0x000ea40000300a00 */
[----:B---3--:R-:W-:Y:S01]  /*28950*/  IMAD.MOV.U32 R15, RZ, RZ, R24 ;  /* 0x000000ffff0f7224 */ /* 0x008fe200078e0018 */
[----:B------:R-:W-:Y:S01]  /*28960*/  MOV R14, R25 ;  /* 0x00000019000e7202 */ /* 0x000fe20000000f00 */
[----:B--2---:R0:W-:Y:S01]  /*28970*/  STL.64 [R1+0x1960], R26 ;  /* 0x0019601a01007387 */ /* 0x0041e20000100a00 */
[----:B------:R-:W2:Y:S02]  /*28980*/  LDL.LU R24, [R1+0x240] ;  /* 0x0002400001187983 */ /* 0x000ea40000300800 */
[----:B------:R-:W2:Y:S01]  /*28990*/  LDL.LU R25, [R1+0x244] ;  /* 0x0002440001197983 */ /* 0x000ea20000300800 */
[----:B0-----:R-:W2:Y:S01]  /*289a0*/  LDL.LU R26, [R1+0x248] ;  /* 0x00024800011a7983 */ /* 0x001ea20000300800 */
[----:B------:R-:W2:Y:S02]  /*289b0*/  LDL.LU R27, [R1+0x24c] ;  /* 0x00024c00011b7983 */ /* 0x000ea40000300800 */
[----:B----4-:R0:W-:Y:S02]  /*289c0*/  STL.64 [R1+0x1910], R6 ;  /* 0x0019100601007387 */ /* 0x0101e40000100a00 */
[----:B------:R-:W-:Y:S01]  /*289d0*/  STL.64 [R1+0x1908], R4 ;  /* 0x0019080401007387 */ /* 0x000fe20000100a00 */
[----:B0-----:R-:W3:Y:S01]  /*289e0*/  LDL.LU.64 R6, [R1+0x18] ;  /* 0x0000180001067983 */ /* 0x001ee20000300a00 */
[----:B------:R-:W-:Y:S03]  /*289f0*/  HMMA.16816.F32 R8, R16, R22, R8 ;  /* 0x000000161008723c */ /* 0x000fe60000001808 */
[----:B---3--:R0:W-:Y:S04]  /*28a00*/  STL.64 [R1+0x1928], R6 ;  /* 0x0019280601007387 */ /* 0x0081e80000100a00 */
[----:B0-----:R-:W3:Y:S01]  /*28a10*/  LDL.LU.64 R6, [R1+0x28] ;  /* 0x0000280001067983 */ /* 0x001ee20000300a00 */
[----:B------:R0:W-:Y:S02]  /*28a20*/  STL.64 [R1+0x16f0], R14 ;  /* 0x0016f00e01007387 */ /* 0x0001e40000100a00 */
[----:B------:R-:W-:Y:S01]  /*28a30*/  STL.64 [R1+0x16e8], R12 ;  /* 0x0016e80c01007387 */ /* 0x000fe20000100a00 */
[----:B0-----:R-:W4:Y:S01]  /*28a40*/  LDL.LU R14, [R1+0x8] ;  /* 0x00000800010e7983 */ /* 0x001f220000300800 */
[----:B------:R-:W4:Y:S11]  /*28a50*/  LDL.LU R15, [R1+0xc] ;  /* 0x00000c00010f7983 */ /* 0x000f360000300800 */
[----:B------:R-:W-:Y:S02]  /*28a60*/  STL.64 [R1+0x370], R8 ;  /* 0x0003700801007387 */ /* 0x000fe40000100a00 */
[----:B------:R0:W-:Y:S02]  /*28a70*/  STL.64 [R1+0x378], R10 ;  /* 0x0003780a01007387 */ /* 0x0001e40000100a00 */
[----:B0-----:R-:W2:Y:S01]  /*28a80*/  LDL.LU.64 R10, [R1+0x1978] ;  /* 0x00197800010a7983 */ /* 0x001ea20000300a00 */
[----:B------:R-:W-:Y:S01]  /*28a90*/  MOV R9, R22 ;  /* 0x0000001600097202 */ /* 0x000fe20000000f00 */
[----:B------:R-:W-:-:S02]  /*28aa0*/  IMAD.MOV.U32 R8, RZ, RZ, R23 ;  /* 0x000000ffff087224 */ /* 0x000fc400078e0017 */
[----:B------:R-:W3:Y:S04]  /*28ab0*/  LDL.LU.64 R22, [R1+0x1970] ;  /* 0x0019700001167983 */ /* 0x000ee80000300a00 */
[----:B--2---:R-:W-:Y:S01]  /*28ac0*/  STL.64 [R1+0x1838], R10 ;  /* 0x0018380a01007387 */ /* 0x004fe20000100a00 */
[----:B------:R0:W-:Y:S03]  /*28ad0*/  STL.64 [R1+0x1830], R8 ;  /* 0x0018300801007387 */ /* 0x0001e60000100a00 */
[----:B0-----:R-:W3:Y:S01]  /*28ae0*/  LDL.LU R8, [R1+0x250] ;  /* 0x0002500001087983 */ /* 0x001ee20000300800 */
[----:B------:R-:W3:Y:S02]  /*28af0*/  LDL.LU R9, [R1+0x254] ;  /* 0x0002540001097983 */ /* 0x000ee40000300800 */
[----:B------:R-:W3:Y:S02]  /*28b00*/  LDL.LU R10, [R1+0x258] ;  /* 0x00025800010a7983 */ /* 0x000ee40000300800 */
[----:B------:R-:W3:Y:S02]  /*28b10*/  LDL.LU R11, [R1+0x25c] ;  /* 0x00025c00010b7983 */ /* 0x000ee40000300800 */
[C---:B---3--:R-:W-:Y:S11]  /*28b20*/  HMMA.16816.F32 R8, R16.reuse, R22, R8 ;  /* 0x000000161008723c */ /* 0x048ff60000001808 */
[----:B------:R-:W-:Y:S11]  /*28b30*/  @!UPT UIADD3 URZ, URZ, URZ, URZ ;  /* 0x0000003f3f3ff290 */ /* 0x000ff6000fffe03f */
[----:B------:R-:W-:Y:S01]  /*28b40*/  @!UPT UIADD3 URZ, URZ, URZ, URZ ;  /* 0x0000003f3f3ff290 */ /* 0x000fe2000fffe03f */
[----:B------:R0:W-:Y:S01]  /*28b50*/  STL.64 [R1+0x380], R8 ;  /* 0x0003800801007387 */ /* 0x0001e20000100a00 */
[----:B------:R1:W-:Y:S01]  /*28b60*/  STL.64 [R1+0x388], R10 ;  /* 0x0003880a01007387 */ /* 0x0003e20000100a00 */
[----:B0-----:R-:W-:Y:S02]  /*28b70*/  MOV R9, R22 ;  /* 0x0000001600097202 */ /* 0x001fe40000000f00 */
[----:B------:R-:W-:Y:S02]  /*28b80*/  MOV R8, R23 ;  /* 0x0000001700087202 */ /* 0x000fe40000000f00 */
[----:B------:R-:W2:Y:S02]  /*28b90*/  LDL.LU.64 R22, [R1+0x1968] ;  /* 0x0019680001167983 */ /* 0x000ea40000300a00 */
[C---:B--2---:R-:W-:Y:S01]  /*28ba0*/  HMMA.16816.F32 R24, R16.reuse, R22, R24 ;  /* 0x000000161018723c */ /* 0x044fe20000001818 */
[----:B-1----:R-:W-:Y:S01]  /*28bb0*/  IMAD.MOV.U32 R11, RZ, RZ, R22 ;  /* 0x000000ffff0b7224 */ /* 0x002fe200078e0016 */
[----:B------:R-:W-:Y:S11]  /*28bc0*/  MOV R10, R23 ;  /* 0x00000017000a7202 */ /* 0x000ff60000000f00 */
[----:B------:R-:W-:Y:S10]  /*28bd0*/  @!UPT UIADD3 URZ, URZ, URZ, URZ ;  /* 0x0000003f3f3ff290 */ /* 0x000ff4000fffe03f */
[----:B------:R-:W-:Y:S01]  /*28be0*/  STL.64 [R1+0x390], R24 ;  /* 0x0003901801007387 */ /* 0x000fe20000100a00 */
[----:B------:R0:W-:Y:S03]  /*28bf0*/  STL.64 [R1+0x398], R26 ;  /* 0x0003981a01007387 */ /* 0x0001e60000100a00 */
[----:B0-----:R-:W2:Y:S01]  /*28c00*/  LDL.LU.64 R26, [R1+0x1960] ;  /* 0x00196000011a7983 */ /* 0x001ea20000300a00 */
[----:B------:R-:W2:Y:S02]  /*28c10*/  LDL.LU.64 R22, [R1+0x1958] ;  /* 0x0019580001167983 */ /* 0x000ea40000300a00 */
[----:B------:R-:W2:Y:S02]  /*28c20*/  LDL.LU.64 R20, [R1+0x1950] ;  /* 0x0019500001147983 */ /* 0x000ea40000300a00 */
[----:B------:R-:W-:Y:S01]  /*28c30*/  STL.64 [R1+0x1920], R10 ;  /* 0x0019200a01007387 */ /* 0x000fe20000100a00 */
[----:B------:R0:W-:Y:S04]  /*28c40*/  STL.64 [R1+0x1918], R8 ;  /* 0x0019180801007387 */ /* 0x0001e80000100a00 */
        /* <DEDUP_REMOVED lines=8> */
[----:B------:R-:W2:Y:S02]  /*28cd0*/  LDL.LU R10, [R1+0x228] ;  /* 0x00022800010a7983 */ /* 0x000ea40000300800 */
[----:B------:R-:W2:Y:S01]  /*28ce0*/  LDL.LU R11, [R1+0x22c] ;  /* 0x00022c00010b7983 */ /* 0x000ea20000300800 */
[C---:B------:R-:W-:Y:S01]  /*28cf0*/  HMMA.16816.F32 R20, R16.reuse, R26, R20 ;  /* 0x0000001a1014723c */ /* 0x040fe20000001814 */
[----:B------:R-:W-:Y:S01]  /*28d00*/  MOV R13, R26 ;  /* 0x0000001a000d7202 */ /* 0x000fe20000000f00 */
[----:B------:R-:W-:Y:S01]  /*28d10*/  IMAD.MOV.U32 R12, RZ, RZ, R27 ;  /* 0x000000ffff0c7224 */ /* 0x000fe200078e001b */
[----:B------:R-:W-:Y:S11]  /*28d20*/  MOV R3, R7 ;  /* 0x0000000700037202 */ /* 0x000ff60000000f00 */
[----:B------:R-:W-:Y:S09]  /*28d30*/  @!UPT UIADD3 URZ, URZ, URZ, URZ ;  /* 0x0000003f3f3ff290 */ /* 0x000ff2000fffe03f */
[----:B------:R-:W-:Y:S01]  /*28d40*/  STL.64 [R1+0x3a0], R20 ;  /* 0x0003a01401007387 */ /* 0x000fe20000100a00 */
[----:B------:R0:W-:Y:S03]  /*28d50*/  STL.64 [R1+0x3a8], R22 ;  /* 0x0003a81601007387 */ /* 0x0001e60000100a00 */
[----:B0-----:R-:W3:Y:S01]  /*28d60*/  LDL.LU.64 R22, [R1+0x1948] ;  /* 0x0019480001167983 */ /* 0x001ee20000300a00 */
[----:B------:R-:W3:Y:S02]  /*28d70*/  LDL.LU.64 R26, [R1+0x1940] ;  /* 0x00194000011a7983 */ /* 0x000ee40000300a00 */
[----:B------:R-:W3:Y:S02]  /*28d80*/  LDL.LU R21, [R1+0x630] ;  /* 0x0006300001157983 */ /* 0x000ee40000300800 */
[----:B------:R-:W3:Y:S01]  /*28d90*/  LDL.LU R24, [R1+0x62c] ;  /* 0x00062c0001187983 */ /* 0x000ee20000300800 */
[----:B------:R-:W3:Y:S01]  /*28da0*/  LDL.LU R25, [R1+0x628] ;  /* 0x0006280001197983 */ /* 0x000ee20000300800 */
[----:B------:R-:W-:Y:S01]  /*28db0*/  MOV R20, R6 ;  /* 0x0000000600147202 */ /* 0x000fe20000000f00 */
        /* <DEDUP_REMOVED lines=16> */
[----:B------:R-:W4:Y:S02]  /*28ec0*/  LDL.LU.64 R6, [R1+0x1910] ;  /* 0x0019100001067983 */ /* 0x000f240000300a00 */
[----:B------:R-:W4:Y:S02]  /*28ed0*/  LDL.LU.64 R4, [R1+0x1908] ;  /* 0x0019080001047983 */ /* 0x000f240000300a00 */
[----:B----4-:R-:W-:Y:S11]  /*28ee0*/  HMMA.16816.F32 R4, R16, R14, R4 ;  /* 0x0000000e1004723c */ /* 0x010ff60000001804 */
[----:B------:R-:W-:Y:S11]  /*28ef0*/  @!UPT UIADD3 URZ, URZ, URZ, URZ ;  /* 0x0000003f3f3ff290 */ /* 0x000ff6000fffe03f */
[----:B------:R-:W-:Y:S01]  /*28f00*/  @!UPT UIADD3 URZ, URZ, URZ, URZ ;  /* 0x0000003f3f3ff290 */ /* 0x000fe2000fffe03f */
[----:B------:R-:W-:Y:S01]  /*28f10*/  STL.64 [R1+0x3d0], R4 ;  /* 0x0003d00401007387 */ /* 0x000fe20000100a00 */
[----:B------:R0:W-:Y:S03]  /*28f20*/  STL.64 [R1+0x3d8], R6 ;  /* 0x0003d80601007387 */ /* 0x0001e60000100a00 */
[----:B0-----:R-:W3:Y:S01]  /*28f30*/  LDL.LU.64 R6, [R1+0x1900] ;  /* 0x0019000001067983 */ /* 0x001ee20000300a00 */
[----:B------:R-:W3:Y:S02]  /*28f40*/  LDL.LU.64 R4, [R1+0x18f8] ;  /* 0x0018f80001047983 */ /* 0x000ee40000300a00 */
[----:B------:R0:W-:Y:S02]  /*28f50*/  STL.64 [R1+0x1708], R14 ;  /* 0x0017080e01007387 */ /* 0x0001e40000100a00 */
[----:B0-----:R-:W-:Y:S01]  /*28f60*/  MOV R14, R2 ;  /* 0x00000002000e7202 */ /* 0x001fe20000000f00 */
[----:B------:R-:W-:Y:S01]  /*28f70*/  IMAD.MOV.U32 R15, RZ, RZ, R0 ;  /* 0x000000ffff0f7224 */ /* 0x000fe200078e0000 */
[----:B------:R-:W4:Y:S01]  /*28f80*/  LDL.LU R2, [R1+0x18f4] ;  /* 0x0018f40001027983 */ /* 0x000f220000300800 */
[----:B------:R-:W2:Y:S03]  /*28f90*/  LDL.LU R0, [R1+0x18f0] ;  /* 0x0018f00001007983 */ /* 0x000ea60000300800 */
[----:B------:R0:W-:Y:S02]  /*28fa0*/  STL.64 [R1+0x1720], R14 ;  /* 0x0017200e01007387 */ /* 0x0001e40000100a00 */
[----:B0-----:R-:W-:-:S02]  /*28fb0*/  MOV R14, R20 ;  /* 0x00000014000e7202 */ /* 0x001fc40000000f00 */
[----:B------:R-:W-:Y:S01]  /*28fc0*/  MOV R15, R3 ;  /* 0x00000003000f7202 */ /* 0x000fe20000000f00 */
[----:B------:R-:W2:Y:S01]  /*28fd0*/  LDL.LU R20, [R1+0x18ec] ;  /* 0x0018ec0001147983 */ /* 0x000ea20000300800 */
[----:B------:R-:W2:Y:S03]  /*28fe0*/  LDL.LU R3, [R1+0x18e8] ;  /* 0x0018e80001037983 */ /* 0x000ea60000300800 */
[----:B------:R0:W-:Y:S02]  /*28ff0*/  STL.64 [R1+0x1738], R14 ;  /* 0x0017380e01007387 */ /* 0x0001e40000100a00 */
[----:B0-----:R-:W-:Y:S01]  /*29000*/  IMAD.MOV.U32 R14, RZ, RZ, R13 ;  /* 0x000000ffff0e7224 */ /* 0x001fe200078e000d */
[----:B------:R-:W-:Y:S01]  /*29010*/  MOV R15, R12 ;  /* 0x0000000c000f7202 */ /* 0x000fe20000000f00 */
[----:B---3--:R-:W-:Y:S11]  /*29020*/  HMMA.16816.F32 R4, R16, R26, R4 ;  /* 0x0000001a1004723c */ /* 0x008ff60000001804 */
[----:B------:R-:W-:Y:S11]  /*29030*/  @!UPT UIADD3 URZ, URZ, URZ, URZ ;  /* 0x0000003f3f3ff290 */ /* 0x000ff6000fffe03f */
[----:B------:R-:W-:Y:S01]  /*29040*/  @!UPT UIADD3 URZ, URZ, URZ, URZ ;  /* 0x0000003f3f3ff290 */ /* 0x000fe2000fffe03f */
[----:B------:R-:W-:Y:S01]  /*29050*/  STL.64 [R1+0x3e0], R4 ;  /* 0x0003e00401007387 */ /* 0x000fe20000100a00 */
[----:B------:R0:W-:Y:S03]  /*29060*/  STL.64 [R1+0x3e8], R6 ;  /* 0x0003e80601007387 */ /* 0x0001e60000100a00 */
[----:B0-----:R-:W3:Y:S01]  /*29070*/  LDL.LU.64 R6, [R1+0x18e0] ;  /* 0x0018e00001067983 */ /* 0x001ee20000300a00 */
[----:B------:R-:W3:Y:S02]  /*29080*/  LDL.LU.64 R4, [R1+0x18d8] ;  /* 0x0018d80001047983 */ /* 0x000ee40000300a00 */
[----:B------:R-:W-:Y:S02]  /*29090*/  STL.64 [R1+0x1750], R14 ;  /* 0x0017500e01007387 */ /* 0x000fe40000100a00 */
[----:B------:R-:W-:Y:S01]  /*290a0*/  STL.64 [R1+0x1700], R26 ;  /* 0x0017001a01007387 */ /* 0x000fe20000100a00 */
[----:B------:R0:W-:Y:S04]  /*290b0*/  STL.64 [R1+0x16f8], R24 ;  /* 0x0016f81801007387 */ /* 0x0001e80000100a00 */
[----:B0-----:R-:W3:Y:S01]  /*290c0*/  LDL.LU R24, [R1+0xf0] ;  /* 0x0000f00001187983 */ /* 0x001ee20000300800 */
[----:B------:R-:W3:Y:S02]  /*290d0*/  LDL.LU R25, [R1+0xf4] ;  /* 0x0000f40001197983 */ /* 0x000ee40000300800 */
[----:B------:R-:W3:Y:S02]  /*290e0*/  LDL.LU R26, [R1+0xf8] ;  /* 0x0000f800011a7983 */ /* 0x000ee40000300800 */
[----:B------:R-:W3:Y:S01]  /*290f0*/  LDL.LU R27, [R1+0xfc] ;  /* 0x0000fc00011b7983 */ /* 0x000ee20000300800 */
[----:B--2---:R-:W-:Y:S01]  /*29100*/  MOV R14, R11 ;  /* 0x0000000b000e7202 */ /* 0x004fe20000000f00 */
[----:B------:R-:W-:-:S05]  /*29110*/  IMAD.MOV.U32 R15, RZ, RZ, R10 ;  /* 0x000000ffff0f7224 */ /* 0x000fca00078e000a */
[----:B------:R0:W-:Y:S02]  /*29120*/  STL.64 [R1+0x1768], R14 ;  /* 0x0017680e01007387 */ /* 0x0001e40000100a00 */
[----:B0-----:R-:W-:Y:S02]  /*29130*/  MOV R14, R9 ;  /* 0x00000009000e7202 */ /* 0x001fe40000000f00 */
[----:B------:R-:W-:Y:S01]  /*29140*/  MOV R15, R8 ;  /* 0x00000008000f7202 */ /* 0x000fe20000000f00 */
[----:B---3--:R-:W-:Y:S01]  /*29150*/  STL.64 [R1+0x1718], R26 ;  /* 0x0017181a01007387 */ /* 0x008fe20000100a00 */
[----:B------:R0:W-:Y:S03]  /*29160*/  STL.64 [R1+0x1710], R24 ;  /* 0x0017101801007387 */ /* 0x0001e60000100a00 */
[----:B0-----:R-:W2:Y:S01]  /*29170*/  LDL.LU R24, [R1+0x100] ;  /* 0x0001000001187983 */ /* 0x001ea20000300800 */
[----:B------:R-:W2:Y:S02]  /*29180*/  LDL.LU R25, [R1+0x104] ;  /* 0x0001040001197983 */ /* 0x000ea40000300800 */
[----:B------:R-:W3:Y:S02]  /*29190*/  LDL.LU R26, [R1+0x108] ;  /* 0x00010800011a7983 */ /* 0x000ee40000300800 */
[----:B------:R-:W3:Y:S01]  /*291a0*/  LDL.LU R27, [R1+0x10c] ;  /* 0x00010c00011b7983 */ /* 0x000ee20000300800 */
[----:B------:R0:W-:Y:S01]  /*291b0*/  STL.64 [R1+0x1780], R14 ;  /* 0x0017800e01007387 */ /* 0x0001e20000100a00 */
[----:B------:R-:W2:Y:S02]  /*291c0*/  LDL.LU R12, [R1+0x150] ;  /* 0x00015000010c7983 */ /* 0x000ea40000300800 */
[----:B------:R-:W2:Y:S01]  /*291d0*/  LDL.LU R13, [R1+0x154] ;  /* 0x00015400010d7983 */ /* 0x000ea20000300800 */
[----:B0-----:R-:W2:Y:S01]  /*291e0*/  LDL.LU R14, [R1+0x158] ;  /* 0x00015800010e7983 */ /* 0x001ea20000300800 */
[----:B------:R-:W2:Y:S03]  /*291f0*/  LDL.LU R15, [R1+0x15c] ;  /* 0x00015c00010f7983 */ /* 0x000ea60000300800 */
[----:B--2---:R0:W-:Y:S01]  /*29200*/  STL.64 [R1+0x1790], R14 ;  /* 0x0017900e01007387 */ /* 0x0041e20000100a00 */
[----:B------:R-:W-:Y:S02]  /*29210*/  STL.64 [R1+0x1788], R12 ;  /* 0x0017880c01007387 */ /* 0x000fe40000100a00 */
[----:B0-----:R-:W-:Y:S01]  /*29220*/  IMAD.MOV.U32 R14, RZ, RZ, R22 ;  /* 0x000000ffff0e7224 */ /* 0x001fe200078e0016 */
[----:B------:R-:W-:Y:S01]  /*29230*/  MOV R15, R23 ;  /* 0x00000017000f7202 */ /* 0x000fe20000000f00 */
[----:B------:R-:W2:Y:S01]  /*29240*/  LDL.LU R22, [R1+0x18d0] ;  /* 0x0018d00001167983 */ /* 0x000ea20000300800 */
[----:B------:R-:W2:Y:S03]  /*29250*/  LDL.LU R23, [R1+0x18cc] ;  /* 0x0018cc0001177983 */ /* 0x000ea60000300800 */
[----:B------:R-:W-:Y:S01]  /*29260*/  STL.64 [R1+0x17a8], R14 ;  /* 0x0017a80e01007387 */ /* 0x000fe20000100a00 */
[----:B---3--:R-:W-:Y:S02]  /*29270*/  STL.64 [R1+0x1730], R26 ;  /* 0x0017301a01007387 */ /* 0x008fe40000100a00 */
[----:B------:R0:W-:Y:S02]  /*29280*/  STL.64 [R1+0x1728], R24 ;  /* 0x0017281801007387 */ /* 0x0001e40000100a00 */
[----:B0-----:R-:W3:Y:S01]  /*29290*/  LDL.LU R24, [R1+0x110] ;  /* 0x0001100001187983 */ /* 0x001ee20000300800 */
[----:B------:R-:W3:Y:S02]  /*292a0*/  LDL.LU R25, [R1+0x114] ;  /* 0x0001140001197983 */ /* 0x000ee40000300800 */
[----:B------:R-:W2:Y:S02]  /*292b0*/  LDL.LU R26, [R1+0x118] ;  /* 0x00011800011a7983 */ /* 0x000ea40000300800 */
[----:B------:R-:W2:Y:S01]  /*292c0*/  LDL.LU R27, [R1+0x11c] ;  /* 0x00011c00011b7983 */ /* 0x000ea20000300800 */
[----:B------:R-:W-:Y:S01]  /*292d0*/  MOV R14, R5 ;  /* 0x00000005000e7202 */ /* 0x000fe20000000f00 */
[----:B------:R-:W-:Y:S01]  /*292e0*/  IMAD.MOV.U32 R15, RZ, RZ, R4 ;  /* 0x000000ffff0f7224 */ /* 0x000fe200078e0004 */
[----:B------:R-:W4:Y:S01]  /*292f0*/  LDL.LU R5, [R1+0x18c8] ;  /* 0x0018c80001057983 */ /* 0x000f220000300800 */
[----:B------:R-:W4:Y:S03]  /*29300*/  LDL.LU R4, [R1+0x18c4] ;  /* 0x0018c40001047983 */ /* 0x000f260000300800 */
[----:B------:R-:W-:Y:S04]  /*29310*/  STL.64 [R1+0x17c0], R14 ;  /* 0x0017c00e01007387 */ /* 0x000fe80000100a00 */
[----:B--2---:R-:W-:Y:S01]  /*29320*/  STL.64 [R1+0x1748], R26 ;  /* 0x0017481a01007387 */ /* 0x004fe20000100a00 */
[----:B---3--:R0:W-:Y:S03]  /*29330*/  STL.64 [R1+0x1740], R24 ;  /* 0x0017401801007387 */ /* 0x0081e60000100a00 */
[----:B0-----:R-:W2:Y:S01]  /*29340*/  LDL.LU R24, [R1+0x120] ;  /* 0x0001200001187983 */ /* 0x001ea20000300800 */
[----:B------:R-:W2:Y:S01]  /*29350*/  LDL.LU R25, [R1+0x124] ;  /* 0x0001240001197983 */ /* 0x000ea20000300800 */
[----:B------:R-:W-:Y:S01]  /*29360*/  MOV R26, R23 ;  /* 0x00000017001a7202 */ /* 0x000fe20000000f00 */
[----:B------:R-:W-:Y:S01]  /*29370*/  IMAD.MOV.U32 R14, RZ, RZ, R29 ;  /* 0x000000ffff0e7224 */ /* 0x000fe200078e001d */
[----:B------:R-:W-:Y:S01]  /*29380*/  MOV R15, R28 ;  /* 0x0000001c000f7202 */ /* 0x000fe20000000f00 */
[----:B------:R-:W3:Y:S01]  /*29390*/  LDL.LU R23, [R1+0x18c0] ;  /* 0x0018c00001177983 */ /* 0x000ee20000300800 */
[----:B------:R-:W-:-:S02]  /*293a0*/  MOV R27, R22 ;  /* 0x00000016001b7202 */ /* 0x000fc40000000f00 */
[----:B------:R-:W3:Y:S02]  /*293b0*/  LDL.LU R22, [R1+0x18bc] ;  /* 0x0018bc0001167983 */ /* 0x000ee40000300800 */
[----:B------:R-:W3:Y:S01]  /*293c0*/  LDL.LU R29, [R1+0x18b8] ;  /* 0x0018b800011d7983 */ /* 0x000ee20000300800 */
[----:B------:R-:W3:Y:S01]  /*293d0*/  LDL.LU R28, [R1+0x18b4] ;  /* 0x0018b400011c7983 */ /* 0x000ee20000300800 */
[----:B------:R-:W-:Y:S02]  /*293e0*/  STL.64 [R1+0x17d8], R14 ;  /* 0x0017d80e01007387 */ /* 0x000fe40000100a00 */
[----:B------:R-:W-:Y:S01]  /*293f0*/  STL.64 [R1+0x1760], R26 ;  /* 0x0017601a01007387 */ /* 0x000fe20000100a00 */
[----:B--2---:R0:W-:Y:S04]  /*29400*/  STL.64 [R1+0x1758], R24 ;  /* 0x0017581801007387 */ /* 0x0041e80000100a00 */
[----:B0-----:R-:W2:Y:S01]  /*29410*/  LDL.LU R24, [R1+0x130] ;  /* 0x0001300001187983 */ /* 0x001ea20000300800 */
[----:B------:R-:W2:Y:S01]  /*29420*/  LDL.LU R25, [R1+0x134] ;  /* 0x0001340001197983 */ /* 0x000ea20000300800 */
[----:B----4-:R-:W-:-:S02]  /*29430*/  MOV R26, R4 ;  /* 0x00000004001a7202 */ /* 0x010fc40000000f00 */
[----:B------:R-:W-:Y:S02]  /*29440*/  MOV R14, R6 ;  /* 0x00000006000e7202 */ /* 0x000fe40000000f00 */
[----:B------:R-:W-:Y:S01]  /*29450*/  MOV R15, R7 ;  /* 0x00000007000f7202 */ /* 0x000fe20000000f00 */
[----:B------:R-:W4:Y:S01]  /*29460*/  LDL.LU R4, [R1+0x18b0] ;  /* 0x0018b00001047983 */ /* 0x000f220000300800 */
[----:B------:R-:W-:Y:S02]  /*29470*/  IMAD.MOV.U32 R27, RZ, RZ, R5 ;  /* 0x000000ffff1b7224 */ /* 0x000fe400078e0005 */
[----:B------:R-:W4:Y:S02]  /*29480*/  LDL.LU R5, [R1+0x18ac] ;  /* 0x0018ac0001057983 */ /* 0x000f240000300800 */
[----:B------:R-:W4:Y:S01]  /*29490*/  LDL.LU R6, [R1+0x18a8] ;  /* 0x0018a80001067983 */ /* 0x000f220000300800 */
[----:B------:R-:W4:Y:S01]  /*294a0*/  LDL.LU R7, [R1+0x18a4] ;  /* 0x0018a40001077983 */ /* 0x000f220000300800 */
[----:B------:R0:W-:Y:S02]  /*294b0*/  STL.64 [R1+0x17f0], R14 ;  /* 0x0017f00e01007387 */ /* 0x0001e40000100a00 */
[----:B0-----:R-:W-:Y:S01]  /*294c0*/  IMAD.MOV.U32 R14, RZ, RZ, R0 ;  /* 0x000000ffff0e7224 */ /* 0x001fe200078e0000 */
[----:B------:R-:W-:Y:S01]  /*294d0*/  MOV R15, R2 ;  /* 0x00000002000f7202 */ /* 0x000fe20000000f00 */
[----:B------:R-:W4:Y:S01]  /*294e0*/  LDL.LU R0, [R1+0x18a0] ;  /* 0x0018a00001007983 */ /* 0x000f220000300800 */
[----:B------:R-:W4:Y:S03]  /*294f0*/  LDL.LU R2, [R1+0x189c] ;  /* 0x00189c0001027983 */ /* 0x000f260000300800 */
[----:B------:R-:W-:Y:S01]  /*29500*/  STL.64 [R1+0x1808], R14 ;  /* 0x0018080e01007387 */ /* 0x000fe20000100a00 */
[----:B------:R3:W-:Y:S02]  /*29510*/  STL.64 [R1+0x1778], R26 ;  /* 0x0017781a01007387 */ /* 0x0007e40000100a00 */
[----:B---3--:R-:W-:-:S02]  /*29520*/  MOV R26, R22 ;  /* 0x00000016001a7202 */ /* 0x008fc40000000f00 */
[----:B------:R-:W-:Y:S01]  /*29530*/  MOV R27, R23 ;  /* 0x00000017001b7202 */ /* 0x000fe20000000f00 */
[----:B------:R-:W-:Y:S01]  /*29540*/  IMAD.MOV.U32 R14, RZ, RZ, R3 ;  /* 0x000000ffff0e7224 */ /* 0x000fe200078e0003 */
[----:B--2---:R0:W-:Y:S02]  /*29550*/  STL.64 [R1+0x1770], R24 ;  /* 0x0017701801007387 */ /* 0x0041e40000100a00 */
[----:B0-----:R-:W-:Y:S01]  /*29560*/  MOV R24, R28 ;  /* 0x0000001c00187202 */ /* 0x001fe20000000f00 */
[----:B------:R-:W-:Y:S01]  /*29570*/  IMAD.MOV.U32 R25, RZ, RZ, R29 ;  /* 0x000000ffff197224 */ /* 0x000fe200078e001d */
[----:B------:R-:W2:Y:S01]  /*29580*/  LDL.LU R28, [R1+0x1898] ;  /* 0x00189800011c7983 */ /* 0x000ea20000300800 */
[----:B------:R-:W3:Y:S02]  /*29590*/  LDL.LU R29, [R1+0x1894] ;  /* 0x00189400011d7983 */ /* 0x000ee40000300800 */
[----:B------:R-:W3:Y:S02]  /*295a0*/  LDL.LU R22, [R1+0x1890] ;  /* 0x0018900001167983 */ /* 0x000ee40000300800 */
[----:B------:R-:W3:Y:S01]  /*295b0*/  LDL.LU R23, [R1+0x188c] ;  /* 0x00188c0001177983 */ /* 0x000ee20000300800 */
[----:B------:R-:W3:Y:S01]  /*295c0*/  LDL.LU R3, [R1+0x1888] ;  /* 0x0018880001037983 */ /* 0x000ee20000300800 */
[----:B------:R4:W-:Y:S02]  /*295d0*/  STL.64 [R1+0x17a0], R26 ;  /* 0x0017a01a01007387 */ /* 0x0009e40000100a00 */
[----:B------:R0:W-:Y:S01]  /*295e0*/  STL.64 [R1+0x1798], R24 ;  /* 0x0017981801007387 */ /* 0x0001e20000100a00 */
[----:B----4-:R-:W-:-:S02]  /*295f0*/  MOV R27, R4 ;  /* 0x00000004001b7202 */ /* 0x010fc40000000f00 */
[----:B------:R-:W-:Y:S01]  /*29600*/  MOV R26, R5 ;  /* 0x00000005001a7202 */ /* 0x000fe20000000f00 */
[----:B------:R-:W4:Y:S01]  /*29610*/  LDL.LU R4, [R1+0x1c0] ;  /* 0x0001c00001047983 */ /* 0x000f220000300800 */
[----:B0-----:R-:W-:Y:S02]  /*29620*/  IMAD.MOV.U32 R25, RZ, RZ, R6 ;  /* 0x000000ffff197224 */ /* 0x001fe400078e0006 */
[----:B------:R-:W4:Y:S01]  /*29630*/  LDL.LU R5, [R1+0x1c4] ;  /* 0x0001c40001057983 */ /* 0x000f220000300800 */
[----:B------:R-:W-:Y:S01]  /*29640*/  MOV R24, R7 ;  /* 0x0000000700187202 */ /* 0x000fe20000000f00 */
[----:B------:R-:W4:Y:S01]  /*29650*/  LDL.LU R6, [R1+0x1c8] ;  /* 0x0001c80001067983 */ /* 0x000f220000300800 */
[----:B------:R-:W4:Y:S02]  /*29660*/  LDL.LU R7, [R1+0x1cc] ;  /* 0x0001cc0001077983 */ /* 0x000f240000300800 */
[----:B------:R-:W4:Y:S02]  /*29670*/  LDL.LU R8, [R1+0x1e0] ;  /* 0x0001e00001087983 */ /* 0x000f240000300800 */
[----:B------:R-:W4:Y:S01]  /*29680*/  LDL.LU R9, [R1+0x1e4] ;  /* 0x0001e40001097983 */ /* 0x000f220000300800 */
[----:B------:R-:W4:Y:S01]  /*29690*/  LDL.LU R10, [R1+0x1e8] ;  /* 0x0001e800010a7983 */ /* 0x000f220000300800 */
[----:B------:R-:W4:Y:S02]  /*296a0*/  LDL.LU R11, [R1+0x1ec] ;  /* 0x0001ec00010b7983 */ /* 0x000f240000300800 */
[----:B------:R0:W-:Y:S02]  /*296b0*/  STL.64 [R1+0x17b8], R26 ;  /* 0x0017b81a01007387 */ /* 0x0001e40000100a00 */
[----:B------:R2:W-:Y:S01]  /*296c0*/  STL.64 [R1+0x17b0], R24 ;  /* 0x0017b01801007387 */ /* 0x0005e20000100a00 */
[----:B0-----:R-:W-:Y:S01]  /*296d0*/  MOV R26, R2 ;  /* 0x00000002001a7202 */ /* 0x001fe20000000f00 */
[----:B------:R-:W-:Y:S01]  /*296e0*/  IMAD.MOV.U32 R27, RZ, RZ, R0 ;  /* 0x000000ffff1b7224 */ /* 0x000fe200078e0000 */
[----:B--2---:R-:W-:Y:S01]  /*296f0*/  MOV R25, R28 ;  /* 0x0000001c00197202 */ /* 0x004fe20000000f00 */
[----:B---3--:R-:W-:-:S02]  /*29700*/  IMAD.MOV.U32 R24, RZ, RZ, R29 ;  /* 0x000000ffff187224 */ /* 0x008fc400078e001d */
[----:B------:R-:W2:Y:S01]  /*29710*/  LDL.LU R29, [R1+0x1884] ;  /* 0x00188400011d7983 */ /* 0x000ea20000300800 */
[----:B------:R-:W3:Y:S02]  /*29720*/  LDL.LU R28, [R1+0x1880] ;  /* 0x00188000011c7983 */ /* 0x000ee40000300800 */
[----:B------:R-:W4:Y:S02]  /*29730*/  LDL.LU R2, [R1+0x187c] ;  /* 0x00187c0001027983 */ /* 0x000f240000300800 */
[----:B------:R-:W4:Y:S01]  /*29740*/  LDL.LU R0, [R1+0x1878] ;  /* 0x0018780001007983 */ /* 0x000f220000300800 */
[----:B------:R-:W-:Y:S01]  /*29750*/  STL.64 [R1+0x17d0], R26 ;  /* 0x0017d01a01007387 */ /* 0x000fe20000100a00 */
[----:B------:R0:W-:Y:S03]  /*29760*/  STL.64 [R1+0x17c8], R24 ;  /* 0x0017c81801007387 */ /* 0x0001e60000100a00 */
[----:B0-----:R-:W4:Y:S01]  /*29770*/  LDL.LU R24, [R1+0x180] ;  /* 0x0001800001187983 */ /* 0x001f220000300800 */
[----:B------:R-:W-:-:S02]  /*29780*/  MOV R25, R3 ;  /* 0x0000000300197202 */ /* 0x000fc40000000f00 */
[----:B------:R-:W4:Y:S01]  /*29790*/  LDL.LU R3, [R1+0x1874] ;  /* 0x0018740001037983 */ /* 0x000f220000300800 */
[----:B------:R-:W-:Y:S01]  /*297a0*/  MOV R26, R23 ;  /* 0x00000017001a7202 */ /* 0x000fe20000000f00 */
[----:B------:R-:W-:Y:S01]  /*297b0*/  IMAD.MOV.U32 R27, RZ, RZ, R22 ;  /* 0x000000ffff1b7224 */ /* 0x000fe200078e0016 */
[----:B------:R-:W4:Y:S01]  /*297c0*/  LDL.LU R23, [R1+0x1870] ;  /* 0x0018700001177983 */ /* 0x000f220000300800 */
[----:B------:R-:W4:Y:S03]  /*297d0*/  LDL.LU R22, [R1+0x186c] ;  /* 0x00186c0001167983 */ /* 0x000f260000300800 */
[----:B------:R2:W-:Y:S02]  /*297e0*/  STL.64 [R1+0x17e8], R26 ;  /* 0x0017e81a01007387 */ /* 0x0005e40000100a00 */
[----:B--2---:R-:W-:Y:S01]  /*297f0*/  MOV R27, R29 ;  /* 0x0000001d001b7202 */ /* 0x004fe20000000f00 */
[----:B---3--:R-:W-:Y:S01]  /*29800*/  IMAD.MOV.U32 R26, RZ, RZ, R28 ;  /* 0x000000ffff1a7224 */ /* 0x008fe200078e001c */
[----:B----4-:R0:W-:Y:S02]  /*29810*/  STL.64 [R1+0x17e0], R24 ;  /* 0x0017e01801007387 */ /* 0x0101e40000100a00 */
[----:B0-----:R-:W-:-:S02]  /*29820*/  MOV R24, R0 ;  /* 0x0000000000187202 */ /* 0x001fc40000000f00 */
[----:B------:R-:W-:Y:S01]  /*29830*/  MOV R25, R2 ;  /* 0x0000000200197202 */ /* 0x000fe20000000f00 */
[----:B------:R-:W2:Y:S01]  /*29840*/  LDL.LU R0, [R1+0x1868] ;  /* 0x0018680001007983 */ /* 0x000ea20000300800 */
[----:B------:R-:W3:Y:S02]  /*29850*/  LDL.LU R2, [R1+0x1864] ;  /* 0x0018640001027983 */ /* 0x000ee40000300800 */
[----:B------:R-:W4:Y:S02]  /*29860*/  LDL.LU R28, [R1+0x1860] ;  /* 0x00186000011c7983 */ /* 0x000f240000300800 */
[----:B------:R-:W2:Y:S01]  /*29870*/  LDL.LU R29, [R1+0x185c] ;  /* 0x00185c00011d7983 */ /* 0x000ea20000300800 */
[----:B------:R0:W-:Y:S01]  /*29880*/  STL.64 [R1+0x1800], R26 ;  /* 0x0018001a01007387 */ /* 0x0001e20000100a00 */
[----:B------:R1:W-:Y:S02]  /*29890*/  STL.64 [R1+0x17f8], R24 ;  /* 0x0017f81801007387 */ /* 0x0003e40000100a00 */
[----:B0-----:R-:W-:Y:S01]  /*298a0*/  IMAD.MOV.U32 R26, RZ, RZ, R23 ;  /* 0x000000ffff1a7224 */ /* 0x001fe200078e0017 */
[----:B-1----:R-:W2:Y:S01]  /*298b0*/  LDL.LU R24, [R1+0x1a0] ;  /* 0x0001a00001187983 */ /* 0x002ea20000300800 */
[----:B------:R-:W-:-:S02]  /*298c0*/  MOV R25, R22 ;  /* 0x0000001600197202 */ /* 0x000fc40000000f00 */
[----:B------:R-:W2:Y:S02]  /*298d0*/  LDL.LU R22, [R1+0x1858] ;  /* 0x0018580001167983 */ /* 0x000ea40000300800 */
[----:B------:R-:W2:Y:S01]  /*298e0*/  LDL.LU R23, [R1+0x1854] ;  /* 0x0018540001177983 */ /* 0x000ea20000300800 */
[----:B------:R-:W-:Y:S02]  /*298f0*/  MOV R27, R3 ;  /* 0x00000003001b7202 */ /* 0x000fe40000000f00 */
[----:B------:R-:W4:Y:S03]  /*29900*/  LDL.LU R3, [R1+0x1850] ;  /* 0x0018500001037983 */ /* 0x000f260000300800 */
[----:B------:R3:W-:Y:S01]  /*29910*/  STL.64 [R1+0x1818], R26 ;  /* 0x0018181a01007387 */ /* 0x0007e20000100a00 */
[----:B--2---:R-:W-:Y:S01]  /*29920*/  HMMA.16816.F32 R8, R16, R22, R8 ;  /* 0x000000161008723c */ /* 0x004fe20000001808 */
[----:B------:R0:W-:Y:S01]  /*29930*/  STL.64 [R1+0x1810], R24 ;  /* 0x0018101801007387 */ /* 0x0001e20000100a00 */
[----:B---3--:R-:W-:-:S02]  /*29940*/  MOV R26, R2 ;  /* 0x00000002001a7202 */ /* 0x008fc40000000f00 */
[----:B------:R-:W-:Y:S02]  /*29950*/  MOV R27, R0 ;  /* 0x00000000001b7202 */ /* 0x000fe40000000f00 */
[----:B0-----:R-:W-:Y:S01]  /*29960*/  MOV R24, R29 ;  /* 0x0000001d00187202 */ /* 0x001fe20000000f00 */
[----:B----4-:R-:W-:Y:S01]  /*29970*/  IMAD.MOV.U32 R25, RZ, RZ, R28 ;  /* 0x000000ffff197224 */ /* 0x010fe200078e001c */
[----:B------:R-:W2:Y:S01]  /*29980*/  LDL.LU R29, [R1+0x184c] ;  /* 0x00184c00011d7983 */ /* 0x000ea20000300800 */
[----:B------:R-:W3:Y:S02]  /*29990*/  LDL.LU R28, [R1+0x1848] ;  /* 0x00184800011c7983 */ /* 0x000ee40000300800 */
[----:B------:R-:W4:Y:S02]  /*299a0*/  LDL.LU R2, [R1+0x1844] ;  /* 0x0018440001027983 */ /* 0x000f240000300800 */
[----:B------:R-:W2:Y:S10]  /*299b0*/  LDL.LU R0, [R1+0x1840] ;  /* 0x0018400001007983 */ /* 0x000eb40000300800 */
[----:B------:R-:W-:Y:S01]  /*299c0*/  STL.64 [R1+0x420], R8 ;  /* 0x0004200801007387 */ /* 0x000fe20000100a00 */
[----:B------:R0:W-:Y:S03]  /*299d0*/  STL.64 [R1+0x428], R10 ;  /* 0x0004280a01007387 */ /* 0x0001e60000100a00 */
[----:B0-----:R-:W2:Y:S01]  /*299e0*/  LDL.LU.64 R10, [R1+0x1838] ;  /* 0x00183800010a7983 */ /* 0x001ea20000300a00 */
[----:B------:R-:W3:Y:S01]  /*299f0*/  LDL.LU.64 R8, [R1+0x1830] ;  /* 0x0018300001087983 */ /* 0x000ee20000300a00 */
[----:B------:R-:W-:Y:S01]  /*29a00*/  MOV R15, R20 ;  /* 0x00000014000f7202 */ /* 0x000fe20000000f00 */
[----:B--2---:R-:W-:Y:S01]  /*29a10*/  HMMA.16816.F32 R16, R16, R10, R4 ;  /* 0x0000000a1010723c */ /* 0x004fe20000001804 */
[----:B------:R-:W2:Y:S01]  /*29a20*/  LDL.LU.64 R6, [R1+0x1828] ;  /* 0x0018280001067983 */ /* 0x000ea20000300a00 */
        /* <DEDUP_REMOVED lines=39> */
[----:B--2---:R-:W-:Y:S02]  /*29ca0*/  HMMA.16816.F32 R12, R4, R14, R24 ;  /* 0x0000000e040c723c */ /* 0x004fe40000001818 */
[----:B------:R-:W2:Y:S01]  /*29cb0*/  LDL.LU.64 R26, [R1+0x17a0] ;  /* 0x0017a000011a7983 */ /* 0x000ea20000300a00 */
[----:B------:R-:W2:Y:S11]  /*29cc0*/  LDL.LU.64 R24, [R1+0x1798] ;  /* 0x0017980001187983 */ /* 0x000eb60000300a00 */
[----:B------:R-:W-:Y:S09]  /*29cd0*/  @!UPT UIADD3 URZ, URZ, URZ, URZ ;  /* 0x0000003f3f3ff290 */ /* 0x000ff2000fffe03f */
[----:B------:R-:W-:Y:S01]  /*29ce0*/  STL.64 [R1+0x460], R12 ;  /* 0x0004600c01007387 */ /* 0x000fe20000100a00 */
[----:B------:R0:W-:Y:S03]  /*29cf0*/  STL.64 [R1+0x468], R14 ;  /* 0x0004680e01007387 */ /* 0x0001e60000100a00 */
[----:B0-----:R-:W2:Y:S01]  /*29d00*/  LDL.LU.64 R14, [R1+0x1790] ;  /* 0x00179000010e7983 */ /* 0x001ea20000300a00 */
[----:B------:R-:W2:Y:S02]  /*29d10*/  LDL.LU.64 R12, [R1+0x1788] ;  /* 0x00178800010c7983 */ /* 0x000ea40000300a00 */
[----:B---3--:R-:W-:Y:S01]  /*29d20*/  IMAD.MOV.U32 R18, RZ, RZ, R9 ;  /* 0x000000ffff127224 */ /* 0x008fe200078e0009 */
[----:B------:R-:W-:-:S07]  /*29d30*/  MOV R19, R8 ;  /* 0x0000000800137202 */ /* 0x000fce0000000f00 */
[C---:B--2---:R-:W-:Y:S01]  /*29d40*/  HMMA.16816.F32 R16, R4.reuse, R18, R12 ;  /* 0x000000120410723c */ /* 0x044fe2000000180c */
[----:B------:R-:W2:Y:S11]  /*29d50*/  LDL.LU.64 R14, [R1+0x1780] ;  /* 0x00178000010e7983 */ /* 0x000eb60000300a00 */
[----:B------:R-:W-:Y:S11]  /*29d60*/  @!UPT UIADD3 URZ, URZ, URZ, URZ ;  /* 0x0000003f3f3ff290 */ /* 0x000ff6000fffe03f */
[----:B------:R0:W-:Y:S01]  /*29d70*/  STL.64 [R1+0x470], R16 ;  /* 0x0004701001007387 */ /* 0x0001e20000100a00 */
[----:B------:R-:W-:Y:S03]  /*29d80*/  STL.64 [R1+0x478], R18 ;  /* 0x0004781201007387 */ /* 0x000fe60000100a00 */
[----:B0-----:R-:W3:Y:S01]  /*29d90*/  LDL.LU R17, [R1+0x678] ;  /* 0x0006780001117983 */ /* 0x001ee20000300800 */
[----:B------:R-:W3:Y:S02]  /*29da0*/  LDL.LU R9, [R1+0x674] ;  /* 0x0006740001097983 */ /* 0x000ee40000300800 */
[----:B------:R-:W3:Y:S01]  /*29db0*/  LDL.LU R8, [R1+0x670] ;  /* 0x0006700001087983 */ /* 0x000ee20000300800 */
[C---:B--2---:R-:W-:Y:S01]  /*29dc0*/  HMMA.16816.F32 R12, R4.reuse, R14, R24 ;  /* 0x0000000e040c723c */ /* 0x044fe20000001818 */
[----:B------:R-:W2:Y:S01]  /*29dd0*/  LDL.LU.64 R26, [R1+0x1778] ;  /* 0x00177800011a7983 */ /* 0x000ea20000300a00 */
[----:B------:R-:W2:Y:S11]  /*29de0*/  LDL.LU.64 R24, [R1+0x1770] ;  /* 0x0017700001187983 */ /* 0x000eb60000300a00 */
[----:B------:R-:W-:Y:S10]  /*29df0*/  @!UPT UIADD3 URZ, URZ, URZ, URZ ;  /* 0x0000003f3f3ff290 */ /* 0x000ff4000fffe03f */
        /* <DEDUP_REMOVED lines=37> */
[----:B0-----:R-:W2:Y:S01]  /*2a050*/  LDL.LU.64 R14, [R1+0x16f0] ;  /* 0x0016f000010e7983 */ /* 0x001ea20000300a00 */
        /* <DEDUP_REMOVED lines=15> */
[----:B---3--:R-:W-:Y:S01]  /*2a150*/  FFMA R17, R28, R17, R21 ;  /* 0x000000111c117223 */ /* 0x008fe20000000015 */
[----:B--2---:R-:W-:Y:S07]  /*2a160*/  HMMA.16816.F32 R12, R4, R10, R12 ;  /* 0x0000000a040c723c */ /* 0x004fee000000180c */
[----:B------:R-:W-:-:S04]  /*2a170*/  IMAD.MOV.U32 R4, RZ, RZ, 0x40 ;  /* 0x00000040ff047424 */ /* 0x000fc800078e00ff */
[C---:B------:R-:W-:Y:S02]  /*2a180*/  IMAD R0, R4.reuse, c[0x0][0x1a4], R0 ;  /* 0x0000690004007a24 */ /* 0x040fe400078e0200 */
[----:B----4-:R-:W-:-:S10]  /*2a190*/  IMAD R2, R4, c[0x0][0x1b4], R2 ;  /* 0x00006d0004027a24 */ /* 0x010fd400078e0202 */
[----:B------:R-:W-:Y:S01]  /*2a1a0*/  STL.64 [R1+0x500], R12 ;  /* 0x0005000c01007387 */ /* 0x000fe20000100a00 */
[----:B------:R-:W-:Y:S02]  /*2a1b0*/  STL.64 [R1+0x508], R14 ;  /* 0x0005080e01007387 */ /* 0x000fe40000100a00 */
[----:B------:R-:W2:Y:S02]  /*2a1c0*/  LDL.LU R28, [R1+0x16c0] ;  /* 0x0016c000011c7983 */ /* 0x000ea40000300800 */
[----:B------:R-:W-:Y:S01]  /*2a1d0*/  STL [R1+0x678], R17 ;  /* 0x0006781101007387 */ /* 0x000fe20000100800 */
[----:B------:R-:W3:Y:S01]  /*2a1e0*/  LDL R4, [R1+0x360] ;  /* 0x0003600001047983 */ /* 0x000ee20000100800 */
[----:B------:R-:W-:Y:S02]  /*2a1f0*/  FFMA R9, R29, R9, R24 ;  /* 0x000000091d097223 */ /* 0x000fe40000000018 */
[----:B------:R-:W-:-:S03]  /*2a200*/  FFMA R8, R3, R8, R25 ;  /* 0x0000000803087223 */ /* 0x000fc60000000019 */
[----:B------:R-:W-:Y:S01]  /*2a210*/  STL [R1+0x674], R9 ;  /* 0x0006740901007387 */ /* 0x000fe20000100800 */
[----:B------:R-:W4:Y:S02]  /*2a220*/  LDL R3, [R1+0x35c] ;  /* 0x00035c0001037983 */ /* 0x000f240000100800 */
[----:B------:R-:W-:Y:S01]  /*2a230*/  STL [R1+0x670], R8 ;  /* 0x0006700801007387 */ /* 0x000fe20000100800 */
[----:B------:R-:W0:Y:S04]  /*2a240*/  S2R R20, SR_CTAID.X ;  /* 0x0000000000147919 */ /* 0x000e280000002500 */
[----:B---3--:R1:W-:Y:S04]  /*2a250*/  STL [R1+0x628], R4 ;  /* 0x0006280401007387 */ /* 0x0083e80000100800 */
[----:B-1----:R-:W3:Y:S01]  /*2a260*/  LDL R4, [R1+0x358] ;  /* 0x0003580001047983 */ /* 0x002ee20000100800 */
[----:B----4-:R2:W-:Y:S01]  /*2a270*/  STL [R1+0x650], R3 ;  /* 0x0006500301007387 */ /* 0x0105e20000100800 */
[----:B0-----:R-:W-:Y:S01]  /*2a280*/  SHF.L.U32 R20, R20, 0x5, RZ ;  /* 0x0000000514147819 */ /* 0x001fe200000006ff */
[----:B------:R-:W-:Y:S01]  /*2a290*/  UIADD3 UR4, UR4, 0x40, URZ ;  /* 0x0000004004047890 */ /* 0x000fe2000fffe03f */
[----:B--2---:R-:W-:-:S02]  /*2a2a0*/  MOV R3, R28 ;  /* 0x0000001c00037202 */ /* 0x004fc40000000f00 */
[----:B------:R0:W5:Y:S01]  /*2a2b0*/  LDL.LU R28, [R1+0x16bc] ;  /* 0x0016bc00011c7983 */ /* 0x0001620000300800 */
[----:B------:R-:W-:-:S04]  /*2a2c0*/  IADD3 R16, R20, 0x20, RZ ;  /* 0x0000002014107810 */ /* 0x000fc80007ffe0ff */
[----:B------:R-:W-:Y:S01]  /*2a2d0*/  ISETP.LE.AND P2, PT, R16, UR4, PT ;  /* 0x0000000410007c0c */ /* 0x000fe2000bf43270 */
[----:B---3--:R0:W-:Y:S01]  /*2a2e0*/  STL [R1+0x654], R4 ;  /* 0x0006540401007387 */ /* 0x0081e20000100800 */
[----:B------:R0:W-:Y:S11]  /*2a2f0*/  STL [R1+0x658], R3 ;  /* 0x0006580301007387 */ /* 0x0001f60000100800 */
[----:B------:R-:W-:Y:S01]  /*2a300*/  @P2 CALL.REL.NOINC `(.L_x_0) ;  /* 0x0000001000002944 */ /* 0x000fe20003c00000 */
[----:B------:R-:W-:Y:S05]  /*2a310*/  BRA `(.L_x_1) ;  /* 0xfffe3d3000007947 */ /* 0x000fea000383ffff */
.L_x_0:
[----:B--2---:R-:W1:Y:S04]  /*2a320*/  S2R R6, SR_CTAID.X ;  /* 0x0000000000067919 */ /* 0x004e680000002500 */
[----:B------:R-:W2:Y:S04]  /*2a330*/  S2R R7, SR_TID.X ;  /* 0x0000000000077919 */ /* 0x000ea80000002100 */
[----:B------:R-:W3:Y:S04]  /*2a340*/  S2R R5, SR_CTAID.Y ;  /* 0x0000000000057919 */ /* 0x000ee80000002600 */
[----:B------:R-:W4:Y:S04]  /*2a350*/  S2R R9, SR_TID.X ;  /* 0x0000000000097919 */ /* 0x000f280000002100 */
[----:B------:R-:W0:Y:S04]  /*2a360*/  S2R R10, SR_TID.X ;  /* 0x00000000000a7919 */ /* 0x000e280000002100 */
[----:B------:R-:W-:Y:S01]  /*2a370*/  BAR.SYNC.DEFER_BLOCKING 0x0 ;  /* 0x0000000000007b1d */ /* 0x000fe20000010000 */
[----:B-1----:R-:W-:-:S04]  /*2a380*/  SHF.L.U32 R6, R6, 0x5, RZ ;  /* 0x0000000506067819 */ /* 0x002fc800000006ff */
[----:B--2---:R-:W-:Y:S01]  /*2a390*/  LOP3.LUT R6, R6, 0x1f, R7, 0xf8, !PT ;  /* 0x0000001f06067812 */ /* 0x004fe200078ef807 */
[----:B---3--:R-:W-:-:S04]  /*2a3a0*/  IMAD R0, R5, c[0x0][0x1c0], RZ ;  /* 0x0000700005007a24 */ /* 0x008fc800078e02ff */
[----:B------:R-:W-:Y:S02]  /*2a3b0*/  IMAD R2, R6, c[0x0][0x1c4], RZ ;  /* 0x0000710006027a24 */ /* 0x000fe400078e02ff */
[C---:B0---4-:R-:W-:Y:S01]  /*2a3c0*/  IMAD.SHL.U32 R3, R9.reuse, 0x20, RZ ;  /* 0x0000002009037824 */ /* 0x051fe200078e00ff */
[C---:B------:R-:W-:Y:S01]  /*2a3d0*/  SHF.L.U32 R6, R0.reuse, 0x1, RZ ;  /* 0x0000000100067819 */ /* 0x040fe200000006ff */
[----:B------:R-:W-:Y:S01]  /*2a3e0*/  IMAD.HI R8, R0, 0x2, RZ ;  /* 0x0000000200087827 */ /* 0x000fe200078e02ff */
[----:B------:R-:W-:Y:S02]  /*2a3f0*/  LOP3.LUT R4, R9, 0x18, RZ, 0xc0, !PT ;  /* 0x0000001809047812 */ /* 0x000fe400078ec0ff */
[----:B------:R-:W-:Y:S01]  /*2a400*/  LOP3.LUT R11, R10, 0x1c, RZ, 0xc0, !PT ;  /* 0x0000001c0a0b7812 */ /* 0x000fe200078ec0ff */
[C---:B------:R-:W-:Y:S01]  /*2a410*/  IMAD.SHL.U32 R0, R2.reuse, 0x2, RZ ;  /* 0x0000000202007824 */ /* 0x040fe200078e00ff */
[----:B------:R-:W-:Y:S01]  /*2a420*/  LOP3.LUT R3, R3, 0xc60, RZ, 0xc0, !PT ;  /* 0x00000c6003037812 */ /* 0x000fe200078ec0ff */
[----:B------:R-:W-:Y:S01]  /*2a430*/  IMAD.HI R2, R2, 0x2, RZ ;  /* 0x0000000202027827 */ /* 0x000fe200078e02ff */
[----:B------:R-:W-:-:S02]  /*2a440*/  SHF.L.U32 R5, R9, 0x4, RZ ;  /* 0x0000000409057819 */ /* 0x000fc400000006ff */
[----:B------:R-:W-:Y:S01]  /*2a450*/  IADD3 R0, P1, P2, R0, c[0x0][0x178], R6 ;  /* 0x00005e0000007a10 */ /* 0x000fe20007a3e006 */
[----:B------:R-:W-:Y:S01]  /*2a460*/  IMAD.SHL.U32 R11, R11, 0x4, RZ ;  /* 0x000000040b0b7824 */ /* 0x000fe200078e00ff */
[----:B------:R-:W-:Y:S02]  /*2a470*/  SHF.L.U32 R10, R9, 0xb, RZ ;  /* 0x0000000b090a7819 */ /* 0x000fe400000006ff */
[----:B------:R-:W-:Y:S01]  /*2a480*/  LEA R3, R4, R3, 0x9 ;  /* 0x0000000304037211 */ /* 0x000fe200078e48ff */
[----:B------:R0:W-:Y:S01]  /*2a490*/  STL [R1+0x19e4], R0 ;  /* 0x0019e40001007387 */ /* 0x0001e20000100800 */
[----:B------:R-:W-:Y:S02]  /*2a4a0*/  LOP3.LUT R5, R5, 0x70, RZ, 0xc0, !PT ;  /* 0x0000007005057812 */ /* 0x000fe400078ec0ff */
[----:B------:R-:W-:Y:S02]  /*2a4b0*/  LOP3.LUT R7, R9, 0x40, RZ, 0xc0, !PT ;  /* 0x0000004009077812 */ /* 0x000fe400078ec0ff */
[----:B------:R-:W-:-:S02]  /*2a4c0*/  LOP3.LUT R10, R10, 0x3000, RZ, 0xc0, !PT ;  /* 0x000030000a0a7812 */ /* 0x000fc400078ec0ff */
[----:B------:R-:W-:Y:S02]  /*2a4d0*/  LOP3.LUT R9, R9, 0x3f, RZ, 0xc0, !PT ;  /* 0x0000003f09097812 */ /* 0x000fe400078ec0ff */
[----:B------:R-:W-:Y:S02]  /*2a4e0*/  LOP3.LUT R3, R3, R11, RZ, 0x3c, !PT ;  /* 0x0000000b03037212 */ /* 0x000fe400078e3cff */
[----:B0-----:R-:W-:Y:S02]  /*2a4f0*/  LEA.HI R0, R4, R5, RZ, 0x1f ;  /* 0x0000000504007211 */ /* 0x001fe400078ff8ff */
[----:B------:R-:W-:Y:S01]  /*2a500*/  SHF.R.U32.HI R7, RZ, 0x1, R7 ;  /* 0x00000001ff077819 */ /* 0x000fe20000011607 */
[----:B------:R-:W-:Y:S01]  /*2a510*/  STL [R1+0x1a40], R3 ;  /* 0x001a400301007387 */ /* 0x000fe20000100800 */
[----:B------:R-:W-:Y:S02]  /*2a520*/  LEA R9, R9, R10, 0x4 ;  /* 0x0000000a09097211 */ /* 0x000fe400078e20ff */
[----:B------:R-:W-:Y:S01]  /*2a530*/  IADD3.X R2, R2, c[0x0][0x17c], R8, P1, P2 ;  /* 0x00005f0002027a10 */ /* 0x000fe20000fe4408 */
[----:B------:R0:W-:Y:S04]  /*2a540*/  STL [R1+0x510], R0 ;  /* 0x0005100001007387 */ /* 0x0001e80000100800 */
[----:B------:R-:W-:Y:S01]  /*2a550*/  STL [R1+0x19e0], R2 ;  /* 0x0019e00201007387 */ /* 0x000fe20000100800 */
[----:B0-----:R-:W-:-:S05]  /*2a560*/  LOP3.LUT R0, R9, R7, RZ, 0x3c, !PT ;  /* 0x0000000709007212 */ /* 0x001fca00078e3cff */
[----:B------:R0:W-:Y:S04]  /*2a570*/  STL [R1+0x278], R0 ;  /* 0x0002780001007387 */ /* 0x0001e80000100800 */
[----:B0-----:R-:W2:Y:S04]  /*2a580*/  LDL.LU R0, [R1+0x2c0] ;  /* 0x0002c00001007983 */ /* 0x001ea80000300800 */
[----:B------:R-:W3:Y:S04]  /*2a590*/  LDL.LU R2, [R1+0x2c4] ;  /* 0x0002c40001027983 */ /* 0x000ee80000300800 */
[----:B--2---:R0:W-:Y:S04]  /*2a5a0*/  STL [R1+0x19c], R0 ;  /* 0x00019c0001007387 */ /* 0x0041e80000100800 */
[----:B0-----:R-:W2:Y:S04]  /*2a5b0*/  LDL.LU R0, [R1+0x2c8] ;  /* 0x0002c80001007983 */ /* 0x001ea80000300800 */
[----:B---3--:R0:W-:Y:S04]  /*2a5c0*/  STL [R1+0x1a0], R2 ;  /* 0x0001a00201007387 */ /* 0x0081e80000100800 */
[----:B0-----:R-:W3:Y:S04]  /*2a5d0*/  LDL.LU R2, [R1+0x2cc] ;  /* 0x0002cc0001027983 */ /* 0x001ee80000300800 */
        /* <DEDUP_REMOVED lines=46> */
[----:B---3--:R-:W-:Y:S04]  /*2a8c0*/  STL [R1+0x154], R2 ;  /* 0x0001540201007387 */ /* 0x008fe80000100800 */
[----:B------:R-:W3:Y:S04]  /*2a8d0*/  LDL.LU R3, [R1+0x37c] ;  /* 0x00037c0001037983 */ /* 0x000ee80000300800 */
[----:B--2---:R0:W-:Y:S04]  /*2a8e0*/  STL [R1+0x120], R0 ;  /* 0x0001200001007387 */ /* 0x0041e80000100800 */
[----:B---3--:R-:W-:Y:S04]  /*2a8f0*/  STL [R1+0x1ac8], R3 ;  /* 0x001ac80301007387 */ /* 0x008fe80000100800 */
        /* <DEDUP_REMOVED lines=61> */
[----:B------:R-:W3:Y:S04]  /*2acd0*/  LDL.LU R3, [R1+0x42c] ;  /* 0x00042c0001037983 */ /* 0x000ee80000300800 */
[----:B--2---:R1:W-:Y:S04]  /*2ace0*/  STL [R1+0xb0], R0 ;  /* 0x0000b00001007387 */ /* 0x0043e80000100800 */
[----:B---3--:R-:W-:Y:S04]  /*2acf0*/  STL [R1+0x1adc], R3 ;  /* 0x001adc0301007387 */ /* 0x008fe80000100800 */
[----:B0-----:R-:W2:Y:S04]  /*2ad00*/  LDL.LU R2, [R1+0x410] ;  /* 0x0004100001027983 */ /* 0x001ea80000300800 */
[----:B-1----:R-:W3:Y:S04]  /*2ad10*/  LDL.LU R0, [R1+0x414] ;  /* 0x0004140001007983 */ /* 0x002ee80000300800 */
[----:B--2---:R0:W-:Y:S04]  /*2ad20*/  STL [R1+0xcc], R2 ;  /* 0x0000cc0201007387 */ /* 0x0041e80000100800 */
[----:B0-----:R-:W2:Y:S04]  /*2ad30*/  LDL.LU R2, [R1+0x418] ;  /* 0x0004180001027983 */ /* 0x001ea80000300800 */
[----:B---3--:R0:W-:Y:S04]  /*2ad40*/  STL [R1+0xc4], R0 ;  /* 0x0000c40001007387 */ /* 0x0081e80000100800 */
[----:B0-----:R-:W3:Y:S04]  /*2ad50*/  LDL.LU R0, [R1+0x41c] ;  /* 0x00041c0001007983 */ /* 0x001ee80000300800 */
[----:B--2---:R0:W-:Y:S04]  /*2ad60*/  STL [R1+0xa8], R2 ;  /* 0x0000a80201007387 */ /* 0x0041e80000100800 */
[----:B------:R-:W2:Y:S04]  /*2ad70*/  LDL.LU R3, [R1+0x400] ;  /* 0x0004000001037983 */ /* 0x000ea80000300800 */
[----:B---3--:R1:W-:Y:S04]  /*2ad80*/  STL [R1+0xa4], R0 ;  /* 0x0000a40001007387 */ /* 0x0083e80000100800 */
[----:B--2---:R-:W-:Y:S04]  /*2ad90*/  STL [R1+0x1b20], R3 ;  /* 0x001b200301007387 */ /* 0x004fe80000100800 */
[----:B0-----:R-:W2:Y:S04]  /*2ada0*/  LDL.LU R2, [R1+0x404] ;  /* 0x0004040001027983 */ /* 0x001ea80000300800 */
[----:B-1----:R-:W3:Y:S04]  /*2adb0*/  LDL.LU R0, [R1+0x408] ;  /* 0x0004080001007983 */ /* 0x002ee80000300800 */
        /* <DEDUP_REMOVED lines=15> */
[----:B------:R-:W2:Y:S04]  /*2aeb0*/  LDL.LU R25, [R1+0x438] ;  /* 0x0004380001197983 */ /* 0x000ea80000300800 */
[----:B---3--:R1:W-:Y:S04]  /*2aec0*/  STL [R1+0x80], R0 ;  /* 0x0000800001007387 */ /* 0x0083e80000100800 */
[----:B--2---:R-:W-:Y:S04]  /*2aed0*/  STL [R1+0x1b80], R25 ;  /* 0x001b801901007387 */ /* 0x004fe80000100800 */
[----:B------:R-:W2:Y:S04]  /*2aee0*/  LDL.LU R24, [R1+0x43c] ;  /* 0x00043c0001187983 */ /* 0x000ea80000300800 */
        /* <DEDUP_REMOVED lines=8> */
[----:B------:R-:W3:Y:S04]  /*2af70*/  LDL.LU R19, [R1+0x450] ;  /* 0x0004500001137983 */ /* 0x000ee80000300800 */
[----:B---3--:R-:W-:Y:S04]  /*2af80*/  STL [R1+0x1b2c], R19 ;  /* 0x001b2c1301007387 */ /* 0x008fe80000100800 */
[----:B------:R-:W3:Y:S04]  /*2af90*/  LDL.LU R18, [R1+0x454] ;  /* 0x0004540001127983 */ /* 0x000ee80000300800 */
[----:B---3--:R-:W-:Y:S04]  /*2afa0*/  STL [R1+0x1b30], R18 ;  /* 0x001b301201007387 */ /* 0x008fe80000100800 */
[----:B------:R-:W3:Y:S04]  /*2afb0*/  LDL.LU R17, [R1+0x458] ;  /* 0x0004580001117983 */ /* 0x000ee80000300800 */
[----:B------:R-:W4:Y:S04]  /*2afc0*/  LDL.LU R16, [R1+0x45c] ;  /* 0x00045c0001107983 */ /* 0x000f280000300800 */
[----:B------:R-:W2:Y:S04]  /*2afd0*/  LDL.LU R15, [R1+0x460] ;  /* 0x00046000010f7983 */ /* 0x000ea80000300800 */
[----:B--2---:R-:W-:Y:S04]  /*2afe0*/  STL [R1+0x1b34], R15 ;  /* 0x001b340f01007387 */ /* 0x004fe80000100800 */
[----:B------:R-:W2:Y:S04]  /*2aff0*/  LDL.LU R14, [R1+0x464] ;  /* 0x00046400010e7983 */ /* 0x000ea80000300800 */
[----:B--2---:R-:W-:Y:S04]  /*2b000*/  STL [R1+0x1b38], R14 ;  /* 0x001b380e01007387 */ /* 0x004fe80000100800 */
[----:B------:R-:W2:Y:S04]  /*2b010*/  LDL.LU R13, [R1+0x468] ;  /* 0x00046800010d7983 */ /* 0x000ea80000300800 */
[----:B------:R-:W2:Y:S04]  /*2b020*/  LDL.LU R12, [R1+0x46c] ;  /* 0x00046c00010c7983 */ /* 0x000ea80000300800 */
[----:B------:R-:W2:Y:S04]  /*2b030*/  LDL.LU R11, [R1+0x470] ;  /* 0x00047000010b7983 */ /* 0x000ea80000300800 */
[----:B--2---:R2:W-:Y:S04]  /*2b040*/  STL [R1+0x1b3c], R11 ;  /* 0x001b3c0b01007387 */ /* 0x0045e80000100800 */
[----:B------:R-:W2:Y:S04]  /*2b050*/  LDL.LU R10, [R1+0x474] ;  /* 0x00047400010a7983 */ /* 0x000ea80000300800 */
[----:B--2---:R2:W-:Y:S04]  /*2b060*/  STL [R1+0x1b40], R10 ;  /* 0x001b400a01007387 */ /* 0x0045e80000100800 */
[----:B------:R-:W2:Y:S04]  /*2b070*/  LDL.LU R9, [R1+0x478] ;  /* 0x0004780001097983 */ /* 0x000ea80000300800 */
[----:B------:R-:W2:Y:S04]  /*2b080*/  LDL.LU R8, [R1+0x47c] ;  /* 0x00047c0001087983 */ /* 0x000ea80000300800 */
[----:B------:R-:W2:Y:S04]  /*2b090*/  LDL.LU R7, [R1+0x480] ;  /* 0x0004800001077983 */ /* 0x000ea80000300800 */
[----:B--2---:R-:W-:Y:S04]  /*2b0a0*/  STL [R1+0x1b44], R7 ;  /* 0x001b440701007387 */ /* 0x004fe80000100800 */
[----:B------:R-:W2:Y:S04]  /*2b0b0*/  LDL.LU R6, [R1+0x484] ;  /* 0x0004840001067983 */ /* 0x000ea80000300800 */
[----:B--2---:R-:W-:Y:S04]  /*2b0c0*/  STL [R1+0x1b48], R6 ;  /* 0x001b480601007387 */ /* 0x004fe80000100800 */
[----:B------:R-:W2:Y:S04]  /*2b0d0*/  LDL.LU R5, [R1+0x488] ;  /* 0x0004880001057983 */ /* 0x000ea80000300800 */
[----:B------:R-:W2:Y:S04]  /*2b0e0*/  LDL.LU R4, [R1+0x48c] ;  /* 0x00048c0001047983 */ /* 0x000ea80000300800 */
[----:B0-----:R-:W2:Y:S04]  /*2b0f0*/  LDL.LU R2, [R1+0x490] ;  /* 0x0004900001027983 */ /* 0x001ea80000300800 */
[----:B-1----:R-:W3:Y:S04]  /*2b100*/  LDL.LU R0, [R1+0x494] ;  /* 0x0004940001007983 */ /* 0x002ee80000300800 */
[----:B--2---:R0:W-:Y:S04]  /*2b110*/  STL [R1], R2 ;  /* 0x0000000201007387 */ /* 0x0041e80000100800 */
[----:B------:R-:W2:Y:S04]  /*2b120*/  LDL.LU R11, [R1+0x498] ;  /* 0x00049800010b7983 */ /* 0x000ea80000300800 */
[----:B---3--:R1:W-:Y:S04]  /*2b130*/  STL [R1+0x4], R0 ;  /* 0x0000040001007387 */ /* 0x0083e80000100800 */
[----:B------:R-:W3:Y:S04]  /*2b140*/  LDL.LU R10, [R1+0x49c] ;  /* 0x00049c00010a7983 */ /* 0x000ee80000300800 */
[----:B0-----:R-:W2:Y:S04]  /*2b150*/  LDL.LU R2, [R1+0x4a0] ;  /* 0x0004a00001027983 */ /* 0x001ea80000300800 */
[----:B-1----:R-:W3:Y:S04]  /*2b160*/  LDL.LU R0, [R1+0x4a4] ;  /* 0x0004a40001007983 */ /* 0x002ee80000300800 */
[----:B--2---:R0:W-:Y:S04]  /*2b170*/  STL [R1+0x10], R2 ;  /* 0x0000100201007387 */ /* 0x0041e80000100800 */
[----:B------:R-:W2:Y:S04]  /*2b180*/  LDL.LU R7, [R1+0x4a8] ;  /* 0x0004a80001077983 */ /* 0x000ea80000300800 */
[----:B---3--:R1:W-:Y:S04]  /*2b190*/  STL [R1+0x14], R0 ;  /* 0x0000140001007387 */ /* 0x0083e80000100800 */
[----:B------:R-:W3:Y:S04]  /*2b1a0*/  LDL.LU R6, [R1+0x4ac] ;  /* 0x0004ac0001067983 */ /* 0x000ee80000300800 */
        /* <DEDUP_REMOVED lines=26> */
[----:B--2---:R-:W-:Y:S04]  /*2b350*/  STL [R1+0x50], R2 ;  /* 0x0000500201007387 */ /* 0x004fe80000100800 */
[----:B------:R-:W2:Y:S04]  /*2b360*/  LDL.LU R25, [R1+0x4e8] ;  /* 0x0004e80001197983 */ /* 0x000ea80000300800 */
[----:B---3--:R-:W-:Y:S04]  /*2b370*/  STL [R1+0x54], R0 ;  /* 0x0000540001007387 */ /* 0x008fe80000100800 */
[----:B------:R-:W3:Y:S04]  /*2b380*/  LDL.LU R26, [R1+0x4ec] ;  /* 0x0004ec00011a7983 */ /* 0x000ee80000300800 */
[----:B------:R-:W2:Y:S04]  /*2b390*/  LDL.LU R27, [R1+0x670] ;  /* 0x00067000011b7983 */ /* 0x000ea80000300800 */
[----:B------:R-:W2:Y:S04]  /*2b3a0*/  LDL.LU R3, [R1+0x4f0] ;  /* 0x0004f00001037983 */ /* 0x000ea80000300800 */
[----:B--2---:R0:W-:Y:S04]  /*2b3b0*/  STL [R1+0x1b4c], R3 ;  /* 0x001b4c0301007387 */ /* 0x0041e80000100800 */
[----:B0-----:R-:W2:Y:S04]  /*2b3c0*/  LDL.LU R3, [R1+0x28] ;  /* 0x0000280001037983 */ /* 0x001ea80000300800 */
[----:B------:R-:W2:Y:S04]  /*2b3d0*/  LDL.LU R23, [R1+0x4f4] ;  /* 0x0004f40001177983 */ /* 0x000ea80000300800 */
[----:B--2---:R0:W-:Y:S04]  /*2b3e0*/  STL [R1+0x1b50], R23 ;  /* 0x001b501701007387 */ /* 0x0041e80000100800 */
[----:B0-----:R-:W2:Y:S04]  /*2b3f0*/  LDL.LU R23, [R1+0x2c] ;  /* 0x00002c0001177983 */ /* 0x001ea80000300800 */
[----:B------:R-:W2:Y:S01]  /*2b400*/  LDL.LU R0, [R1+0x4f8] ;  /* 0x0004f80001007983 */ /* 0x000ea20000300800 */
[----:B------:R-:W-:-:S03]  /*2b410*/  FSETP.GT.AND P2, PT, |R27|, 8.50705917302346158658e+37, PT ;  /* 0x7e8000001b00780b */ /* 0x000fc60003f44200 */
[----:B------:R-:W2:Y:S04]  /*2b420*/  LDL.LU R2, [R1+0x4fc] ;  /* 0x0004fc0001027983 */ /* 0x000ea80000300800 */
[----:B------:R-:W2:Y:S04]  /*2b430*/  LDL.LU R22, [R1+0x500] ;  /* 0x0005000001167983 */ /* 0x000ea80000300800 */
[----:B--2---:R0:W-:Y:S04]  /*2b440*/  STL [R1+0x1b54], R22 ;  /* 0x001b541601007387 */ /* 0x0041e80000100800 */
[----:B0-----:R-:W2:Y:S04]  /*2b450*/  LDL.LU R22, [R1+0x38] ;  /* 0x0000380001167983 */ /* 0x001ea80000300800 */
[----:B------:R-:W2:Y:S04]  /*2b460*/  LDL.LU R19, [R1+0x504] ;  /* 0x0005040001137983 */ /* 0x000ea80000300800 */
[----:B--2---:R0:W-:Y:S04]  /*2b470*/  STL [R1+0x1b58], R19 ;  /* 0x001b581301007387 */ /* 0x0041e80000100800 */
[----:B0-----:R-:W2:Y:S04]  /*2b480*/  LDL.LU R19, [R1+0x3c] ;  /* 0x00003c0001137983 */ /* 0x001ea80000300800 */
[----:B------:R-:W2:Y:S04]  /*2b490*/  LDL.LU R21, [R1+0x508] ;  /* 0x0005080001157983 */ /* 0x000ea80000300800 */
[----:B------:R-:W3:Y:S04]  /*2b4a0*/  LDL.LU R24, [R1+0x50c] ;  /* 0x00050c0001187983 */ /* 0x000ee80000300800 */
[----:B-----5:R-:W4:Y:S01]  /*2b4b0*/  LDL.LU R28, [R1+0x674] ;  /* 0x00067400011c7983 */ /* 0x020f220000300800 */
[C---:B------:R-:W-:Y:S01]  /*2b4c0*/  FMUL R14, R27.reuse, 8388608 ;  /* 0x4b0000001b0e7820 */ /* 0x040fe20000400000 */
[----:B------:R-:W-:-:S02]  /*2b4d0*/  FSETP.GEU.AND P1, PT, R27, 1.175494350822287508e-38, PT ;  /* 0x008000001b00780b */ /* 0x000fc40003f2e000 */
[----:B------:R-:W4:Y:S02]  /*2b4e0*/  LDL.LU R29, [R1+0x678] ;  /* 0x00067800011d7983 */ /* 0x000f240000300800 */
[----:B------:R-:W-:Y:S01]  /*2b4f0*/  FSEL R18, R14, R27, !P1 ;  /* 0x0000001b0e127208 */ /* 0x000fe20004800000 */
[----:B------:R-:W-:Y:S02]  /*2b500*/  @P2 FMUL R2, R2, 0.25 ;  /* 0x3e80000002022820 */ /* 0x000fe40000400000 */
[----:B------:R-:W-:Y:S02]  /*2b510*/  @P2 FMUL R0, R0, 0.25 ;  /* 0x3e80000000002820 */ /* 0x000fe40000400000 */
[----:B------:R-:W-:Y:S02]  /*2b520*/  @P2 FMUL R25, R25, 0.25 ;  /* 0x3e80000019192820 */ /* 0x000fe40000400000 */
[----:B--2---:R-:W-:Y:S02]  /*2b530*/  @P2 FMUL R21, R21, 0.25 ;  /* 0x3e80000015152820 */ /* 0x004fe40000400000 */
[----:B---3--:R-:W-:Y:S01]  /*2b540*/  @P2 FMUL R24, R24, 0.25 ;  /* 0x3e80000018182820 */ /* 0x008fe20000400000 */
[----:B----4-:R-:W-:Y:S01]  /*2b550*/  FSETP.GT.AND P5, PT, |R28|, 8.50705917302346158658e+37, PT ;  /* 0x7e8000001c00780b */ /* 0x010fe20003fa4200 */
[----:B------:R0:W-:Y:S04]  /*2b560*/  STL [R1+0x1b5c], R29 ;  /* 0x001b5c1d01007387 */ /* 0x0001e80000100800 */
[----:B0-----:R-:W2:Y:S01]  /*2b570*/  LDL.LU R29, [R1+0x48] ;  /* 0x00004800011d7983 */ /* 0x001ea20000300800 */
[----:B------:R-:W-:-:S03]  /*2b580*/  FSETP.GEU.AND P3, PT, |R27|, 1.175494350822287508e-38, PT ;  /* 0x008000001b00780b */ /* 0x000fc60003f6e200 */
[----:B------:R0:W-:Y:S04]  /*2b590*/  STL [R1+0x1b60], R28 ;  /* 0x001b601c01007387 */ /* 0x0001e80000100800 */
[----:B0-----:R-:W3:Y:S04]  /*2b5a0*/  LDL.LU R28, [R1+0x4c] ;  /* 0x00004c00011c7983 */ /* 0x001ee80000300800 */
[----:B------:R-:W4:Y:S04]  /*2b5b0*/  LDL.LU R14, [R1+0x84] ;  /* 0x00008400010e7983 */ /* 0x000f280000300800 */
[----:B------:R-:W2:Y:S04]  /*2b5c0*/  LDL.LU R15, [R1+0x8c] ;  /* 0x00008c00010f7983 */ /* 0x000ea80000300800 */
[----:B------:R0:W-:Y:S04]  /*2b5d0*/  STL [R1+0x3ac], R18 ;  /* 0x0003ac1201007387 */ /* 0x0001e80000100800 */
[----:B0-----:R-:W4:Y:S04]  /*2b5e0*/  LDL.LU R18, [R1+0x94] ;  /* 0x0000940001127983 */ /* 0x001f280000300800 */
[----:B------:R0:W-:Y:S04]  /*2b5f0*/  STL [R1+0x6c], R21 ;  /* 0x00006c1501007387 */ /* 0x0001e80000100800 */
[----:B0-----:R-:W4:Y:S04]  /*2b600*/  LDL.LU R21, [R1+0x1b88] ;  /* 0x001b880001157983 */ /* 0x001f280000300800 */
[----:B------:R0:W-:Y:S04]  /*2b610*/  STL [R1+0x1b74], R2 ;  /* 0x001b740201007387 */ /* 0x0001e80000100800 */
[----:B------:R1:W-:Y:S01]  /*2b620*/  STL [R1+0x70], R24 ;  /* 0x0000701801007387 */ /* 0x0003e20000100800 */
[----:B0-----:R-:W-:-:S03]  /*2b630*/  MOV R2, R24 ;  /* 0x0000001800027202 */ /* 0x001fc60000000f00 */
[----:B-1----:R-:W4:Y:S01]  /*2b640*/  LDL.LU R24, [R1+0x1b84] ;  /* 0x001b840001187983 */ /* 0x002f220000300800 */
[----:B------:R-:W-:-:S03]  /*2b650*/  @P2 FMUL R26, R26, 0.25 ;  /* 0x3e8000001a1a2820 */ /* 0x000fc60000400000 */
[----:B------:R0:W-:Y:S04]  /*2b660*/  STL [R1+0x1b78], R0 ;  /* 0x001b780001007387 */ /* 0x0001e80000100800 */
[----:B------:R1:W-:Y:S01]  /*2b670*/  STL [R1+0x58], R25 ;  /* 0x0000581901007387 */ /* 0x0003e20000100800 */
[----:B0-----:R-:W-:-:S03]  /*2b680*/  IMAD.MOV.U32 R0, RZ, RZ, R2 ;  /* 0x000000ffff007224 */ /* 0x001fc600078e0002 */
[----:B-1----:R-:W4:Y:S04]  /*2b690*/  LDL.LU R25, [R1+0x1b80] ;  /* 0x001b800001197983 */ /* 0x002f280000300800 */
[----:B------:R-:W4:Y:S01]  /*2b6a0*/  LDL R2, [R1+0x6c] ;  /* 0x00006c0001027983 */ /* 0x000f220000100800 */
[----:B------:R-:W-:-:S03]  /*2b6b0*/  @!P3 FMUL R0, R0, 16777216 ;  /* 0x4b8000000000b820 */ /* 0x000fc60000400000 */
[----:B------:R-:W-:Y:S01]  /*2b6c0*/  STL [R1+0x5c], R26 ;  /* 0x00005c1a01007387 */ /* 0x000fe20000100800 */
[----:B---3--:R-:W-:-:S05]  /*2b6d0*/  @P2 FMUL R28, R28, 0.25 ;  /* 0x3e8000001c1c2820 */ /* 0x008fca0000400000 */
[----:B------:R0:W-:Y:S02]  /*2b6e0*/  STL [R1+0x1b70], R28 ;  /* 0x001b701c01007387 */ /* 0x0001e40000100800 */
[----:B0-----:R-:W-:Y:S02]  /*2b6f0*/  MOV R28, R26 ;  /* 0x0000001a001c7202 */ /* 0x001fe40000000f00 */
[----:B------:R-:W3:Y:S01]  /*2b700*/  LDL.LU R26, [R1+0x1b7c] ;  /* 0x001b7c00011a7983 */ /* 0x000ee20000300800 */
[----:B------:R-:W-:Y:S02]  /*2b710*/  @P2 FMUL R27, R27, 0.25 ;  /* 0x3e8000001b1b2820 */ /* 0x000fe40000400000 */
[----:B--2---:R-:W-:Y:S01]  /*2b720*/  @P2 FMUL R29, R29, 0.25 ;  /* 0x3e8000001d1d2820 */ /* 0x004fe20000400000 */
[----:B------:R0:W-:Y:S01]  /*2b730*/  @!P3 STL [R1+0x70], R0 ;  /* 0x000070000100b387 */ /* 0x0001e20000100800 */
[----:B------:R-:W-:Y:S02]  /*2b740*/  @P2 FMUL R19, R19, 0.25 ;  /* 0x3e80000013132820 */ /* 0x000fe40000400000 */
[----:B------:R-:W-:-:S02]  /*2b750*/  @P2 FMUL R22, R22, 0.25 ;  /* 0x3e80000016162820 */ /* 0x000fc40000400000 */
[----:B------:R-:W-:Y:S02]  /*2b760*/  @P2 FMUL R23, R23, 0.25 ;  /* 0x3e80000017172820 */ /* 0x000fe40000400000 */
[----:B------:R-:W-:Y:S02]  /*2b770*/  @P2 FMUL R3, R3, 0.25 ;  /* 0x3e80000003032820 */ /* 0x000fe40000400000 */
[----:B------:R-:W-:Y:S01]  /*2b780*/  @P2 FMUL R6, R6, 0.25 ;  /* 0x3e80000006062820 */ /* 0x000fe20000400000 */
[----:B0-----:R-:W2:Y:S01]  /*2b790*/  LDL.LU R0, [R1+0x1b78] ;  /* 0x001b780001007983 */ /* 0x001ea20000300800 */
[----:B------:R-:W-:Y:S02]  /*2b7a0*/  @P2 FMUL R7, R7, 0.25 ;  /* 0x3e80000007072820 */ /* 0x000fe40000400000 */
[----:B------:R-:W-:Y:S02]  /*2b7b0*/  @P2 FMUL R10, R10, 0.25 ;  /* 0x3e8000000a0a2820 */ /* 0x000fe40000400000 */
[----:B------:R-:W-:-:S02]  /*2b7c0*/  @P2 FMUL R11, R11, 0.25 ;  /* 0x3e8000000b0b2820 */ /* 0x000fc40000400000 */
[----:B------:R-:W-:Y:S02]  /*2b7d0*/  @P2 FMUL R4, R4, 0.25 ;  /* 0x3e80000004042820 */ /* 0x000fe40000400000 */
[----:B------:R-:W-:Y:S02]  /*2b7e0*/  @P2 FMUL R5, R5, 0.25 ;  /* 0x3e80000005052820 */ /* 0x000fe40000400000 */
[----:B------:R-:W-:Y:S02]  /*2b7f0*/  @P2 FMUL R8, R8, 0.25 ;  /* 0x3e80000008082820 */ /* 0x000fe40000400000 */
[----:B------:R-:W-:Y:S02]  /*2b800*/  @P2 FMUL R9, R9, 0.25 ;  /* 0x3e80000009092820 */ /* 0x000fe40000400000 */
[----:B------:R-:W-:Y:S02]  /*2b810*/  @P2 FMUL R12, R12, 0.25 ;  /* 0x3e8000000c0c2820 */ /* 0x000fe40000400000 */
[----:B------:R-:W-:-:S02]  /*2b820*/  @P2 FMUL R13, R13, 0.25 ;  /* 0x3e8000000d0d2820 */ /* 0x000fc40000400000 */
[----:B------:R-:W-:Y:S02]  /*2b830*/  @P2 FMUL R16, R16, 0.25 ;  /* 0x3e80000010102820 */ /* 0x000fe40000400000 */
[----:B------:R-:W-:Y:S02]  /*2b840*/  @P2 FMUL R17, R17, 0.25 ;  /* 0x3e80000011112820 */ /* 0x000fe40000400000 */
[----:B------:R-:W-:Y:S02]  /*2b850*/  @P2 FMUL R20, R20, 0.25 ;  /* 0x3e80000014142820 */ /* 0x000fe40000400000 */
[----:B----4-:R-:W-:Y:S02]  /*2b860*/  @P2 FMUL R21, R21, 0.25 ;  /* 0x3e80000015152820 */ /* 0x010fe40000400000 */
[----:B------:R-:W-:Y:S02]  /*2b870*/  @P2 FMUL R24, R24, 0.25 ;  /* 0x3e80000018182820 */ /* 0x000fe40000400000 */
[----:B------:R-:W-:-:S02]  /*2b880*/  @P2 FMUL R14, R14, 0.25 ;  /* 0x3e8000000e0e2820 */ /* 0x000fc40000400000 */
[----:B------:R-:W-:Y:S02]  /*2b890*/  @P2 FMUL R15, R15, 0.25 ;  /* 0x3e8000000f0f2820 */ /* 0x000fe40000400000 */
[----:B------:R-:W-:Y:S02]  /*2b8a0*/  @P2 FMUL R18, R18, 0.25 ;  /* 0x3e80000012122820 */ /* 0x000fe40000400000 */
[----:B------:R-:W-:Y:S02]  /*2b8b0*/  @P2 FMUL R25, R25, 0.25 ;  /* 0x3e80000019192820 */ /* 0x000fe40000400000 */
[----:B------:R-:W-:-:S05]  /*2b8c0*/  @!P3 FMUL R2, R2, 16777216 ;  /* 0x4b8000000202b820 */ /* 0x000fca0000400000 */
[----:B------:R0:W-:Y:S04]  /*2b8d0*/  @!P3 STL [R1+0x6c], R2 ;  /* 0x00006c020100b387 */ /* 0x0001e80000100800 */
[----:B0-----:R-:W4:Y:S01]  /*2b8e0*/  LDL.LU R2, [R1+0x1b74] ;  /* 0x001b740001027983 */ /* 0x001f220000300800 */
[----:B------:R-:W-:Y:S02]  /*2b8f0*/  @!P3 FMUL R28, R28, 16777216 ;  /* 0x4b8000001c1cb820 */ /* 0x000fe40000400000 */
[----:B---3--:R-:W-:Y:S02]  /*2b900*/  @P2 FMUL R26, R26, 0.25 ;  /* 0x3e8000001a1a2820 */ /* 0x008fe40000400000 */
[----:B--2---:R-:W-:Y:S02]  /*2b910*/  @!P3 FMUL R0, R0, 16777216 ;  /* 0x4b8000000000b820 */ /* 0x004fe40000400000 */
[----:B----4-:R-:W-:-:S05]  /*2b920*/  @!P3 FMUL R2, R2, 16777216 ;  /* 0x4b8000000202b820 */ /* 0x010fca0000400000 */
[----:B------:R0:W-:Y:S04]  /*2b930*/  STL [R1+0x1b68], R2 ;  /* 0x001b680201007387 */ /* 0x0001e80000100800 */
[----:B0-----:R-:W2:Y:S04]  /*2b940*/  LDL.LU R2, [R1+0x70] ;  /* 0x0000700001027983 */ /* 0x001ea80000300800 */
[----:B------:R0:W-:Y:S04]  /*2b950*/  STL [R1+0x1b6c], R0 ;  /* 0x001b6c0001007387 */ /* 0x0001e80000100800 */
[----:B0-----:R-:W3:Y:S04]  /*2b960*/  LDL R0, [R1+0x58] ;  /* 0x0000580001007983 */ /* 0x001ee80000100800 */
[----:B------:R0:W-:Y:S04]  /*2b970*/  @!P3 STL [R1+0x5c], R28 ;  /* 0x00005c1c0100b387 */ /* 0x0001e80000100800 */
[----:B0-----:R-:W4:Y:S01]  /*2b980*/  LDL.LU R28, [R1+0x1b70] ;  /* 0x001b7000011c7983 */ /* 0x001f220000300800 */
[----:B------:R-:W-:-:S02]  /*2b990*/  @!P3 FMUL R27, R27, 16777216 ;  /* 0x4b8000001b1bb820 */ /* 0x000fc40000400000 */
[----:B---3--:R-:W-:-:S05]  /*2b9a0*/  @!P3 FMUL R0, R0, 16777216 ;  /* 0x4b8000000000b820 */ /* 0x008fca0000400000 */
[----:B------:R2:W-:Y:S02]  /*2b9b0*/  @!P3 STL [R1+0x58], R0 ;  /* 0x000058000100b387 */ /* 0x0005e40000100800 */
[----:B--2---:R-:W-:Y:S02]  /*2b9c0*/  MOV R0, R2 ;  /* 0x0000000200007202 */ /* 0x004fe40000000f00 */
[----:B------:R-:W2:Y:S01]  /*2b9d0*/  LDL.LU R2, [R1+0x6c] ;  /* 0x00006c0001027983 */ /* 0x000ea20000300800 */
[----:B------:R-:W0:Y:S01]  /*2b9e0*/  MUFU.RCP R27, R27 ;  /* 0x0000001b001b7308 */ /* 0x000e220000001000 */
[----:B----4-:R-:W-:-:S05]  /*2b9f0*/  @!P3 FMUL R28, R28, 16777216 ;  /* 0x4b8000001c1cb820 */ /* 0x010fca0000400000 */
[----:B------:R1:W-:Y:S01]  /*2ba00*/  STL [R1+0x1b64], R28 ;  /* 0x001b641c01007387 */ /* 0x0003e20000100800 */
[----:B0-----:R-:W-:-:S03]  /*2ba10*/  FMUL R0, R27, R0 ;  /* 0x000000001b007220 */ /* 0x001fc60000400000 */
[----:B-1----:R-:W3:Y:S04]  /*2ba20*/  LDL.LU R28, [R1+0x5c] ;  /* 0x00005c00011c7983 */ /* 0x002ee80000300800 */
[----:B------:R0:W-:Y:S04]  /*2ba30*/  STL [R1+0x288], R0 ;  /* 0x0002880001007387 */ /* 0x0001e80000100800 */
[----:B0-----:R-:W4:Y:S01]  /*2ba40*/  LDL.LU R0, [R1+0x1b6c] ;  /* 0x001b6c0001007983 */ /* 0x001f220000300800 */
[----:B--2---:R-:W-:-:S05]  /*2ba50*/  FMUL R2, R27, R2 ;  /* 0x000000021b027220 */ /* 0x004fca0000400000 */
[----:B------:R0:W-:Y:S04]  /*2ba60*/  STL [R1+0x280], R2 ;  /* 0x0002800201007387 */ /* 0x0001e80000100800 */
[----:B0-----:R-:W2:Y:S01]  /*2ba70*/  LDL.LU R2, [R1+0x1b68] ;  /* 0x001b680001027983 */ /* 0x001ea20000300800 */
[C---:B---3--:R-:W-:Y:S02]  /*2ba80*/  FMUL R28, R27.reuse, R28 ;  /* 0x0000001c1b1c7220 */ /* 0x048fe40000400000 */
[C---:B----4-:R-:W-:Y:S02]  /*2ba90*/  FMUL R0, R27.reuse, R0 ;  /* 0x000000001b007220 */ /* 0x050fe40000400000 */
[----:B--2---:R-:W-:-:S05]  /*2baa0*/  FMUL R2, R27, R2 ;  /* 0x000000021b027220 */ /* 0x004fca0000400000 */
[----:B------:R0:W-:Y:S04]  /*2bab0*/  STL [R1+0x19e8], R2 ;  /* 0x0019e80201007387 */ /* 0x0001e80000100800 */
[----:B0-----:R-:W2:Y:S04]  /*2bac0*/  LDL.LU R2, [R1+0x58] ;  /* 0x0000580001027983 */ /* 0x001ea80000300800 */
[----:B------:R0:W-:Y:S04]  /*2bad0*/  STL [R1+0x19ec], R0 ;  /* 0x0019ec0001007387 */ /* 0x0001e80000100800 */
[----:B0-----:R-:W3:Y:S04]  /*2bae0*/  LDL.LU R0, [R1+0xc4] ;  /* 0x0000c40001007983 */ /* 0x001ee80000300800 */
[----:B------:R0:W-:Y:S04]  /*2baf0*/  STL [R1+0x274], R28 ;  /* 0x0002741c01007387 */ /* 0x0001e80000100800 */
[----:B0-----:R-:W4:Y:S01]  /*2bb00*/  LDL.LU R28, [R1+0x1b64] ;  /* 0x001b6400011c7983 */ /* 0x001f220000300800 */
[----:B------:R-:W-:-:S02]  /*2bb10*/  @!P3 FMUL R29, R29, 16777216 ;  /* 0x4b8000001d1db820 */ /* 0x000fc40000400000 */
[----:B------:R-:W-:Y:S02]  /*2bb20*/  @!P3 FMUL R19, R19, 16777216 ;  /* 0x4b8000001313b820 */ /* 0x000fe40000400000 */
[----:B------:R-:W-:Y:S02]  /*2bb30*/  @!P3 FMUL R22, R22, 16777216 ;  /* 0x4b8000001616b820 */ /* 0x000fe40000400000 */
[----:B------:R-:W-:Y:S02]  /*2bb40*/  @!P3 FMUL R23, R23, 16777216 ;  /* 0x4b8000001717b820 */ /* 0x000fe40000400000 */
[----:B------:R-:W-:Y:S02]  /*2bb50*/  FMUL R19, R27, R19 ;  /* 0x000000131b137220 */ /* 0x000fe40000400000 */
[----:B------:R-:W-:Y:S02]  /*2bb60*/  @!P3 FMUL R3, R3, 16777216 ;  /* 0x4b8000000303b820 */ /* 0x000fe40000400000 */
[----:B------:R-:W-:-:S02]  /*2bb70*/  FMUL R22, R27, R22 ;  /* 0x000000161b167220 */ /* 0x000fc40000400000 */
[----:B------:R-:W-:Y:S02]  /*2bb80*/  @!P3 FMUL R6, R6, 16777216 ;  /* 0x4b8000000606b820 */ /* 0x000fe40000400000 */
[----:B------:R-:W-:Y:S02]  /*2bb90*/  FMUL R23, R27, R23 ;  /* 0x000000171b177220 */ /* 0x000fe40000400000 */
[----:B------:R-:W-:Y:S02]  /*2bba0*/  @!P3 FMUL R7, R7, 16777216 ;  /* 0x4b8000000707b820 */ /* 0x000fe40000400000 */
[C---:B------:R-:W-:Y:S02]  /*2bbb0*/  FMUL R3, R27.reuse, R3 ;  /* 0x000000031b037220 */ /* 0x040fe40000400000 */
[----:B------:R-:W-:Y:S02]  /*2bbc0*/  @!P3 FMUL R10, R10, 16777216 ;  /* 0x4b8000000a0ab820 */ /* 0x000fe40000400000 */
[----:B------:R-:W-:-:S02]  /*2bbd0*/  FMUL R6, R27, R6 ;  /* 0x000000061b067220 */ /* 0x000fc40000400000 */
[----:B------:R-:W-:Y:S02]  /*2bbe0*/  @!P3 FMUL R11, R11, 16777216 ;  /* 0x4b8000000b0bb820 */ /* 0x000fe40000400000 */
[C---:B------:R-:W-:Y:S02]  /*2bbf0*/  FMUL R7, R27.reuse, R7 ;  /* 0x000000071b077220 */ /* 0x040fe40000400000 */
[----:B------:R-:W-:Y:S02]  /*2bc00*/  @!P3 FMUL R4, R4, 16777216 ;  /* 0x4b8000000404b820 */ /* 0x000fe40000400000 */
[C---:B------:R-:W-:Y:S02]  /*2bc10*/  FMUL R10, R27.reuse, R10 ;  /* 0x0000000a1b0a7220 */ /* 0x040fe40000400000 */
[C---:B------:R-:W-:Y:S02]  /*2bc20*/  FMUL R11, R27.reuse, R11 ;  /* 0x0000000b1b0b7220 */ /* 0x040fe40000400000 */
[----:B------:R-:W-:-:S02]  /*2bc30*/  FMUL R4, R27, R4 ;  /* 0x000000041b047220 */ /* 0x000fc40000400000 */
[----:B--2---:R-:W-:-:S05]  /*2bc40*/  FMUL R2, R27, R2 ;  /* 0x000000021b027220 */ /* 0x004fca0000400000 */
[----:B------:R4:W-:Y:S02]  /*2bc50*/  STL [R1+0x268], R2 ;  /* 0x0002680201007387 */ /* 0x0009e40000100800 */
[C---:B----4-:R-:W-:Y:S02]  /*2bc60*/  FMUL R2, R27.reuse, R28 ;  /* 0x0000001c1b027220 */ /* 0x050fe40000400000 */
[----:B------:R-:W2:Y:S04]  /*2bc70*/  LDL.LU R28, [R1+0x1b60] ;  /* 0x001b6000011c7983 */ /* 0x000ea80000300800 */
[----:B------:R0:W-:Y:S02]  /*2bc80*/  STL [R1+0x26c], R2 ;  /* 0x00026c0201007387 */ /* 0x0001e40000100800 */
[----:B0-----:R-:W-:-:S02]  /*2bc90*/  FMUL R2, R27, R29 ;  /* 0x0000001d1b027220 */ /* 0x001fc40000400000 */
[----:B------:R-:W4:Y:S04]  /*2bca0*/  LDL.LU R29, [R1+0x1b5c] ;  /* 0x001b5c00011d7983 */ /* 0x000f280000300800 */
[----:B------:R0:W-:Y:S04]  /*2bcb0*/  STL [R1+0x19f0], R2 ;  /* 0x0019f00201007387 */ /* 0x0001e80000100800 */
[----:B0-----:R-:W2:Y:S04]  /*2bcc0*/  LDL R2, [R1+0xa8] ;  /* 0x0000a80001027983 */ /* 0x001ea80000100800 */
[----:B------:R0:W-:Y:S04]  /*2bcd0*/  STL [R1+0x260], R19 ;  /* 0x0002601301007387 */ /* 0x0001e80000100800 */
[----:B0-----:R-:W2:Y:S04]  /*2bce0*/  LDL.LU R19, [R1+0x1b58] ;  /* 0x001b580001137983 */ /* 0x001ea80000300800 */
        /* <DEDUP_REMOVED lines=15> */
[----:B0-----:R-:W2:Y:S01]  /*2bde0*/  LDL.LU R4, [R1+0xa4] ;  /* 0x0000a40001047983 */ /* 0x001ea20000300800 */
[----:B------:R-:W-:-:S02]  /*2bdf0*/  @!P3 FMUL R5, R5, 16777216 ;  /* 0x4b8000000505b820 */ /* 0x000fc40000400000 */
[----:B------:R-:W-:Y:S02]  /*2be00*/  @!P3 FMUL R8, R8, 16777216 ;  /* 0x4b8000000808b820 */ /* 0x000fe40000400000 */
[----:B------:R-:W-:Y:S02]  /*2be10*/  FMUL R5, R27, R5 ;  /* 0x000000051b057220 */ /* 0x000fe40000400000 */
[----:B------:R-:W-:-:S03]  /*2be20*/  @!P3 FMUL R9, R9, 16777216 ;  /* 0x4b8000000909b820 */ /* 0x000fc60000400000 */
[----:B------:R0:W-:Y:S01]  /*2be30*/  STL [R1+0x1f0], R5 ;  /* 0x0001f00501007387 */ /* 0x0001e20000100800 */
[----:B------:R-:W-:Y:S02]  /*2be40*/  @!P3 FMUL R12, R12, 16777216 ;  /* 0x4b8000000c0cb820 */ /* 0x000fe40000400000 */
[----:B------:R-:W-:Y:S02]  /*2be50*/  @!P3 FMUL R13, R13, 16777216 ;  /* 0x4b8000000d0db820 */ /* 0x000fe40000400000 */
[C---:B0-----:R-:W-:Y:S02]  /*2be60*/  FMUL R5, R27.reuse, R8 ;  /* 0x000000081b057220 */ /* 0x041fe40000400000 */
[----:B------:R-:W-:-:S03]  /*2be70*/  FMUL R8, R27, R9 ;  /* 0x000000091b087220 */ /* 0x000fc60000400000 */
[----:B------:R0:W-:Y:S01]  /*2be80*/  STL [R1+0x1ec], R5 ;  /* 0x0001ec0501007387 */ /* 0x0001e20000100800 */
[----:B------:R-:W-:Y:S02]  /*2be90*/  @!P3 FMUL R16, R16, 16777216 ;  /* 0x4b8000001010b820 */ /* 0x000fe40000400000 */
[----:B------:R-:W-:Y:S02]  /*2bea0*/  @!P3 FMUL R17, R17, 16777216 ;  /* 0x4b8000001111b820 */ /* 0x000fe40000400000 */
[C---:B------:R-:W-:Y:S01]  /*2beb0*/  FMUL R9, R27.reuse, R13 ;  /* 0x0000000d1b097220 */ /* 0x040fe20000400000 */
[----:B------:R1:W-:Y:S01]  /*2bec0*/  STL [R1+0x1e4], R8 ;  /* 0x0001e40801007387 */ /* 0x0003e20000100800 */
[----:B0-----:R-:W-:Y:S02]  /*2bed0*/  FMUL R5, R27, R12 ;  /* 0x0000000c1b057220 */ /* 0x001fe40000400000 */
[----:B------:R-:W-:-:S03]  /*2bee0*/  @!P3 FMUL R20, R20, 16777216 ;  /* 0x4b8000001414b820 */ /* 0x000fc60000400000 */
[----:B------:R0:W-:Y:S01]  /*2bef0*/  STL [R1+0x1dc], R5 ;  /* 0x0001dc0501007387 */ /* 0x0001e20000100800 */
[----:B-1----:R-:W-:Y:S02]  /*2bf00*/  FMUL R8, R27, R16 ;  /* 0x000000101b087220 */ /* 0x002fe40000400000 */
[----:B------:R-:W-:Y:S01]  /*2bf10*/  @!P3 FMUL R21, R21, 16777216 ;  /* 0x4b8000001515b820 */ /* 0x000fe20000400000 */
[----:B------:R-:W-:Y:S01]  /*2bf20*/  STL [R1+0x1d8], R9 ;  /* 0x0001d80901007387 */ /* 0x000fe20000100800 */
[----:B------:R-:W-:Y:S02]  /*2bf30*/  @!P3 FMUL R24, R24, 16777216 ;  /* 0x4b8000001818b820 */ /* 0x000fe40000400000 */
[----:B0-----:R-:W-:Y:S01]  /*2bf40*/  FMUL R5, R27, R17 ;  /* 0x000000111b057220 */ /* 0x001fe20000400000 */
[----:B------:R0:W-:Y:S01]  /*2bf50*/  STL [R1+0x1d4], R8 ;  /* 0x0001d40801007387 */ /* 0x0001e20000100800 */
[----:B------:R-:W-:-:S03]  /*2bf60*/  @!P3 FMUL R25, R25, 16777216 ;  /* 0x4b8000001919b820 */ /* 0x000fc60000400000 */
[----:B------:R1:W-:Y:S01]  /*2bf70*/  STL [R1+0x1d0], R5 ;  /* 0x0001d00501007387 */ /* 0x0003e20000100800 */
[----:B------:R-:W-:Y:S02]  /*2bf80*/  @!P3 FMUL R26, R26, 16777216 ;  /* 0x4b8000001a1ab820 */ /* 0x000fe40000400000 */
[----:B------:R-:W-:Y:S02]  /*2bf90*/  @!P3 FMUL R14, R14, 16777216 ;  /* 0x4b8000000e0eb820 */ /* 0x000fe40000400000 */
[C---:B0-----:R-:W-:Y:S02]  /*2bfa0*/  FMUL R8, R27.reuse, R25 ;  /* 0x000000191b087220 */ /* 0x041fe40000400000 */
[----:B-1----:R-:W-:Y:S02]  /*2bfb0*/  FMUL R5, R27, R21 ;  /* 0x000000151b057220 */ /* 0x002fe40000400000 */
[----:B------:R-:W-:Y:S02]  /*2bfc0*/  @!P3 FMUL R15, R15, 16777216 ;  /* 0x4b8000000f0fb820 */ /* 0x000fe40000400000 */
[----:B------:R-:W-:-:S02]  /*2bfd0*/  @!P3 FMUL R18, R18, 16777216 ;  /* 0x4b8000001212b820 */ /* 0x000fc40000400000 */
[----:B--2---:R-:W-:Y:S02]  /*2bfe0*/  IMAD.MOV.U32 R9, RZ, RZ, R4 ;  /* 0x000000ffff097224 */ /* 0x004fe400078e0004 */
[----:B------:R-:W-:-:S05]  /*2bff0*/  FMUL R4, R27, R20 ;  /* 0x000000141b047220 */ /* 0x000fca0000400000 */
[----:B------:R0:W-:Y:S04]  /*2c000*/  STL [R1+0x1cc], R4 ;  /* 0x0001cc0401007387 */ /* 0x0001e80000100800 */
[----:B------:R1:W-:Y:S01]  /*2c010*/  STL [R1+0x1c8], R5 ;  /* 0x0001c80501007387 */ /* 0x0003e20000100800 */
[C---:B0-----:R-:W-:Y:S02]  /*2c020*/  FMUL R4, R27.reuse, R24 ;  /* 0x000000181b047220 */ /* 0x041fe40000400000 */
[----:B-1----:R-:W-:-:S03]  /*2c030*/  FMUL R5, R27, R26 ;  /* 0x0000001a1b057220 */ /* 0x002fc60000400000 */
[----:B------:R0:W-:Y:S04]  /*2c040*/  STL [R1+0x1c4], R4 ;  /* 0x0001c40401007387 */ /* 0x0001e80000100800 */
[----:B------:R-:W-:Y:S01]  /*2c050*/  STL [R1+0x1c0], R8 ;  /* 0x0001c00801007387 */ /* 0x000fe20000100800 */
[----:B0-----:R-:W-:-:S03]  /*2c060*/  FMUL R4, R27, R14 ;  /* 0x0000000e1b047220 */ /* 0x001fc60000400000 */
[----:B------:R-:W2:Y:S04]  /*2c070*/  LDL.LU R14, [R1+0x1b38] ;  /* 0x001b3800010e7983 */ /* 0x000ea80000300800 */
[----:B------:R0:W-:Y:S04]  /*2c080*/  STL [R1+0x1bc], R5 ;  /* 0x0001bc0501007387 */ /* 0x0001e80000100800 */
[----:B------:R-:W2:Y:S04]  /*2c090*/  LDL.LU R26, [R1+0x14] ;  /* 0x00001400011a7983 */ /* 0x000ea80000300800 */
[----:B------:R-:W2:Y:S04]  /*2c0a0*/  LDL.LU R25, [R1+0x10] ;  /* 0x0000100001197983 */ /* 0x000ea80000300800 */
[----:B------:R1:W-:Y:S01]  /*2c0b0*/  STL [R1+0x1b8], R4 ;  /* 0x0001b80401007387 */ /* 0x0003e20000100800 */
[----:B0-----:R-:W-:-:S03]  /*2c0c0*/  FMUL R5, R27, R18 ;  /* 0x000000121b057220 */ /* 0x001fc60000400000 */
[----:B------:R-:W2:Y:S04]  /*2c0d0*/  LDL.LU R24, [R1+0x4] ;  /* 0x0000040001187983 */ /* 0x000ea80000300800 */
[----:B------:R-:W2:Y:S01]  /*2c0e0*/  LDL.LU R21, [R1] ;  /* 0x0000000001157983 */ /* 0x000ea20000300800 */
[----:B-1----:R-:W-:-:S03]  /*2c0f0*/  FMUL R4, R27, R15 ;  /* 0x0000000f1b047220 */ /* 0x002fc60000400000 */
[----:B------:R-:W2:Y:S04]  /*2c100*/  LDL.LU R15, [R1+0x1b34] ;  /* 0x001b3400010f7983 */ /* 0x000ea80000300800 */
[----:B------:R-:W2:Y:S04]  /*2c110*/  LDL.LU R18, [R1+0x1b30] ;  /* 0x001b300001127983 */ /* 0x000ea80000300800 */
[----:B------:R0:W-:Y:S04]  /*2c120*/  STL [R1+0x1b4], R4 ;  /* 0x0001b40401007387 */ /* 0x0001e80000100800 */
[----:B------:R-:W2:Y:S04]  /*2c130*/  LDL.LU R27, [R1+0x20] ;  /* 0x00002000011b7983 */ /* 0x000ea80000300800 */
[----:B0-----:R-:W2:Y:S01]  /*2c140*/  LDL.LU R4, [R1+0x67c] ;  /* 0x00067c0001047983 */ /* 0x001ea20000300800 */
[----:B----4-:R-:W-:Y:S01]  /*2c150*/  FMUL R8, R29, 8388608 ;  /* 0x4b0000001d087820 */ /* 0x010fe20000400000 */
[----:B------:R-:W-:-:S02]  /*2c160*/  FSETP.GEU.AND P2, PT, R28, 1.175494350822287508e-38, PT ;  /* 0x008000001c00780b */ /* 0x000fc40003f4e000 */
[----:B------:R0:W-:Y:S01]  /*2c170*/  STL [R1+0x1b0], R5 ;  /* 0x0001b00501007387 */ /* 0x0001e20000100800 */
[C---:B------:R-:W-:Y:S02]  /*2c180*/  FSETP.GEU.AND P3, PT, R29.reuse, 1.175494350822287508e-38, PT ;  /* 0x008000001d00780b */ /* 0x040fe40003f6e000 */
[----:B------:R-:W-:Y:S01]  /*2c190*/  FSETP.GT.AND P4, PT, |R29|, 8.50705917302346158658e+37, PT ;  /* 0x7e8000001d00780b */ /* 0x000fe20003f84200 */
[----:B0-----:R-:W-:-:S05]  /*2c1a0*/  FMUL R5, R28, 8388608 ;  /* 0x4b0000001c057820 */ /* 0x001fca0000400000 */
[----:B------:R-:W-:Y:S01]  /*2c1b0*/  FSEL R12, R5, R28, !P2 ;  /* 0x0000001c050c7208 */ /* 0x000fe20005000000 */
[----:B--2---:R0:W-:Y:S04]  /*2c1c0*/  STL [R1+0x1ae0], R4 ;  /* 0x001ae00401007387 */ /* 0x0041e80000100800 */
[----:B0-----:R-:W2:Y:S04]  /*2c1d0*/  LDL.LU R4, [R1+0x30] ;  /* 0x0000300001047983 */ /* 0x001ea80000300800 */
[----:B------:R0:W-:Y:S04]  /*2c1e0*/  STL [R1+0x1ae8], R8 ;  /* 0x001ae80801007387 */ /* 0x0001e80000100800 */
[----:B0-----:R-:W4:Y:S04]  /*2c1f0*/  LDL.LU R8, [R1+0x40] ;  /* 0x0000400001087983 */ /* 0x001f280000300800 */
[----:B------:R0:W-:Y:S04]  /*2c200*/  STL [R1+0x1ae4], R29 ;  /* 0x001ae41d01007387 */ /* 0x0001e80000100800 */
[----:B0-----:R-:W2:Y:S04]  /*2c210*/  LDL.LU R29, [R1+0x34] ;  /* 0x00003400011d7983 */ /* 0x001ea80000300800 */
[----:B------:R-:W2:Y:S04]  /*2c220*/  LDL.LU R5, [R1+0x24] ;  /* 0x0000240001057983 */ /* 0x000ea80000300800 */
[----:B------:R-:W-:Y:S04]  /*2c230*/  STL [R1+0x3a8], R12 ;  /* 0x0003a80c01007387 */ /* 0x000fe80000100800 */
[----:B------:R0:W-:Y:S04]  /*2c240*/  STL [R1+0x1b08], R9 ;  /* 0x001b080901007387 */ /* 0x0001e80000100800 */
[----:B0-----:R-:W2:Y:S04]  /*2c250*/  LDL.LU R9, [R1+0x50] ;  /* 0x0000500001097983 */ /* 0x001ea80000300800 */
[----:B------:R0:W-:Y:S04]  /*2c260*/  STL [R1+0x1b0c], R2 ;  /* 0x001b0c0201007387 */ /* 0x0001e80000100800 */
[----:B0-----:R-:W2:Y:S01]  /*2c270*/  LDL.LU R2, [R1+0x54] ;  /* 0x0000540001027983 */ /* 0x001ea20000300800 */
[----:B------:R-:W-:-:S03]  /*2c280*/  @P5 FMUL R19, R19, 0.25 ;  /* 0x3e80000013135820 */ /* 0x000fc60000400000 */
[----:B---3--:R0:W-:Y:S01]  /*2c290*/  STL [R1+0x1aec], R0 ;  /* 0x001aec0001007387 */ /* 0x0081e20000100800 */
[----:B------:R-:W-:Y:S02]  /*2c2a0*/  @P5 FMUL R22, R22, 0.25 ;  /* 0x3e80000016165820 */ /* 0x000fe40000400000 */
[----:B------:R-:W-:Y:S01]  /*2c2b0*/  @P5 FMUL R23, R23, 0.25 ;  /* 0x3e80000017175820 */ /* 0x000fe20000400000 */
[----:B0-----:R-:W3:Y:S04]  /*2c2c0*/  LDL.LU R0, [R1+0x44] ;  /* 0x0000440001007983 */ /* 0x001ee80000300800 */
[----:B------:R-:W3:Y:S04]  /*2c2d0*/  LDL.LU R20, [R1+0x80] ;  /* 0x0000800001147983 */ /* 0x000ee80000300800 */
[----:B------:R-:W3:Y:S04]  /*2c2e0*/  LDL.LU R17, [R1+0x88] ;  /* 0x0000880001117983 */ /* 0x000ee80000300800 */
[----:B------:R-:W3:Y:S01]  /*2c2f0*/  LDL.LU R16, [R1+0x90] ;  /* 0x0000900001107983 */ /* 0x000ee20000300800 */
[----:B------:R-:W-:-:S03]  /*2c300*/  @P5 FMUL R3, R3, 0.25 ;  /* 0x3e80000003035820 */ /* 0x000fc60000400000 */
[----:B------:R-:W3:Y:S04]  /*2c310*/  LDL.LU R13, [R1+0x98] ;  /* 0x00009800010d7983 */ /* 0x000ee80000300800 */
[----:B------:R-:W3:Y:S04]  /*2c320*/  LDL.LU R12, [R1+0x9c] ;  /* 0x00009c00010c7983 */ /* 0x000ee80000300800 */
[----:B------:R0:W-:Y:S04]  /*2c330*/  STL [R1+0x7c], R19 ;  /* 0x00007c1301007387 */ /* 0x0001e80000100800 */
[----:B0-----:R-:W3:Y:S04]  /*2c340*/  LDL.LU R19, [R1+0x1b2c] ;  /* 0x001b2c0001137983 */ /* 0x001ee80000300800 */
[----:B------:R0:W-:Y:S04]  /*2c350*/  STL [R1+0x78], R22 ;  /* 0x0000781601007387 */ /* 0x0001e80000100800 */
[----:B0-----:R-:W3:Y:S04]  /*2c360*/  LDL.LU R22, [R1+0x1b28] ;  /* 0x001b280001167983 */ /* 0x001ee80000300800 */
[----:B------:R0:W-:Y:S04]  /*2c370*/  STL [R1+0x74], R23 ;  /* 0x0000741701007387 */ /* 0x0001e80000100800 */
[----:B0-----:R-:W3:Y:S04]  /*2c380*/  LDL.LU R23, [R1+0x1b24] ;  /* 0x001b240001177983 */ /* 0x001ee80000300800 */
[----:B------:R0:W-:Y:S04]  /*2c390*/  STL [R1+0x60], R3 ;  /* 0x0000600301007387 */ /* 0x0001e80000100800 */
[----:B0-----:R-:W3:Y:S01]  /*2c3a0*/  LDL.LU R3, [R1+0x1b20] ;  /* 0x001b200001037983 */ /* 0x001ee20000300800 */
[----:B--2---:R-:W-:-:S05]  /*2c3b0*/  @P5 FMUL R2, R2, 0.25 ;  /* 0x3e80000002025820 */ /* 0x004fca0000400000 */
[----:B------:R0:W-:Y:S04]  /*2c3c0*/  STL [R1+0x1b10], R2 ;  /* 0x001b100201007387 */ /* 0x0001e80000100800 */
[----:B0-----:R-:W2:Y:S04]  /*2c3d0*/  LDL R2, [R1+0x60] ;  /* 0x0000600001027983 */ /* 0x001ea80000100800 */
[----:B--2---:R0:W-:Y:S04]  /*2c3e0*/  STL [R1+0x1b14], R2 ;  /* 0x001b140201007387 */ /* 0x0041e80000100800 */
[----:B0-----:R-:W2:Y:S04]  /*2c3f0*/  LDL R2, [R1+0x74] ;  /* 0x0000740001027983 */ /* 0x001ea80000100800 */
[----:B--2---:R0:W-:Y:S04]  /*2c400*/  STL [R1+0x1b18], R2 ;  /* 0x001b180201007387 */ /* 0x0041e80000100800 */
[----:B0-----:R-:W2:Y:S01]  /*2c410*/  LDL R2, [R1+0x78] ;  /* 0x0000780001027983 */ /* 0x001ea20000100800 */
[----:B------:R-:W-:-:S03]  /*2c420*/  FSETP.GEU.AND P6, PT, |R28|, 1.175494350822287508e-38, PT ;  /* 0x008000001c00780b */ /* 0x000fc60003fce200 */
[----:B--2---:R0:W-:Y:S04]  /*2c430*/  STL [R1+0x1b1c], R2 ;  /* 0x001b1c0201007387 */ /* 0x0041e80000100800 */
[----:B0-----:R-:W2:Y:S06]  /*2c440*/  LDL R2, [R1+0x7c] ;  /* 0x00007c0001027983 */ /* 0x001eac0000100800 */
[----:B--2---:R-:W-:-:S05]  /*2c450*/  @!P6 FMUL R2, R2, 16777216 ;  /* 0x4b8000000202e820 */ /* 0x004fca0000400000 */
[----:B------:R0:W-:Y:S04]  /*2c460*/  @!P6 STL [R1+0x7c], R2 ;  /* 0x00007c020100e387 */ /* 0x0001e80000100800 */
[----:B0-----:R-:W2:Y:S02]  /*2c470*/  LDL.LU R2, [R1+0x1b1c] ;  /* 0x001b1c0001027983 */ /* 0x001ea40000300800 */
        /* <DEDUP_REMOVED lines=8> */
[----:B0-----:R-:W2:Y:S01]  /*2c500*/  LDL.LU R2, [R1+0x1b10] ;  /* 0x001b100001027983 */ /* 0x001ea20000300800 */
[----:B------:R-:W-:-:S04]  /*2c510*/  @P5 FMUL R9, R9, 0.25 ;  /* 0x3e80000009095820 */ /* 0x000fc80000400000 */
[----:B------:R-:W-:Y:S02]  /*2c520*/  @!P6 FMUL R9, R9, 16777216 ;  /* 0x4b8000000909e820 */ /* 0x000fe40000400000 */
[----:B--2---:R-:W-:-:S05]  /*2c530*/  @!P6 FMUL R2, R2, 16777216 ;  /* 0x4b8000000202e820 */ /* 0x004fca0000400000 */
[----:B------:R0:W-:Y:S04]  /*2c540*/  STL [R1+0x54], R2 ;  /* 0x0000540201007387 */ /* 0x0001e80000100800 */
[----:B0-----:R-:W2:Y:S04]  /*2c550*/  LDL.LU R2, [R1+0x1b0c] ;  /* 0x001b0c0001027983 */ /* 0x001ea80000300800 */
[----:B------:R0:W-:Y:S04]  /*2c560*/  STL [R1+0x50], R9 ;  /* 0x0000500901007387 */ /* 0x0001e80000100800 */
[----:B0-----:R-:W2:Y:S04]  /*2c570*/  LDL.LU R9, [R1+0x1b08] ;  /* 0x001b080001097983 */ /* 0x001ea80000300800 */
[----:B--2---:R0:W-:Y:S04]  /*2c580*/  STL [R1+0x1afc], R9 ;  /* 0x001afc0901007387 */ /* 0x0041e80000100800 */
[----:B0-----:R-:W2:Y:S01]  /*2c590*/  LDL.LU R9, [R1+0x74] ;  /* 0x0000740001097983 */ /* 0x001ea20000300800 */
[----:B---3--:R-:W-:-:S03]  /*2c5a0*/  @P5 FMUL R0, R0, 0.25 ;  /* 0x3e80000000005820 */ /* 0x008fc60000400000 */
[----:B--2---:R0:W-:Y:S04]  /*2c5b0*/  STL [R1+0x1b00], R9 ;  /* 0x001b000901007387 */ /* 0x0041e80000100800 */
[----:B0-----:R-:W2:Y:S01]  /*2c5c0*/  LDL.LU R9, [R1+0x78] ;  /* 0x0000780001097983 */ /* 0x001ea20000300800 */
[----:B------:R-:W-:Y:S02]  /*2c5d0*/  @!P6 FMUL R0, R0, 16777216 ;  /* 0x4b8000000000e820 */ /* 0x000fe40000400000 */
[----:B------:R-:W-:-:S04]  /*2c5e0*/  @P5 FMUL R28, R28, 0.25 ;  /* 0x3e8000001c1c5820 */ /* 0x000fc80000400000 */
[----:B------:R-:W-:-:S06]  /*2c5f0*/  @!P6 FMUL R28, R28, 16777216 ;  /* 0x4b8000001c1ce820 */ /* 0x000fcc0000400000 */
[----:B------:R-:W0:Y:S01]  /*2c600*/  MUFU.RCP R28, R28 ;  /* 0x0000001c001c7308 */ /* 0x000e220000001000 */
[----:B--2---:R1:W-:Y:S04]  /*2c610*/  STL [R1+0x1b04], R9 ;  /* 0x001b040901007387 */ /* 0x0043e80000100800 */
[----:B-1----:R-:W0:Y:S04]  /*2c620*/  LDL.LU R9, [R1+0x7c] ;  /* 0x00007c0001097983 */ /* 0x002e280000300800 */
[----:B------:R1:W-:Y:S04]  /*2c630*/  STL [R1+0x1af8], R2 ;  /* 0x001af80201007387 */ /* 0x0003e80000100800 */
[----:B-1----:R-:W2:Y:S04]  /*2c640*/  LDL.LU R2, [R1+0x60] ;  /* 0x0000600001027983 */ /* 0x002ea80000300800 */
[----:B------:R1:W-:Y:S04]  /*2c650*/  STL [R1+0x1af0], R0 ;  /* 0x001af00001007387 */ /* 0x0003e80000100800 */
[----:B-1----:R-:W3:Y:S01]  /*2c660*/  LDL.LU R0, [R1+0x50] ;  /* 0x0000500001007983 */ /* 0x002ee20000300800 */
[----:B0-----:R-:W-:-:S03]  /*2c670*/  FMUL R9, R28, R9 ;  /* 0x000000091c097220 */ /* 0x001fc60000400000 */
[----:B---3--:R0:W-:Y:S04]  /*2c680*/  STL [R1+0x1af4], R0 ;  /* 0x001af40001007387 */ /* 0x0081e80000100800 */
[----:B0-----:R-:W3:Y:S04]  /*2c690*/  LDL.LU R0, [R1+0x54] ;  /* 0x0000540001007983 */ /* 0x001ee80000300800 */
[----:B------:R0:W-:Y:S04]  /*2c6a0*/  STL [R1+0x240], R9 ;  /* 0x0002400901007387 */ /* 0x0001e80000100800 */
[----:B0-----:R-:W2:Y:S02]  /*2c6b0*/  LDL.LU R9, [R1+0x1b04] ;  /* 0x001b040001097983 */ /* 0x001ea40000300800 */
[----:B--2---:R-:W-:-:S05]  /*2c6c0*/  FMUL R9, R28, R9 ;  /* 0x000000091c097220 */ /* 0x004fca0000400000 */
[----:B------:R0:W-:Y:S04]  /*2c6d0*/  STL [R1+0x23c], R9 ;  /* 0x00023c0901007387 */ /* 0x0001e80000100800 */
[----:B0-----:R-:W2:Y:S01]  /*2c6e0*/  LDL.LU R9, [R1+0x1b00] ;  /* 0x001b000001097983 */ /* 0x001ea20000300800 */
[C---:B------:R-:W-:Y:S02]  /*2c6f0*/  FMUL R2, R28.reuse, R2 ;  /* 0x000000021c027220 */ /* 0x040fe40000400000 */
[C---:B---3--:R-:W-:Y:S02]  /*2c700*/  FMUL R0, R28.reuse, R0 ;  /* 0x000000001c007220 */ /* 0x048fe40000400000 */
[----:B--2---:R-:W-:-:S05]  /*2c710*/  FMUL R9, R28, R9 ;  /* 0x000000091c097220 */ /* 0x004fca0000400000 */
[----:B------:R0:W-:Y:S04]  /*2c720*/  STL [R1+0x238], R9 ;  /* 0x0002380901007387 */ /* 0x0001e80000100800 */
[----:B0-----:R-:W2:Y:S04]  /*2c730*/  LDL.LU R9, [R1+0x1afc] ;  /* 0x001afc0001097983 */ /* 0x001ea80000300800 */
[----:B------:R0:W-:Y:S04]  /*2c740*/  STL [R1+0x234], R2 ;  /* 0x0002340201007387 */ /* 0x0001e80000100800 */
[----:B0-----:R-:W3:Y:S04]  /*2c750*/  LDL.LU R2, [R1+0x1af8] ;  /* 0x001af80001027983 */ /* 0x001ee80000300800 */
[----:B------:R0:W-:Y:S04]  /*2c760*/  STL [R1+0x230], R0 ;  /* 0x0002300001007387 */ /* 0x0001e80000100800 */
[----:B0-----:R-:W2:Y:S02]  /*2c770*/  LDL.LU R0, [R1+0x1af4] ;  /* 0x001af40001007983 */ /* 0x001ea40000300800 */
[----:B--2---:R-:W-:-:S05]  /*2c780*/  FMUL R0, R28, R0 ;  /* 0x000000001c007220 */ /* 0x004fca0000400000 */
[----:B------:R0:W-:Y:S04]  /*2c790*/  STL [R1+0x22c], R0 ;  /* 0x00022c0001007387 */ /* 0x0001e80000100800 */
[----:B0-----:R-:W2:Y:S01]  /*2c7a0*/  LDL.LU R0, [R1+0x1af0] ;  /* 0x001af00001007983 */ /* 0x001ea20000300800 */
[----:B----4-:R-:W-:Y:S02]  /*2c7b0*/  @P5 FMUL R8, R8, 0.25 ;  /* 0x3e80000008085820 */ /* 0x010fe40000400000 */
[----:B------:R-:W-:Y:S02]  /*2c7c0*/  @P5 FMUL R29, R29, 0.25 ;  /* 0x3e8000001d1d5820 */ /* 0x000fe40000400000 */
[----:B------:R-:W-:Y:S02]  /*2c7d0*/  @P5 FMUL R4, R4, 0.25 ;  /* 0x3e80000004045820 */ /* 0x000fe40000400000 */
[----:B------:R-:W-:-:S02]  /*2c7e0*/  @!P6 FMUL R8, R8, 16777216 ;  /* 0x4b8000000808e820 */ /* 0x000fc40000400000 */
[----:B------:R-:W-:Y:S02]  /*2c7f0*/  @!P6 FMUL R29, R29, 16777216 ;  /* 0x4b8000001d1de820 */ /* 0x000fe40000400000 */
[----:B------:R-:W-:Y:S02]  /*2c800*/  @!P6 FMUL R4, R4, 16777216 ;  /* 0x4b8000000404e820 */ /* 0x000fe40000400000 */
[C---:B------:R-:W-:Y:S02]  /*2c810*/  FMUL R8, R28.reuse, R8 ;  /* 0x000000081c087220 */ /* 0x040fe40000400000 */
[C---:B------:R-:W-:Y:S02]  /*2c820*/  FMUL R29, R28.reuse, R29 ;  /* 0x0000001d1c1d7220 */ /* 0x040fe40000400000 */
[----:B------:R-:W-:Y:S02]  /*2c830*/  FMUL R4, R28, R4 ;  /* 0x000000041c047220 */ /* 0x000fe40000400000 */
[----:B------:R-:W-:-:S02]  /*2c840*/  @P5 FMUL R5, R5, 0.25 ;  /* 0x3e80000005055820 */ /* 0x000fc40000400000 */
[----:B------:R-:W-:Y:S02]  /*2c850*/  @P5 FMUL R27, R27, 0.25 ;  /* 0x3e8000001b1b5820 */ /* 0x000fe40000400000 */
[----:B------:R-:W-:Y:S02]  /*2c860*/  @!P6 FMUL R5, R5, 16777216 ;  /* 0x4b8000000505e820 */ /* 0x000fe40000400000 */
[----:B------:R-:W-:Y:S02]  /*2c870*/  @P5 FMUL R26, R26, 0.25 ;  /* 0x3e8000001a1a5820 */ /* 0x000fe40000400000 */
[----:B------:R-:W-:Y:S02]  /*2c880*/  FMUL R5, R28, R5 ;  /* 0x000000051c057220 */ /* 0x000fe40000400000 */
[----:B------:R-:W-:Y:S02]  /*2c890*/  @!P6 FMUL R27, R27, 16777216 ;  /* 0x4b8000001b1be820 */ /* 0x000fe40000400000 */
[----:B------:R-:W-:-:S02]  /*2c8a0*/  @!P6 FMUL R26, R26, 16777216 ;  /* 0x4b8000001a1ae820 */ /* 0x000fc40000400000 */
[----:B------:R-:W-:Y:S02]  /*2c8b0*/  @P5 FMUL R25, R25, 0.25 ;  /* 0x3e80000019195820 */ /* 0x000fe40000400000 */
[----:B------:R-:W-:Y:S02]  /*2c8c0*/  @P5 FMUL R24, R24, 0.25 ;  /* 0x3e80000018185820 */ /* 0x000fe40000400000 */
[C---:B------:R-:W-:Y:S02]  /*2c8d0*/  FMUL R27, R28.reuse, R27 ;  /* 0x0000001b1c1b7220 */ /* 0x040fe40000400000 */
[----:B--2---:R-:W-:-:S05]  /*2c8e0*/  FMUL R0, R28, R0 ;  /* 0x000000001c007220 */ /* 0x004fca0000400000 */
[----:B------:R0:W-:Y:S04]  /*2c8f0*/  STL [R1+0x228], R0 ;  /* 0x0002280001007387 */ /* 0x0001e80000100800 */
[----:B0-----:R-:W2:Y:S04]  /*2c900*/  LDL.LU R0, [R1+0x1aec] ;  /* 0x001aec0001007983 */ /* 0x001ea80000300800 */
[----:B------:R0:W-:Y:S04]  /*2c910*/  STL [R1+0x224], R8 ;  /* 0x0002240801007387 */ /* 0x0001e80000100800 */
[----:B0-----:R-:W4:Y:S04]  /*2c920*/  LDL.LU R8, [R1+0x1ae8] ;  /* 0x001ae80001087983 */ /* 0x001f280000300800 */
[----:B------:R0:W-:Y:S04]  /*2c930*/  STL [R1+0x220], R29 ;  /* 0x0002201d01007387 */ /* 0x0001e80000100800 */
[----:B0-----:R-:W2:Y:S04]  /*2c940*/  LDL.LU R29, [R1+0x1ae4] ;  /* 0x001ae400011d7983 */ /* 0x001ea80000300800 */
[----:B------:R0:W-:Y:S04]  /*2c950*/  STL [R1+0x218], R4 ;  /* 0x0002180401007387 */ /* 0x0001e80000100800 */
[----:B0-----:R-:W4:Y:S01]  /*2c960*/  LDL.LU R4, [R1+0x1ae0] ;  /* 0x001ae00001047983 */ /* 0x001f220000300800 */
[----:B------:R-:W-:-:S03]  /*2c970*/  @!P6 FMUL R25, R25, 16777216 ;  /* 0x4b8000001919e820 */ /* 0x000fc60000400000 */
[----:B------:R0:W-:Y:S01]  /*2c980*/  STL [R1+0x21c], R5 ;  /* 0x00021c0501007387 */ /* 0x0001e20000100800 */
[----:B------:R-:W-:Y:S02]  /*2c990*/  @P5 FMUL R21, R21, 0.25 ;  /* 0x3e80000015155820 */ /* 0x000fe40000400000 */
[----:B------:R-:W-:Y:S01]  /*2c9a0*/  @!P6 FMUL R24, R24, 16777216 ;  /* 0x4b8000001818e820 */ /* 0x000fe20000400000 */
[----:B------:R-:W-:Y:S01]  /*2c9b0*/  STL [R1+0x214], R27 ;  /* 0x0002141b01007387 */ /* 0x000fe20000100800 */
[----:B------:R-:W-:Y:S02]  /*2c9c0*/  @P5 FMUL R6, R6, 0.25 ;  /* 0x3e80000006065820 */ /* 0x000fe40000400000 */
[C---:B0-----:R-:W-:Y:S02]  /*2c9d0*/  FMUL R5, R28.reuse, R26 ;  /* 0x0000001a1c057220 */ /* 0x041fe40000400000 */
[----:B------:R-:W-:Y:S02]  /*2c9e0*/  @P5 FMUL R7, R7, 0.25 ;  /* 0x3e80000007075820 */ /* 0x000fe40000400000 */
[----:B------:R-:W-:Y:S01]  /*2c9f0*/  FMUL R25, R28, R25 ;  /* 0x000000191c197220 */ /* 0x000fe20000400000 */
[----:B------:R0:W-:Y:S01]  /*2ca00*/  STL [R1+0x210], R5 ;  /* 0x0002100501007387 */ /* 0x0001e20000100800 */
[----:B------:R-:W-:-:S02]  /*2ca10*/  @!P6 FMUL R21, R21, 16777216 ;  /* 0x4b8000001515e820 */ /* 0x000fc40000400000 */
[----:B------:R-:W-:Y:S02]  /*2ca20*/  @!P6 FMUL R6, R6, 16777216 ;  /* 0x4b8000000606e820 */ /* 0x000fe40000400000 */
[----:B------:R-:W-:Y:S02]  /*2ca30*/  @P5 FMUL R10, R10, 0.25 ;  /* 0x3e8000000a0a5820 */ /* 0x000fe40000400000 */
[----:B------:R-:W-:Y:S02]  /*2ca40*/  @!P6 FMUL R7, R7, 16777216 ;  /* 0x4b8000000707e820 */ /* 0x000fe40000400000 */
[----:B0-----:R-:W-:Y:S01]  /*2ca50*/  FMUL R5, R28, R24 ;  /* 0x000000181c057220 */ /* 0x001fe20000400000 */
[----:B------:R-:W-:Y:S01]  /*2ca60*/  STL [R1+0x20c], R25 ;  /* 0x00020c1901007387 */ /* 0x000fe20000100800 */
[----:B------:R-:W-:Y:S02]  /*2ca70*/  @P5 FMUL R11, R11, 0.25 ;  /* 0x3e8000000b0b5820 */ /* 0x000fe40000400000 */
[----:B------:R-:W-:Y:S01]  /*2ca80*/  @P5 FMUL R14, R14, 0.25 ;  /* 0x3e8000000e0e5820 */ /* 0x000fe20000400000 */
[----:B------:R0:W-:Y:S01]  /*2ca90*/  STL [R1+0x208], R5 ;  /* 0x0002080501007387 */ /* 0x0001e20000100800 */
[----:B------:R-:W-:-:S02]  /*2caa0*/  FMUL R24, R28, R21 ;  /* 0x000000151c187220 */ /* 0x000fc40000400000 */
[----:B------:R-:W-:Y:S02]  /*2cab0*/  FMUL R21, R28, R6 ;  /* 0x000000061c157220 */ /* 0x000fe40000400000 */
[----:B------:R-:W-:Y:S02]  /*2cac0*/  @!P6 FMUL R10, R10, 16777216 ;  /* 0x4b8000000a0ae820 */ /* 0x000fe40000400000 */
[----:B------:R-:W-:Y:S02]  /*2cad0*/  @!P6 FMUL R11, R11, 16777216 ;  /* 0x4b8000000b0be820 */ /* 0x000fe40000400000 */
[----:B0-----:R-:W-:Y:S01]  /*2cae0*/  FMUL R5, R28, R7 ;  /* 0x000000071c057220 */ /* 0x001fe20000400000 */
[----:B------:R-:W-:Y:S01]  /*2caf0*/  STL [R1+0x204], R24 ;  /* 0x0002041801007387 */ /* 0x000fe20000100800 */
[----:B------:R-:W-:Y:S02]  /*2cb00*/  @P5 FMUL R15, R15, 0.25 ;  /* 0x3e8000000f0f5820 */ /* 0x000fe40000400000 */
[----:B------:R-:W-:Y:S01]  /*2cb10*/  @!P6 FMUL R14, R14, 16777216 ;  /* 0x4b8000000e0ee820 */ /* 0x000fe20000400000 */
[----:B------:R-:W-:Y:S01]  /*2cb20*/  STL [R1+0x1ac], R21 ;  /* 0x0001ac1501007387 */ /* 0x000fe20000100800 */
[----:B------:R-:W-:-:S02]  /*2cb30*/  @P5 FMUL R18, R18, 0.25 ;  /* 0x3e80000012125820 */ /* 0x000fc40000400000 */
[----:B------:R-:W-:Y:S01]  /*2cb40*/  @P5 FMUL R19, R19, 0.25 ;  /* 0x3e80000013135820 */ /* 0x000fe20000400000 */
[----:B------:R0:W-:Y:S01]  /*2cb50*/  STL [R1+0x1a8], R5 ;  /* 0x0001a80501007387 */ /* 0x0001e20000100800 */
[C---:B------:R-:W-:Y:S02]  /*2cb60*/  FMUL R6, R28.reuse, R10 ;  /* 0x0000000a1c067220 */ /* 0x040fe40000400000 */
[----:B------:R-:W-:Y:S02]  /*2cb70*/  FMUL R7, R28, R11 ;  /* 0x0000000b1c077220 */ /* 0x000fe40000400000 */
[----:B------:R-:W-:Y:S02]  /*2cb80*/  @!P6 FMUL R15, R15, 16777216 ;  /* 0x4b8000000f0fe820 */ /* 0x000fe40000400000 */
[----:B------:R-:W-:Y:S02]  /*2cb90*/  @!P6 FMUL R18, R18, 16777216 ;  /* 0x4b8000001212e820 */ /* 0x000fe40000400000 */
[----:B0-----:R-:W-:Y:S01]  /*2cba0*/  FMUL R5, R28, R14 ;  /* 0x0000000e1c057220 */ /* 0x001fe20000400000 */
[----:B------:R0:W-:Y:S01]  /*2cbb0*/  STL [R1+0x1a4], R6 ;  /* 0x0001a40601007387 */ /* 0x0001e20000100800 */
[----:B------:R-:W-:-:S02]  /*2cbc0*/  @P5 FMUL R22, R22, 0.25 ;  /* 0x3e80000016165820 */ /* 0x000fc40000400000 */
[----:B------:R-:W-:Y:S01]  /*2cbd0*/  @!P6 FMUL R19, R19, 16777216 ;  /* 0x4b8000001313e820 */ /* 0x000fe20000400000 */
[----:B------:R1:W-:Y:S01]  /*2cbe0*/  STL [R1+0x94], R7 ;  /* 0x0000940701007387 */ /* 0x0003e20000100800 */
[----:B------:R-:W-:Y:S02]  /*2cbf0*/  @P5 FMUL R23, R23, 0.25 ;  /* 0x3e80000017175820 */ /* 0x000fe40000400000 */
[----:B------:R-:W-:Y:S01]  /*2cc00*/  @P5 FMUL R20, R20, 0.25 ;  /* 0x3e80000014145820 */ /* 0x000fe20000400000 */
[----:B------:R3:W-:Y:S01]  /*2cc10*/  STL [R1+0x8c], R5 ;  /* 0x00008c0501007387 */ /* 0x0007e20000100800 */
[----:B0-----:R-:W-:Y:S02]  /*2cc20*/  FMUL R6, R28, R15 ;  /* 0x0000000f1c067220 */ /* 0x001fe40000400000 */
[----:B------:R-:W-:Y:S02]  /*2cc30*/  @!P6 FMUL R22, R22, 16777216 ;  /* 0x4b8000001616e820 */ /* 0x000fe40000400000 */
[----:B-1----:R-:W-:-:S02]  /*2cc40*/  FMUL R7, R28, R18 ;  /* 0x000000121c077220 */ /* 0x002fc40000400000 */
[----:B------:R-:W-:Y:S02]  /*2cc50*/  @!P6 FMUL R23, R23, 16777216 ;  /* 0x4b8000001717e820 */ /* 0x000fe40000400000 */
[----:B---3--:R-:W-:Y:S01]  /*2cc60*/  FMUL R5, R28, R19 ;  /* 0x000000131c057220 */ /* 0x008fe20000400000 */
[----:B------:R0:W-:Y:S01]  /*2cc70*/  STL [R1+0x84], R6 ;  /* 0x0000840601007387 */ /* 0x0001e20000100800 */
[----:B------:R-:W-:Y:S02]  /*2cc80*/  @P5 FMUL R17, R17, 0.25 ;  /* 0x3e80000011115820 */ /* 0x000fe40000400000 */
[----:B------:R-:W-:Y:S01]  /*2cc90*/  @!P6 FMUL R20, R20, 16777216 ;  /* 0x4b8000001414e820 */ /* 0x000fe20000400000 */
[----:B------:R1:W-:Y:S01]  /*2cca0*/  STL [R1+0x7c], R7 ;  /* 0x00007c0701007387 */ /* 0x0003e20000100800 */
[----:B------:R-:W-:Y:S02]  /*2ccb0*/  @P5 FMUL R16, R16, 0.25 ;  /* 0x3e80000010105820 */ /* 0x000fe40000400000 */
[----:B------:R-:W-:Y:S01]  /*2ccc0*/  @P5 FMUL R13, R13, 0.25 ;  /* 0x3e8000000d0d5820 */ /* 0x000fe20000400000 */
[----:B------:R3:W-:Y:S01]  /*2ccd0*/  STL [R1+0x78], R5 ;  /* 0x0000780501007387 */ /* 0x0007e20000100800 */
[----:B0-----:R-:W-:-:S02]  /*2cce0*/  FMUL R6, R28, R22 ;  /* 0x000000161c067220 */ /* 0x001fc40000400000 */
[----:B------:R-:W-:Y:S02]  /*2ccf0*/  @!P6 FMUL R17, R17, 16777216 ;  /* 0x4b8000001111e820 */ /* 0x000fe40000400000 */
[----:B-1----:R-:W-:Y:S02]  /*2cd00*/  FMUL R7, R28, R23 ;  /* 0x000000171c077220 */ /* 0x002fe40000400000 */
[----:B------:R-:W-:Y:S02]  /*2cd10*/  @!P6 FMUL R16, R16, 16777216 ;  /* 0x4b8000001010e820 */ /* 0x000fe40000400000 */
[----:B---3--:R-:W-:Y:S01]  /*2cd20*/  FMUL R5, R28, R20 ;  /* 0x000000141c057220 */ /* 0x008fe20000400000 */
[----:B------:R0:W-:Y:S01]  /*2cd30*/  STL [R1+0x74], R6 ;  /* 0x0000740601007387 */ /* 0x0001e20000100800 */
[----:B------:R-:W-:Y:S02]  /*2cd40*/  @P5 FMUL R12, R12, 0.25 ;  /* 0x3e8000000c0c5820 */ /* 0x000fe40000400000 */
[----:B------:R-:W-:Y:S01]  /*2cd50*/  @!P6 FMUL R13, R13, 16777216 ;  /* 0x4b8000000d0de820 */ /* 0x000fe20000400000 */
[----:B------:R1:W-:Y:S01]  /*2cd60*/  STL [R1+0x70], R7 ;  /* 0x0000700701007387 */ /* 0x0003e20000100800 */
[----:B------:R-:W-:-:S02]  /*2cd70*/  @P5 FMUL R3, R3, 0.25 ;  /* 0x3e80000003035820 */ /* 0x000fc40000400000 */
[----:B------:R-:W-:Y:S01]  /*2cd80*/  @!P6 FMUL R12, R12, 16777216 ;  /* 0x4b8000000c0ce820 */ /* 0x000fe20000400000 */
[----:B------:R3:W-:Y:S01]  /*2cd90*/  STL [R1+0x6c], R5 ;  /* 0x00006c0501007387 */ /* 0x0007e20000100800 */
[C---:B0-----:R-:W-:Y:S02]  /*2cda0*/  FMUL R6, R28.reuse, R17 ;  /* 0x000000111c067220 */ /* 0x041fe40000400000 */
[----:B-1----:R-:W-:-:S03]  /*2cdb0*/  FMUL R7, R28, R16 ;  /* 0x000000101c077220 */ /* 0x002fc60000400000 */
[----:B------:R0:W-:Y:S01]  /*2cdc0*/  STL [R1+0x68], R6 ;  /* 0x0000680601007387 */ /* 0x0001e20000100800 */
[----:B------:R-:W-:Y:S02]  /*2cdd0*/  @!P6 FMUL R3, R3, 16777216 ;  /* 0x4b8000000303e820 */ /* 0x000fe40000400000 */
[C---:B---3--:R-:W-:Y:S01]  /*2cde0*/  FMUL R5, R28.reuse, R13 ;  /* 0x0000000d1c057220 */ /* 0x048fe20000400000 */
[----:B------:R-:W-:Y:S04]  /*2cdf0*/  STL [R1+0x64], R7 ;  /* 0x0000640701007387 */ /* 0x000fe80000100800 */
[----:B------:R1:W-:Y:S01]  /*2ce00*/  STL [R1+0x60], R5 ;  /* 0x0000600501007387 */ /* 0x0003e20000100800 */
[----:B0-----:R-:W-:-:S05]  /*2ce10*/  FMUL R6, R28, R12 ;  /* 0x0000000c1c067220 */ /* 0x001fca0000400000 */
[----:B------:R0:W-:Y:S01]  /*2ce20*/  STL [R1+0x5c], R6 ;  /* 0x00005c0601007387 */ /* 0x0001e20000100800 */
[----:B-1----:R-:W-:-:S03]  /*2ce30*/  FMUL R5, R28, R3 ;  /* 0x000000031c057220 */ /* 0x002fc60000400000 */
[----:B------:R-:W3:Y:S04]  /*2ce40*/  LDL.LU R3, [R1+0x1adc] ;  /* 0x001adc0001037983 */ /* 0x000ee80000300800 */
[----:B------:R-:W-:Y:S01]  /*2ce50*/  STL [R1+0x58], R5 ;  /* 0x0000580501007387 */ /* 0x000fe20000100800 */
[----:B0-----:R-:W-:Y:S02]  /*2ce60*/  MOV R6, R2 ;  /* 0x0000000200067202 */ /* 0x001fe40000000f00 */
[----:B--2---:R-:W-:Y:S02]  /*2ce70*/  FSETP.GEU.AND P6, PT, |R29|, 1.175494350822287508e-38, PT ;  /* 0x008000001d00780b */ /* 0x004fe40003fce200 */
[----:B----4-:R-:W-:Y:S01]  /*2ce80*/  FSEL R2, R8, R29, !P3 ;  /* 0x0000001d08027208 */ /* 0x010fe20005800000 */
[----:B------:R-:W-:Y:S04]  /*2ce90*/  STL [R1+0x1acc], R4 ;  /* 0x001acc0401007387 */ /* 0x000fe80000100800 */
[----:B------:R0:W-:Y:S04]  /*2cea0*/  STL [R1+0x1ad0], R29 ;  /* 0x001ad01d01007387 */ /* 0x0001e80000100800 */
[----:B0-----:R-:W2:Y:S04]  /*2ceb0*/  LDL R29, [R1+0xb4] ;  /* 0x0000b400011d7983 */ /* 0x001ea80000100800 */
[----:B------:R-:W-:Y:S04]  /*2cec0*/  STL [R1+0x364], R2 ;  /* 0x0003640201007387 */ /* 0x000fe80000100800 */
[----:B--2---:R0:W-:Y:S04]  /*2ced0*/  STL [R1+0x1ad8], R29 ;  /* 0x001ad81d01007387 */ /* 0x0041e80000100800 */
[----:B0-----:R-:W2:Y:S04]  /*2cee0*/  LDL R29, [R1+0xb0] ;  /* 0x0000b000011d7983 */ /* 0x001ea80000100800 */
[----:B------:R-:W4:Y:S01]  /*2cef0*/  LDL.LU R2, [R1+0xc0] ;  /* 0x0000c00001027983 */ /* 0x000f220000300800 */
[----:B------:R-:W-:Y:S01]  /*2cf00*/  MOV R23, R9 ;  /* 0x0000000900177202 */ /* 0x000fe20000000f00 */
[----:B------:R-:W-:Y:S01]  /*2cf10*/  IMAD.MOV.U32 R9, RZ, RZ, R0 ;  /* 0x000000ffff097224 */ /* 0x000fe200078e0000 */
[----:B------:R-:W-:Y:S01]  /*2cf20*/  FSETP.GEU.AND P5, PT, R4, 1.175494350822287508e-38, PT ;  /* 0x008000000400780b */ /* 0x000fe20003fae000 */
[----:B----4-:R0:W-:Y:S04]  /*2cf30*/  STL [R1+0x1ad4], R2 ;  /* 0x001ad40201007387 */ /* 0x0101e80000100800 */
[----:B------:R-:W4:Y:S04]  /*2cf40*/  LDL R4, [R1+0xc8] ;  /* 0x0000c80001047983 */ /* 0x000f280000100800 */
[----:B0-----:R-:W4:Y:S04]  /*2cf50*/  LDL R2, [R1+0xb8] ;  /* 0x0000b80001027983 */ /* 0x001f280000100800 */
[----:B------:R0:W-:Y:S04]  /*2cf60*/  STL [R1+0x1aa0], R9 ;  /* 0x001aa00901007387 */ /* 0x0001e80000100800 */
[----:B0-----:R-:W4:Y:S04]  /*2cf70*/  LDL.LU R9, [R1+0xbc] ;  /* 0x0000bc0001097983 */ /* 0x001f280000300800 */
        /* <DEDUP_REMOVED lines=13> */
[----:B------:R-:W4:Y:S01]  /*2d050*/  LDL.LU R25, [R1+0x140] ;  /* 0x0001400001197983 */ /* 0x000f220000300800 */
[----:B--2---:R-:W-:-:S03]  /*2d060*/  @P4 FMUL R29, R29, 0.25 ;  /* 0x3e8000001d1d4820 */ /* 0x004fc60000400000 */
[----:B------:R-:W2:Y:S04]  /*2d070*/  LDL.LU R17, [R1+0x148] ;  /* 0x0001480001117983 */ /* 0x000ea80000300800 */
[----:B------:R-:W2:Y:S01]  /*2d080*/  LDL.LU R13, [R1+0x150] ;  /* 0x00015000010d7983 */ /* 0x000ea20000300800 */
[----:B------:R-:W-:-:S03]  /*2d090*/  @P4 FMUL R6, R6, 0.25 ;  /* 0x3e80000006064820 */ /* 0x000fc60000400000 */
[----:B------:R-:W2:Y:S01]  /*2d0a0*/  LDL.LU R24, [R1+0x158] ;  /* 0x0001580001187983 */ /* 0x000ea20000300800 */
[----:B---3--:R-:W-:-:S03]  /*2d0b0*/  @P4 FMUL R3, R3, 0.25 ;  /* 0x3e80000003034820 */ /* 0x008fc60000400000 */
[----:B------:R-:W3:Y:S04]  /*2d0c0*/  LDL.LU R21, [R1+0x160] ;  /* 0x0001600001157983 */ /* 0x000ee80000300800 */
[----:B------:R-:W2:Y:S04]  /*2d0d0*/  LDL.LU R16, [R1+0x168] ;  /* 0x0001680001107983 */ /* 0x000ea80000300800 */
[----:B------:R-:W2:Y:S04]  /*2d0e0*/  LDL.LU R12, [R1+0x16c] ;  /* 0x00016c00010c7983 */ /* 0x000ea80000300800 */
[----:B------:R-:W2:Y:S04]  /*2d0f0*/  LDL.LU R20, [R1+0x174] ;  /* 0x0001740001147983 */ /* 0x000ea80000300800 */
[----:B------:R-:W2:Y:S04]  /*2d100*/  LDL.LU R0, [R1+0x17c] ;  /* 0x00017c0001007983 */ /* 0x000ea80000300800 */
[----:B------:R0:W-:Y:S04]  /*2d110*/  @P4 STL [R1+0xb0], R29 ;  /* 0x0000b01d01004387 */ /* 0x0001e80000100800 */
[----:B0-----:R-:W2:Y:S04]  /*2d120*/  LDL.LU R29, [R1+0x1ad8] ;  /* 0x001ad800011d7983 */ /* 0x001ea80000300800 */
[----:B------:R-:W-:Y:S04]  /*2d130*/  @P4 STL [R1+0xa8], R6 ;  /* 0x0000a80601004387 */ /* 0x000fe80000100800 */
[----:B------:R-:W-:Y:S01]  /*2d140*/  STL [R1+0xac], R3 ;  /* 0x0000ac0301007387 */ /* 0x000fe20000100800 */
[----:B----4-:R-:W-:-:S05]  /*2d150*/  @P4 FMUL R2, R2, 0.25 ;  /* 0x3e80000002024820 */ /* 0x010fca0000400000 */
[----:B------:R0:W-:Y:S04]  /*2d160*/  @P4 STL [R1+0xb8], R2 ;  /* 0x0000b80201004387 */ /* 0x0001e80000100800 */
[----:B0-----:R-:W4:Y:S01]  /*2d170*/  LDL.LU R2, [R1+0x1ad4] ;  /* 0x001ad40001027983 */ /* 0x001f220000300800 */
[----:B------:R-:W-:Y:S02]  /*2d180*/  @P4 FMUL R9, R9, 0.25 ;  /* 0x3e80000009094820 */ /* 0x000fe40000400000 */
[----:B--2---:R-:W-:-:S05]  /*2d190*/  @P4 FMUL R29, R29, 0.25 ;  /* 0x3e8000001d1d4820 */ /* 0x004fca0000400000 */
[----:B------:R-:W-:Y:S04]  /*2d1a0*/  @P4 STL [R1+0xb4], R29 ;  /* 0x0000b41d01004387 */ /* 0x000fe80000100800 */
[----:B------:R0:W-:Y:S02]  /*2d1b0*/  STL [R1+0x1ab8], R9 ;  /* 0x001ab80901007387 */ /* 0x0001e40000100800 */
[----:B0-----:R-:W-:Y:S02]  /*2d1c0*/  MOV R9, R29 ;  /* 0x0000001d00097202 */ /* 0x001fe40000000f00 */
[----:B------:R-:W2:Y:S01]  /*2d1d0*/  LDL.LU R29, [R1+0x1ad0] ;  /* 0x001ad000011d7983 */ /* 0x000ea20000300800 */
[----:B----4-:R-:W-:-:S05]  /*2d1e0*/  @P4 FMUL R2, R2, 0.25 ;  /* 0x3e80000002024820 */ /* 0x010fca0000400000 */
[----:B------:R0:W-:Y:S04]  /*2d1f0*/  STL [R1+0x1abc], R2 ;  /* 0x001abc0201007387 */ /* 0x0001e80000100800 */
[----:B0-----:R-:W4:Y:S01]  /*2d200*/  LDL R2, [R1+0xb0] ;  /* 0x0000b00001027983 */ /* 0x001f220000100800 */
[----:B------:R-:W-:-:S05]  /*2d210*/  @P4 FMUL R4, R4, 0.25 ;  /* 0x3e80000004044820 */ /* 0x000fca0000400000 */
[----:B------:R0:W-:Y:S04]  /*2d220*/  @P4 STL [R1+0xc8], R4 ;  /* 0x0000c80401004387 */ /* 0x0001e80000100800 */
[----:B0-----:R-:W2:Y:S04]  /*2d230*/  LDL.LU R4, [R1+0x1acc] ;  /* 0x001acc0001047983 */ /* 0x001ea80000300800 */
[----:B------:R0:W-:Y:S02]  /*2d240*/  STL [R1+0x1ac0], R9 ;  /* 0x001ac00901007387 */ /* 0x0001e40000100800 */
[----:B0-----:R-:W-:-:S02]  /*2d250*/  MOV R9, R3 ;  /* 0x0000000300097202 */ /* 0x001fc40000000f00 */
[----:B----4-:R0:W-:Y:S04]  /*2d260*/  STL [R1+0x1ac4], R2 ;  /* 0x001ac40201007387 */ /* 0x0101e80000100800 */
[----:B------:R-:W4:Y:S01]  /*2d270*/  LDL.LU R3, [R1+0x1ac8] ;  /* 0x001ac80001037983 */ /* 0x000f220000300800 */
[----:B0-----:R-:W-:Y:S02]  /*2d280*/  IMAD.MOV.U32 R2, RZ, RZ, R6 ;  /* 0x000000ffff027224 */ /* 0x001fe400078e0006 */
[----:B--2---:R-:W-:Y:S02]  /*2d290*/  FMUL R6, R4, 8388608 ;  /* 0x4b00000004067820 */ /* 0x004fe40000400000 */
[----:B------:R-:W-:Y:S02]  /*2d2a0*/  @!P6 FMUL R2, R2, 16777216 ;  /* 0x4b8000000202e820 */ /* 0x000fe40000400000 */
[----:B------:R-:W-:Y:S01]  /*2d2b0*/  @P4 FMUL R23, R23, 0.25 ;  /* 0x3e80000017174820 */ /* 0x000fe20000400000 */
[----:B------:R0:W-:Y:S01]  /*2d2c0*/  STL [R1+0x1aa4], R6 ;  /* 0x001aa40601007387 */ /* 0x0001e20000100800 */
[----:B------:R-:W-:-:S02]  /*2d2d0*/  @P4 FMUL R8, R8, 0.25 ;  /* 0x3e80000008084820 */ /* 0x000fc40000400000 */
[----:B------:R-:W-:Y:S02]  /*2d2e0*/  @P4 FMUL R28, R28, 0.25 ;  /* 0x3e8000001c1c4820 */ /* 0x000fe40000400000 */
[----:B------:R-:W-:Y:S02]  /*2d2f0*/  @P4 FMUL R22, R22, 0.25 ;  /* 0x3e80000016164820 */ /* 0x000fe40000400000 */
[----:B------:R-:W-:Y:S02]  /*2d300*/  @P4 FMUL R19, R19, 0.25 ;  /* 0x3e80000013134820 */ /* 0x000fe40000400000 */
[----:B------:R-:W-:Y:S01]  /*2d310*/  @P4 FMUL R18, R18, 0.25 ;  /* 0x3e80000012124820 */ /* 0x000fe20000400000 */
[----:B0-----:R-:W2:Y:S01]  /*2d320*/  LDL.LU R6, [R1+0xb8] ;  /* 0x0000b80001067983 */ /* 0x001ea20000300800 */
[----:B------:R-:W-:Y:S02]  /*2d330*/  @P4 FMUL R15, R15, 0.25 ;  /* 0x3e8000000f0f4820 */ /* 0x000fe40000400000 */
[----:B------:R-:W-:Y:S01]  /*2d340*/  @P4 FMUL R14, R14, 0.25 ;  /* 0x3e8000000e0e4820 */ /* 0x000fe20000400000 */
[----:B------:R0:W-:Y:S01]  /*2d350*/  STL [R1+0x1a9c], R4 ;  /* 0x001a9c0401007387 */ /* 0x0001e20000100800 */
        /* <DEDUP_REMOVED lines=10> */
[----:B---3--:R-:W-:Y:S02]  /*2d400*/  @P4 FMUL R21, R21, 0.25 ;  /* 0x3e80000015154820 */ /* 0x008fe40000400000 */
[----:B------:R-:W-:Y:S02]  /*2d410*/  @P4 FMUL R16, R16, 0.25 ;  /* 0x3e80000010104820 */ /* 0x000fe40000400000 */
[----:B------:R-:W-:-:S02]  /*2d420*/  @P4 FMUL R12, R12, 0.25 ;  /* 0x3e8000000c0c4820 */ /* 0x000fc40000400000 */
[----:B------:R-:W-:Y:S02]  /*2d430*/  @P4 FMUL R20, R20, 0.25 ;  /* 0x3e80000014144820 */ /* 0x000fe40000400000 */
[----:B------:R-:W-:Y:S02]  /*2d440*/  @P4 FMUL R29, R29, 0.25 ;  /* 0x3e8000001d1d4820 */ /* 0x000fe40000400000 */
[----:B------:R-:W-:Y:S02]  /*2d450*/  @P4 FMUL R0, R0, 0.25 ;  /* 0x3e80000000004820 */ /* 0x000fe40000400000 */
[----:B------:R-:W-:Y:S02]  /*2d460*/  @!P6 FMUL R9, R9, 16777216 ;  /* 0x4b8000000909e820 */ /* 0x000fe40000400000 */
[----:B----4-:R-:W-:Y:S01]  /*2d470*/  @P4 FMUL R3, R3, 0.25 ;  /* 0x3e80000003034820 */ /* 0x010fe20000400000 */
[----:B------:R-:W-:Y:S02]  /*2d480*/  FSETP.GT.AND P4, PT, |R4|, 8.50705917302346158658e+37, PT ;  /* 0x7e8000000400780b */ /* 0x000fe40003f84200 */
[----:B0-----:R-:W3:Y:S04]  /*2d490*/  LDL.LU R4, [R1+0xc8] ;  /* 0x0000c80001047983 */ /* 0x001ee80000300800 */
[----:B------:R0:W-:Y:S04]  /*2d4a0*/  @!P6 STL [R1+0xa8], R2 ;  /* 0x0000a8020100e387 */ /* 0x0001e80000100800 */
[----:B0-----:R-:W4:Y:S04]  /*2d4b0*/  LDL.LU R2, [R1+0x1ac4] ;  /* 0x001ac40001027983 */ /* 0x001f280000300800 */
[----:B------:R0:W-:Y:S04]  /*2d4c0*/  @!P6 STL [R1+0xac], R9 ;  /* 0x0000ac090100e387 */ /* 0x0001e80000100800 */
[----:B0-----:R-:W3:Y:S01]  /*2d4d0*/  LDL.LU R9, [R1+0x1ac0] ;  /* 0x001ac00001097983 */ /* 0x001ee20000300800 */
[----:B--2---:R-:W-:-:S02]  /*2d4e0*/  @!P6 FMUL R6, R6, 16777216 ;  /* 0x4b8000000606e820 */ /* 0x004fc40000400000 */
[----:B----4-:R-:W-:-:S05]  /*2d4f0*/  @!P6 FMUL R2, R2, 16777216 ;  /* 0x4b8000000202e820 */ /* 0x010fca0000400000 */
[----:B------:R0:W-:Y:S01]  /*2d500*/  @!P6 STL [R1+0xb0], R2 ;  /* 0x0000b0020100e387 */ /* 0x0001e20000100800 */
[----:B---3--:R-:W-:-:S03]  /*2d510*/  @!P6 FMUL R9, R9, 16777216 ;  /* 0x4b8000000909e820 */ /* 0x008fc60000400000 */
[----:B0-----:R-:W2:Y:S04]  /*2d520*/  LDL.LU R2, [R1+0x1abc] ;  /* 0x001abc0001027983 */ /* 0x001ea80000300800 */
[----:B------:R0:W-:Y:S04]  /*2d530*/  @!P6 STL [R1+0xb4], R9 ;  /* 0x0000b4090100e387 */ /* 0x0001e80000100800 */
[----:B0-----:R-:W3:Y:S04]  /*2d540*/  LDL.LU R9, [R1+0x1ab8] ;  /* 0x001ab80001097983 */ /* 0x001ee80000300800 */
[----:B------:R0:W-:Y:S04]  /*2d550*/  STL [R1+0x1aa8], R6 ;  /* 0x001aa80601007387 */ /* 0x0001e80000100800 */
[----:B0-----:R-:W4:Y:S04]  /*2d560*/  LDL.LU R6, [R1+0xb0] ;  /* 0x0000b00001067983 */ /* 0x001f280000300800 */
[----:B----4-:R0:W-:Y:S04]  /*2d570*/  STL [R1+0x1aac], R6 ;  /* 0x001aac0601007387 */ /* 0x0101e80000100800 */
[----:B0-----:R-:W4:Y:S01]  /*2d580*/  LDL.LU R6, [R1+0xac] ;  /* 0x0000ac0001067983 */ /* 0x001f220000300800 */
[----:B------:R-:W-:-:S03]  /*2d590*/  @!P6 FMUL R23, R23, 16777216 ;  /* 0x4b8000001717e820 */ /* 0x000fc60000400000 */
[----:B----4-:R0:W-:Y:S04]  /*2d5a0*/  STL [R1+0x1ab0], R6 ;  /* 0x001ab00601007387 */ /* 0x0101e80000100800 */
[----:B0-----:R-:W4:Y:S01]  /*2d5b0*/  LDL.LU R6, [R1+0xa8] ;  /* 0x0000a80001067983 */ /* 0x001f220000300800 */
[----:B------:R-:W-:-:S03]  /*2d5c0*/  @!P6 FMUL R29, R29, 16777216 ;  /* 0x4b8000001d1de820 */ /* 0x000fc60000400000 */
[----:B----4-:R0:W-:Y:S02]  /*2d5d0*/  STL [R1+0x1ab4], R6 ;  /* 0x001ab40601007387 */ /* 0x0101e40000100800 */
[----:B0-----:R-:W-:Y:S02]  /*2d5e0*/  MOV R6, R23 ;  /* 0x0000001700067202 */ /* 0x001fe40000000f00 */
[----:B------:R0:W1:Y:S02]  /*2d5f0*/  MUFU.RCP R23, R29 ;  /* 0x0000001d00177308 */ /* 0x0000640000001000 */
[----:B0-----:R-:W4:Y:S01]  /*2d600*/  LDL.LU R29, [R1+0xb4] ;  /* 0x0000b400011d7983 */ /* 0x001f220000300800 */
[----:B-1----:R-:W-:-:S05]  /*2d610*/  FMUL R6, R23, R6 ;  /* 0x0000000617067220 */ /* 0x002fca0000400000 */
[----:B------:R0:W-:Y:S04]  /*2d620*/  STL [R1+0x200], R6 ;  /* 0x0002000601007387 */ /* 0x0001e80000100800 */
[----:B0-----:R-:W2:Y:S02]  /*2d630*/  LDL.LU R6, [R1+0x1ab4] ;  /* 0x001ab40001067983 */ /* 0x001ea40000300800 */
[----:B--2---:R-:W-:-:S05]  /*2d640*/  FMUL R6, R23, R6 ;  /* 0x0000000617067220 */ /* 0x004fca0000400000 */
[----:B------:R0:W-:Y:S04]  /*2d650*/  STL [R1+0x1f8], R6 ;  /* 0x0001f80601007387 */ /* 0x0001e80000100800 */
[----:B0-----:R-:W2:Y:S02]  /*2d660*/  LDL.LU R6, [R1+0x1ab0] ;  /* 0x001ab00001067983 */ /* 0x001ea40000300800 */
[----:B--2---:R-:W-:-:S05]  /*2d670*/  FMUL R6, R23, R6 ;  /* 0x0000000617067220 */ /* 0x004fca0000400000 */
[----:B------:R0:W-:Y:S04]  /*2d680*/  STL [R1+0x1f4], R6 ;  /* 0x0001f40601007387 */ /* 0x0001e80000100800 */
[----:B0-----:R-:W2:Y:S02]  /*2d690*/  LDL.LU R6, [R1+0x1aac] ;  /* 0x001aac0001067983 */ /* 0x001ea40000300800 */
[----:B--2---:R-:W-:-:S05]  /*2d6a0*/  FMUL R6, R23, R6 ;  /* 0x0000000617067220 */ /* 0x004fca0000400000 */
[----:B------:R0:W-:Y:S04]  /*2d6b0*/  STL [R1+0x1e8], R6 ;  /* 0x0001e80601007387 */ /* 0x0001e80000100800 */
[----:B0-----:R-:W2:Y:S01]  /*2d6c0*/  LDL.LU R6, [R1+0x1aa8] ;  /* 0x001aa80001067983 */ /* 0x001ea20000300800 */
[----:B----4-:R-:W-:Y:S02]  /*2d6d0*/  FMUL R29, R23, R29 ;  /* 0x0000001d171d7220 */ /* 0x010fe40000400000 */
[----:B------:R-:W-:-:S03]  /*2d6e0*/  @!P6 FMUL R2, R2, 16777216 ;  /* 0x4b8000000202e820 */ /* 0x000fc60000400000 */
[----:B------:R2:W-:Y:S01]  /*2d6f0*/  STL [R1+0x1e0], R29 ;  /* 0x0001e01d01007387 */ /* 0x0005e20000100800 */
[----:B---3--:R-:W-:Y:S02]  /*2d700*/  @!P6 FMUL R9, R9, 16777216 ;  /* 0x4b8000000909e820 */ /* 0x008fe40000400000 */
[----:B------:R-:W-:Y:S02]  /*2d710*/  FMUL R2, R23, R2 ;  /* 0x0000000217027220 */ /* 0x000fe40000400000 */
[----:B------:R-:W-:Y:S02]  /*2d720*/  @!P6 FMUL R4, R4, 16777216 ;  /* 0x4b8000000404e820 */ /* 0x000fe40000400000 */
[----:B------:R-:W-:Y:S02]  /*2d730*/  @!P6 FMUL R8, R8, 16777216 ;  /* 0x4b8000000808e820 */ /* 0x000fe40000400000 */
[----:B------:R-:W-:Y:S02]  /*2d740*/  @!P6 FMUL R28, R28, 16777216 ;  /* 0x4b8000001c1ce820 */ /* 0x000fe40000400000 */
[----:B------:R-:W-:-:S02]  /*2d750*/  @!P6 FMUL R22, R22, 16777216 ;  /* 0x4b8000001616e820 */ /* 0x000fc40000400000 */
[C---:B------:R-:W-:Y:S02]  /*2d760*/  FMUL R8, R23.reuse, R8 ;  /* 0x0000000817087220 */ /* 0x040fe40000400000 */
[----:B------:R-:W-:Y:S02]  /*2d770*/  FMUL R28, R23, R28 ;  /* 0x0000001c171c7220 */ /* 0x000fe40000400000 */
[----:B------:R-:W-:Y:S02]  /*2d780*/  @!P6 FMUL R19, R19, 16777216 ;  /* 0x4b8000001313e820 */ /* 0x000fe40000400000 */
[----:B------:R-:W-:Y:S02]  /*2d790*/  @!P6 FMUL R18, R18, 16777216 ;  /* 0x4b8000001212e820 */ /* 0x000fe40000400000 */
[----:B------:R-:W-:Y:S02]  /*2d7a0*/  @!P6 FMUL R15, R15, 16777216 ;  /* 0x4b8000000f0fe820 */ /* 0x000fe40000400000 */
[----:B------:R-:W-:-:S02]  /*2d7b0*/  @!P6 FMUL R14, R14, 16777216 ;  /* 0x4b8000000e0ee820 */ /* 0x000fc40000400000 */
[----:B------:R-:W-:Y:S02]  /*2d7c0*/  @!P6 FMUL R11, R11, 16777216 ;  /* 0x4b8000000b0be820 */ /* 0x000fe40000400000 */
[----:B------:R-:W-:Y:S02]  /*2d7d0*/  @!P6 FMUL R3, R3, 16777216 ;  /* 0x4b8000000303e820 */ /* 0x000fe40000400000 */
[----:B------:R-:W-:Y:S02]  /*2d7e0*/  @!P6 FMUL R10, R10, 16777216 ;  /* 0x4b8000000a0ae820 */ /* 0x000fe40000400000 */
[C---:B------:R-:W-:Y:S02]  /*2d7f0*/  FMUL R14, R23.reuse, R14 ;  /* 0x0000000e170e7220 */ /* 0x040fe40000400000 */
[----:B------:R-:W-:Y:S02]  /*2d800*/  FMUL R3, R23, R3 ;  /* 0x0000000317037220 */ /* 0x000fe40000400000 */
[----:B------:R-:W-:-:S02]  /*2d810*/  @!P6 FMUL R27, R27, 16777216 ;  /* 0x4b8000001b1be820 */ /* 0x000fc40000400000 */
[----:B------:R-:W-:Y:S02]  /*2d820*/  @!P6 FMUL R7, R7, 16777216 ;  /* 0x4b8000000707e820 */ /* 0x000fe40000400000 */
[----:B------:R-:W-:Y:S02]  /*2d830*/  @!P6 FMUL R5, R5, 16777216 ;  /* 0x4b8000000505e820 */ /* 0x000fe40000400000 */
[----:B------:R-:W-:Y:S02]  /*2d840*/  @!P6 FMUL R26, R26, 16777216 ;  /* 0x4b8000001a1ae820 */ /* 0x000fe40000400000 */
[----:B------:R-:W-:Y:S02]  /*2d850*/  @!P6 FMUL R25, R25, 16777216 ;  /* 0x4b8000001919e820 */ /* 0x000fe40000400000 */
[----:B------:R-:W-:Y:S02]  /*2d860*/  FMUL R27, R23, R27 ;  /* 0x0000001b171b7220 */ /* 0x000fe40000400000 */
[----:B------:R-:W-:-:S02]  /*2d870*/  @!P6 FMUL R17, R17, 16777216 ;  /* 0x4b8000001111e820 */ /* 0x000fc40000400000 */
[----:B------:R-:W-:Y:S02]  /*2d880*/  @!P6 FMUL R13, R13, 16777216 ;  /* 0x4b8000000d0de820 */ /* 0x000fe40000400000 */
[----:B------:R-:W-:Y:S02]  /*2d890*/  @!P6 FMUL R24, R24, 16777216 ;  /* 0x4b8000001818e820 */ /* 0x000fe40000400000 */
[----:B------:R-:W-:Y:S02]  /*2d8a0*/  FMUL R26, R23, R26 ;  /* 0x0000001a171a7220 */ /* 0x000fe40000400000 */
[----:B------:R-:W-:Y:S02]  /*2d8b0*/  @!P6 FMUL R21, R21, 16777216 ;  /* 0x4b8000001515e820 */ /* 0x000fe40000400000 */
[----:B------:R-:W-:Y:S02]  /*2d8c0*/  @!P6 FMUL R16, R16, 16777216 ;  /* 0x4b8000001010e820 */ /* 0x000fe40000400000 */
[----:B------:R-:W-:-:S02]  /*2d8d0*/  FMUL R17, R23, R17 ;  /* 0x0000001117117220 */ /* 0x000fc40000400000 */
[----:B------:R-:W-:Y:S02]  /*2d8e0*/  @!P6 FMUL R12, R12, 16777216 ;  /* 0x4b8000000c0ce820 */ /* 0x000fe40000400000 */
[C---:B------:R-:W-:Y:S02]  /*2d8f0*/  FMUL R13, R23.reuse, R13 ;  /* 0x0000000d170d7220 */ /* 0x040fe40000400000 */
[C---:B------:R-:W-:Y:S02]  /*2d900*/  FMUL R16, R23.reuse, R16 ;  /* 0x0000001017107220 */ /* 0x040fe40000400000 */
[C---:B------:R-:W-:Y:S02]  /*2d910*/  FMUL R12, R23.reuse, R12 ;  /* 0x0000000c170c7220 */ /* 0x040fe40000400000 */
[C---:B--2---:R-:W-:Y:S02]  /*2d920*/  FMUL R29, R23.reuse, R6 ;  /* 0x00000006171d7220 */ /* 0x044fe40000400000 */
[----:B------:R-:W2:Y:S04]  /*2d930*/  LDL.LU R6, [R1+0x1aa4] ;  /* 0x001aa40001067983 */ /* 0x000ea80000300800 */
[----:B------:R0:W-:Y:S02]  /*2d940*/  STL [R1+0xb0], R29 ;  /* 0x0000b01d01007387 */ /* 0x0001e40000100800 */
[----:B0-----:R-:W-:-:S02]  /*2d950*/  FMUL R29, R23, R9 ;  /* 0x00000009171d7220 */ /* 0x001fc40000400000 */
[----:B------:R-:W3:Y:S04]  /*2d960*/  LDL.LU R9, [R1+0x1aa0] ;  /* 0x001aa00001097983 */ /* 0x000ee80000300800 */
[----:B------:R0:W-:Y:S04]  /*2d970*/  STL [R1+0x1a14], R2 ;  /* 0x001a140201007387 */ /* 0x0001e80000100800 */
[----:B------:R-:W-:Y:S01]  /*2d980*/  STL [R1+0xb4], R29 ;  /* 0x0000b41d01007387 */ /* 0x000fe20000100800 */
[----:B0-----:R-:W-:-:S03]  /*2d990*/  FMUL R2, R23, R4 ;  /* 0x0000000417027220 */ /* 0x001fc60000400000 */
[----:B------:R-:W2:Y:S04]  /*2d9a0*/  LDL.LU R4, [R1+0x1a9c] ;  /* 0x001a9c0001047983 */ /* 0x000ea80000300800 */
[----:B------:R0:W-:Y:S04]  /*2d9b0*/  STL [R1+0xa8], R2 ;  /* 0x0000a80201007387 */ /* 0x0001e80000100800 */
[----:B------:R1:W-:Y:S01]  /*2d9c0*/  STL [R1+0xa4], R8 ;  /* 0x0000a40801007387 */ /* 0x0003e20000100800 */
[----:B0-----:R-:W-:-:S03]  /*2d9d0*/  FMUL R2, R23, R22 ;  /* 0x0000001617027220 */ /* 0x001fc60000400000 */
[----:B------:R-:W-:Y:S01]  /*2d9e0*/  STL [R1+0xa0], R28 ;  /* 0x0000a01c01007387 */ /* 0x000fe20000100800 */
[----:B-1----:R-:W-:-:S03]  /*2d9f0*/  FMUL R8, R23, R19 ;  /* 0x0000001317087220 */ /* 0x002fc60000400000 */
[----:B------:R0:W-:Y:S04]  /*2da00*/  STL [R1+0x9c], R2 ;  /* 0x00009c0201007387 */ /* 0x0001e80000100800 */
[----:B------:R1:W-:Y:S01]  /*2da10*/  STL [R1+0x98], R8 ;  /* 0x0000980801007387 */ /* 0x0003e20000100800 */
[----:B0-----:R-:W-:-:S05]  /*2da20*/  FMUL R2, R23, R18 ;  /* 0x0000001217027220 */ /* 0x001fca0000400000 */
[----:B------:R0:W-:Y:S01]  /*2da30*/  STL [R1+0x1a18], R2 ;  /* 0x001a180201007387 */ /* 0x0001e20000100800 */
[C---:B-1----:R-:W-:Y:S02]  /*2da40*/  FMUL R8, R23.reuse, R11 ;  /* 0x0000000b17087220 */ /* 0x042fe40000400000 */
[----:B0-----:R-:W-:-:S05]  /*2da50*/  FMUL R2, R23, R15 ;  /* 0x0000000f17027220 */ /* 0x001fca0000400000 */
[----:B------:R0:W-:Y:S04]  /*2da60*/  STL [R1+0x88], R2 ;  /* 0x0000880201007387 */ /* 0x0001e80000100800 */
[----:B------:R1:W-:Y:S01]  /*2da70*/  STL [R1+0x80], R14 ;  /* 0x0000800e01007387 */ /* 0x0003e20000100800 */
[----:B0-----:R-:W-:-:S03]  /*2da80*/  FMUL R2, R23, R10 ;  /* 0x0000000a17027220 */ /* 0x001fc60000400000 */
[----:B------:R-:W-:Y:S04]  /*2da90*/  STL [R1+0x38], R8 ;  /* 0x0000380801007387 */ /* 0x000fe80000100800 */
[----:B------:R-:W-:Y:S01]  /*2daa0*/  STL [R1+0x1a44], R3 ;  /* 0x001a440301007387 */ /* 0x000fe20000100800 */
[----:B-1----:R-:W-:-:S03]  /*2dab0*/  FMUL R14, R23, R5 ;  /* 0x00000005170e7220 */ /* 0x002fc60000400000 */
[----:B------:R0:W-:Y:S01]  /*2dac0*/  STL [R1+0x30], R2 ;  /* 0x0000300201007387 */ /* 0x0001e20000100800 */
[----:B------:R-:W-:-:S03]  /*2dad0*/  FMUL R18, R23, R24 ;  /* 0x0000001817127220 */ /* 0x000fc60000400000 */
[----:B------:R-:W-:Y:S01]  /*2dae0*/  STL [R1+0x1a48], R27 ;  /* 0x001a481b01007387 */ /* 0x000fe20000100800 */
[C---:B0-----:R-:W-:Y:S02]  /*2daf0*/  FMUL R2, R23.reuse, R7 ;  /* 0x0000000717027220 */ /* 0x041fe40000400000 */
[----:B------:R-:W-:-:S03]  /*2db00*/  FMUL R7, R23, R25 ;  /* 0x0000001917077220 */ /* 0x000fc60000400000 */
[----:B------:R0:W-:Y:S01]  /*2db10*/  STL [R1+0x24], R2 ;  /* 0x0000240201007387 */ /* 0x0001e20000100800 */
[----:B------:R-:W-:-:S03]  /*2db20*/  FMUL R19, R23, R21 ;  /* 0x0000001517137220 */ /* 0x000fc60000400000 */
[----:B------:R-:W-:Y:S04]  /*2db30*/  STL [R1+0x1a4c], R14 ;  /* 0x001a4c0e01007387 */ /* 0x000fe80000100800 */
        /* <DEDUP_REMOVED lines=8> */
[----:B0-----:R-:W4:Y:S01]  /*2dbc0*/  LDL.LU R2, [R1+0xd4] ;  /* 0x0000d40001027983 */ /* 0x001f220000300800 */
[----:B------:R-:W-:-:S04]  /*2dbd0*/  @!P6 FMUL R20, R20, 16777216 ;  /* 0x4b8000001414e820 */ /* 0x000fc80000400000 */
[----:B------:R-:W-:Y:S01]  /*2dbe0*/  FMUL R5, R23, R20 ;  /* 0x0000001417057220 */ /* 0x000fe20000400000 */
[----:B----4-:R0:W-:Y:S04]  /*2dbf0*/  STL [R1+0x1a98], R2 ;  /* 0x001a980201007387 */ /* 0x0101e80000100800 */
[----:B0-----:R-:W4:Y:S04]  /*2dc00*/  LDL R2, [R1+0xcc] ;  /* 0x0000cc0001027983 */ /* 0x001f280000100800 */
[----:B------:R-:W-:Y:S04]  /*2dc10*/  STL [R1+0x1a70], R5 ;  /* 0x001a700501007387 */ /* 0x000fe80000100800 */
[----:B------:R-:W2:Y:S01]  /*2dc20*/  LDL.LU R21, [R1+0x188] ;  /* 0x0001880001157983 */ /* 0x000ea20000300800 */
[----:B------:R-:W-:-:S03]  /*2dc30*/  @!P6 FMUL R0, R0, 16777216 ;  /* 0x4b8000000000e820 */ /* 0x000fc60000400000 */
[----:B--2---:R0:W-:Y:S04]  /*2dc40*/  STL [R1+0x1a90], R21 ;  /* 0x001a901501007387 */ /* 0x0041e80000100800 */
[----:B------:R-:W2:Y:S01]  /*2dc50*/  LDL.LU R20, [R1+0x190] ;  /* 0x0001900001147983 */ /* 0x000ea20000300800 */
[----:B------:R-:W-:Y:S01]  /*2dc60*/  FMUL R23, R23, R0 ;  /* 0x0000000017177220 */ /* 0x000fe20000400000 */
[----:B------:R-:W-:Y:S02]  /*2dc70*/  FSEL R24, R6, R4, !P5 ;  /* 0x0000000406187208 */ /* 0x000fe40006800000 */
[----:B---3--:R-:W-:Y:S01]  /*2dc80*/  MOV R22, R9 ;  /* 0x0000000900167202 */ /* 0x008fe20000000f00 */
[----:B----4-:R-:W-:Y:S01]  /*2dc90*/  @P4 FMUL R2, R2, 0.25 ;  /* 0x3e80000002024820 */ /* 0x010fe20000400000 */
[----:B--2---:R1:W-:Y:S04]  /*2dca0*/  STL [R1+0x1a94], R20 ;  /* 0x001a941401007387 */ /* 0x0043e80000100800 */
[----:B------:R-:W2:Y:S04]  /*2dcb0*/  LDL.LU R3, [R1+0x198] ;  /* 0x0001980001037983 */ /* 0x000ea80000300800 */
[----:B0-----:R-:W3:Y:S04]  /*2dcc0*/  LDL R21, [R1+0xdc] ;  /* 0x0000dc0001157983 */ /* 0x001ee80000100800 */
[----:B-1----:R-:W4:Y:S04]  /*2dcd0*/  LDL R20, [R1+0xe4] ;  /* 0x0000e40001147983 */ /* 0x002f280000100800 */
[----:B------:R-:W2:Y:S04]  /*2dce0*/  LDL.LU R0, [R1+0xf4] ;  /* 0x0000f40001007983 */ /* 0x000ea80000300800 */
[----:B------:R0:W-:Y:S04]  /*2dcf0*/  STL [R1+0x1a74], R23 ;  /* 0x001a741701007387 */ /* 0x0001e80000100800 */
[----:B0-----:R-:W2:Y:S04]  /*2dd00*/  LDL R23, [R1+0xfc] ;  /* 0x0000fc0001177983 */ /* 0x001ea80000100800 */
        /* <DEDUP_REMOVED lines=18> */
[----:B------:R0:W-:Y:S04]  /*2de30*/  STL [R1+0x350], R24 ;  /* 0x0003501801007387 */ /* 0x0001e80000100800 */
[----:B------:R-:W2:Y:S04]  /*2de40*/  LDL.LU R27, [R1+0x194] ;  /* 0x00019400011b7983 */ /* 0x000ea80000300800 */
[----:B------:R-:W2:Y:S04]  /*2de50*/  LDL.LU R25, [R1+0x19c] ;  /* 0x00019c0001197983 */ /* 0x000ea80000300800 */
[----:B0-----:R-:W2:Y:S04]  /*2de60*/  LDL.LU R24, [R1+0x1a0] ;  /* 0x0001a00001187983 */ /* 0x001ea80000300800 */
[----:B------:R0:W-:Y:S04]  /*2de70*/  @P4 STL [R1+0xcc], R2 ;  /* 0x0000cc0201004387 */ /* 0x0001e80000100800 */
[----:B0-----:R-:W2:Y:S02]  /*2de80*/  LDL.LU R2, [R1+0x1a98] ;  /* 0x001a980001027983 */ /* 0x001ea40000300800 */
[----:B--2---:R-:W-:-:S05]  /*2de90*/  @P4 FMUL R2, R2, 0.25 ;  /* 0x3e80000002024820 */ /* 0x004fca0000400000 */
[----:B------:R0:W-:Y:S04]  /*2dea0*/  STL [R1+0x1a8c], R2 ;  /* 0x001a8c0201007387 */ /* 0x0001e80000100800 */
[----:B0-----:R-:W2:Y:S01]  /*2deb0*/  LDL R2, [R1+0xec] ;  /* 0x0000ec0001027983 */ /* 0x001ea20000100800 */
[----:B------:R-:W-:Y:S01]  /*2dec0*/  FSETP.GEU.AND P6, PT, |R4|, 1.175494350822287508e-38, PT ;  /* 0x008000000400780b */ /* 0x000fe20003fce200 */
[----:B---3--:R-:W-:Y:S02]  /*2ded0*/  @P4 FMUL R21, R21, 0.25 ;  /* 0x3e80000015154820 */ /* 0x008fe40000400000 */
[----:B----4-:R-:W-:Y:S02]  /*2dee0*/  @P4 FMUL R20, R20, 0.25 ;  /* 0x3e80000014144820 */ /* 0x010fe40000400000 */
[----:B--2---:R-:W-:-:S05]  /*2def0*/  @P4 FMUL R2, R2, 0.25 ;  /* 0x3e80000002024820 */ /* 0x004fca0000400000 */
[----:B------:R0:W-:Y:S04]  /*2df00*/  @P4 STL [R1+0xec], R2 ;  /* 0x0000ec0201004387 */ /* 0x0001e80000100800 */
[----:B0-----:R-:W2:Y:S01]  /*2df10*/  LDL R2, [R1+0xcc] ;  /* 0x0000cc0001027983 */ /* 0x001ea20000100800 */
[----:B------:R-:W-:-:S03]  /*2df20*/  @P4 FMUL R0, R0, 0.25 ;  /* 0x3e80000000004820 */ /* 0x000fc60000400000 */
[----:B------:R-:W-:Y:S04]  /*2df30*/  @P4 STL [R1+0xdc], R21 ;  /* 0x0000dc1501004387 */ /* 0x000fe80000100800 */
[----:B------:R-:W-:Y:S04]  /*2df40*/  @P4 STL [R1+0xe4], R20 ;  /* 0x0000e41401004387 */ /* 0x000fe80000100800 */
[----:B------:R0:W-:Y:S02]  /*2df50*/  STL [R1+0x1a84], R0 ;  /* 0x001a840001007387 */ /* 0x0001e40000100800 */
[----:B0-----:R-:W-:-:S02]  /*2df60*/  IMAD.MOV.U32 R0, RZ, RZ, R20 ;  /* 0x000000ffff007224 */ /* 0x001fc400078e0014 */
[----:B------:R-:W3:Y:S04]  /*2df70*/  LDL.LU R20, [R1+0x1a94] ;  /* 0x001a940001147983 */ /* 0x000ee80000300800 */
[----:B------:R0:W-:Y:S02]  /*2df80*/  STL [R1+0x1a88], R0 ;  /* 0x001a880001007387 */ /* 0x0001e40000100800 */
[----:B0-----:R-:W-:Y:S02]  /*2df90*/  MOV R0, R21 ;  /* 0x0000001500007202 */ /* 0x001fe40000000f00 */
[----:B------:R-:W4:Y:S01]  /*2dfa0*/  LDL.LU R21, [R1+0x1a90] ;  /* 0x001a900001157983 */ /* 0x000f220000300800 */
[----:B--2---:R-:W-:-:S05]  /*2dfb0*/  @!P6 FMUL R2, R2, 16777216 ;  /* 0x4b8000000202e820 */ /* 0x004fca0000400000 */
[----:B------:R0:W-:Y:S04]  /*2dfc0*/  @!P6 STL [R1+0xcc], R2 ;  /* 0x0000cc020100e387 */ /* 0x0001e80000100800 */
[----:B0-----:R-:W2:Y:S01]  /*2dfd0*/  LDL.LU R2, [R1+0x1a8c] ;  /* 0x001a8c0001027983 */ /* 0x001ea20000300800 */
[----:B------:R-:W-:Y:S02]  /*2dfe0*/  @!P6 FMUL R0, R0, 16777216 ;  /* 0x4b8000000000e820 */ /* 0x000fe40000400000 */
[----:B--2---:R-:W-:-:S05]  /*2dff0*/  @!P6 FMUL R2, R2, 16777216 ;  /* 0x4b8000000202e820 */ /* 0x004fca0000400000 */
[----:B------:R0:W-:Y:S04]  /*2e000*/  STL [R1+0x1a7c], R2 ;  /* 0x001a7c0201007387 */ /* 0x0001e80000100800 */
[----:B0-----:R-:W2:Y:S04]  /*2e010*/  LDL R2, [R1+0xec] ;  /* 0x0000ec0001027983 */ /* 0x001ea80000100800 */
[----:B------:R0:W-:Y:S04]  /*2e020*/  @!P6 STL [R1+0xdc], R0 ;  /* 0x0000dc000100e387 */ /* 0x0001e80000100800 */
[----:B0-----:R-:W3:Y:S01]  /*2e030*/  LDL.LU R0, [R1+0x1a88] ;  /* 0x001a880001007983 */ /* 0x001ee20000300800 */
[----:B--2---:R-:W-:-:S02]  /*2e040*/  @!P6 FMUL R2, R2, 16777216 ;  /* 0x4b8000000202e820 */ /* 0x004fc40000400000 */
[----:B---3--:R-:W-:-:S05]  /*2e050*/  @!P6 FMUL R0, R0, 16777216 ;  /* 0x4b8000000000e820 */ /* 0x008fca0000400000 */
[----:B------:R0:W-:Y:S04]  /*2e060*/  @!P6 STL [R1+0xe4], R0 ;  /* 0x0000e4000100e387 */ /* 0x0001e80000100800 */
[----:B0-----:R-:W2:Y:S04]  /*2e070*/  LDL.LU R0, [R1+0x1a84] ;  /* 0x001a840001007983 */ /* 0x001ea80000300800 */
[----:B------:R0:W-:Y:S04]  /*2e080*/  @!P6 STL [R1+0xec], R2 ;  /* 0x0000ec020100e387 */ /* 0x0001e80000100800 */
[----:B0-----:R-:W3:Y:S01]  /*2e090*/  LDL.LU R2, [R1+0xcc] ;  /* 0x0000cc0001027983 */ /* 0x001ee20000300800 */
[----:B------:R-:W-:-:S02]  /*2e0a0*/  @P4 FMUL R22, R22, 0.25 ;  /* 0x3e80000016164820 */ /* 0x000fc40000400000 */
[----:B------:R-:W-:Y:S02]  /*2e0b0*/  @P4 FMUL R4, R4, 0.25 ;  /* 0x3e80000004044820 */ /* 0x000fe40000400000 */
[----:B------:R-:W-:Y:S02]  /*2e0c0*/  @!P6 FMUL R22, R22, 16777216 ;  /* 0x4b8000001616e820 */ /* 0x000fe40000400000 */
[----:B------:R-:W-:Y:S01]  /*2e0d0*/  @!P6 FMUL R4, R4, 16777216 ;  /* 0x4b8000000404e820 */ /* 0x000fe20000400000 */
[----:B---3--:R0:W-:Y:S02]  /*2e0e0*/  STL [R1+0x1a80], R2 ;  /* 0x001a800201007387 */ /* 0x0081e40000100800 */
[----:B0-----:R-:W-:Y:S02]  /*2e0f0*/  MOV R2, R22 ;  /* 0x0000001600027202 */ /* 0x001fe40000000f00 */
[----:B------:R-:W0:Y:S01]  /*2e100*/  MUFU.RCP R22, R4 ;  /* 0x0000000400167308 */ /* 0x000e220000001000 */
[----:B--2---:R-:W-:-:S05]  /*2e110*/  @!P6 FMUL R0, R0, 16777216 ;  /* 0x4b8000000000e820 */ /* 0x004fca0000400000 */
[----:B------:R1:W-:Y:S01]  /*2e120*/  STL [R1+0x1a78], R0 ;  /* 0x001a780001007387 */ /* 0x0003e20000100800 */
[----:B0-----:R-:W-:-:S03]  /*2e130*/  FMUL R2, R22, R2 ;  /* 0x0000000216027220 */ /* 0x001fc60000400000 */
[----:B-1----:R-:W2:Y:S04]  /*2e140*/  LDL.LU R0, [R1+0xdc] ;  /* 0x0000dc0001007983 */ /* 0x002ea80000300800 */
[----:B------:R-:W3:Y:S04]  /*2e150*/  LDL.LU R4, [R1+0xec] ;  /* 0x0000ec0001047983 */ /* 0x000ee80000300800 */
[----:B------:R0:W-:Y:S04]  /*2e160*/  STL [R1+0x54], R2 ;  /* 0x0000540201007387 */ /* 0x0001e80000100800 */
[----:B0-----:R-:W2:Y:S02]  /*2e170*/  LDL.LU R2, [R1+0x1a80] ;  /* 0x001a800001027983 */ /* 0x001ea40000300800 */
[----:B--2---:R-:W-:-:S05]  /*2e180*/  FMUL R2, R22, R2 ;  /* 0x0000000216027220 */ /* 0x004fca0000400000 */
[----:B------:R0:W-:Y:S04]  /*2e190*/  STL [R1+0x50], R2 ;  /* 0x0000500201007387 */ /* 0x0001e80000100800 */
[----:B0-----:R-:W2:Y:S01]  /*2e1a0*/  LDL.LU R2, [R1+0x1a7c] ;  /* 0x001a7c0001027983 */ /* 0x001ea20000300800 */
[C---:B------:R-:W-:Y:S02]  /*2e1b0*/  FMUL R0, R22.reuse, R0 ;  /* 0x0000000016007220 */ /* 0x040fe40000400000 */
[----:B--2---:R-:W-:-:S05]  /*2e1c0*/  FMUL R2, R22, R2 ;  /* 0x0000000216027220 */ /* 0x004fca0000400000 */
[----:B------:R0:W-:Y:S04]  /*2e1d0*/  STL [R1+0x1a1c], R2 ;  /* 0x001a1c0201007387 */ /* 0x0001e80000100800 */
[----:B0-----:R-:W2:Y:S04]  /*2e1e0*/  LDL.LU R2, [R1+0xe4] ;  /* 0x0000e40001027983 */ /* 0x001ea80000300800 */
[----:B------:R0:W-:Y:S04]  /*2e1f0*/  STL [R1+0x48], R0 ;  /* 0x0000480001007387 */ /* 0x0001e80000100800 */
[----:B0-----:R-:W3:Y:S01]  /*2e200*/  LDL.LU R0, [R1+0x1a78] ;  /* 0x001a780001007983 */ /* 0x001ee20000300800 */
[----:B------:R-:W-:-:S02]  /*2e210*/  @P4 FMUL R23, R23, 0.25 ;  /* 0x3e80000017174820 */ /* 0x000fc40000400000 */
[----:B------:R-:W-:Y:S02]  /*2e220*/  @P4 FMUL R5, R5, 0.25 ;  /* 0x3e80000005054820 */ /* 0x000fe40000400000 */
[----:B------:R-:W-:Y:S02]  /*2e230*/  @!P6 FMUL R23, R23, 16777216 ;  /* 0x4b8000001717e820 */ /* 0x000fe40000400000 */
[----:B------:R-:W-:Y:S02]  /*2e240*/  @P4 FMUL R12, R12, 0.25 ;  /* 0x3e8000000c0c4820 */ /* 0x000fe40000400000 */
[----:B------:R-:W-:Y:S02]  /*2e250*/  @!P6 FMUL R5, R5, 16777216 ;  /* 0x4b8000000505e820 */ /* 0x000fe40000400000 */
[----:B------:R-:W-:Y:S02]  /*2e260*/  @!P6 FMUL R12, R12, 16777216 ;  /* 0x4b8000000c0ce820 */ /* 0x000fe40000400000 */
[----:B------:R-:W-:-:S02]  /*2e270*/  @P4 FMUL R16, R16, 0.25 ;  /* 0x3e80000010104820 */ /* 0x000fc40000400000 */
[----:B--2---:R-:W-:-:S05]  /*2e280*/  FMUL R2, R22, R2 ;  /* 0x0000000216027220 */ /* 0x004fca0000400000 */
[----:B------:R0:W-:Y:S01]  /*2e290*/  STL [R1+0x44], R2 ;  /* 0x0000440201007387 */ /* 0x0001e20000100800 */
[C---:B---3--:R-:W-:Y:S02]  /*2e2a0*/  FMUL R0, R22.reuse, R0 ;  /* 0x0000000016007220 */ /* 0x048fe40000400000 */
[----:B0-----:R-:W-:-:S03]  /*2e2b0*/  FMUL R2, R22, R4 ;  /* 0x0000000416027220 */ /* 0x001fc60000400000 */
[----:B------:R0:W-:Y:S04]  /*2e2c0*/  STL [R1+0x1a20], R0 ;  /* 0x001a200001007387 */ /* 0x0001e80000100800 */
[----:B------:R1:W-:Y:S01]  /*2e2d0*/  STL [R1+0x40], R2 ;  /* 0x0000400201007387 */ /* 0x0003e20000100800 */
[----:B0-----:R-:W-:-:S03]  /*2e2e0*/  FMUL R0, R22, R23 ;  /* 0x0000001716007220 */ /* 0x001fc60000400000 */
[----:B------:R-:W2:Y:S01]  /*2e2f0*/  LDL.LU R23, [R1+0x1a74] ;  /* 0x001a740001177983 */ /* 0x000ea20000300800 */
[----:B-1----:R-:W-:-:S03]  /*2e300*/  FMUL R2, R22, R5 ;  /* 0x0000000516027220 */ /* 0x002fc60000400000 */
[----:B------:R-:W3:Y:S04]  /*2e310*/  LDL.LU R5, [R1+0x1a70] ;  /* 0x001a700001057983 */ /* 0x000ee80000300800 */
[----:B------:R0:W-:Y:S02]  /*2e320*/  STL [R1+0x34], R0 ;  /* 0x0000340001007387 */ /* 0x0001e40000100800 */
[----:B0-----:R-:W-:Y:S02]  /*2e330*/  FMUL R0, R22, R12 ;  /* 0x0000000c16007220 */ /* 0x001fe40000400000 */
[----:B------:R-:W2:Y:S01]  /*2e340*/  LDL.LU R12, [R1+0x1a6c] ;  /* 0x001a6c00010c7983 */ /* 0x000ea20000300800 */
[----:B------:R-:W-:Y:S02]  /*2e350*/  @P4 FMUL R19, R19, 0.25 ;  /* 0x3e80000013134820 */ /* 0x000fe40000400000 */
[----:B------:R-:W-:-:S02]  /*2e360*/  @!P6 FMUL R16, R16, 16777216 ;  /* 0x4b8000001010e820 */ /* 0x000fc40000400000 */
[----:B------:R-:W-:Y:S01]  /*2e370*/  @P4 FMUL R18, R18, 0.25 ;  /* 0x3e80000012124820 */ /* 0x000fe20000400000 */
[----:B------:R0:W-:Y:S01]  /*2e380*/  STL [R1+0x2c], R2 ;  /* 0x00002c0201007387 */ /* 0x0001e20000100800 */
[----:B------:R-:W-:Y:S02]  /*2e390*/  @!P6 FMUL R19, R19, 16777216 ;  /* 0x4b8000001313e820 */ /* 0x000fe40000400000 */
[----:B------:R-:W-:Y:S02]  /*2e3a0*/  @P4 FMUL R13, R13, 0.25 ;  /* 0x3e8000000d0d4820 */ /* 0x000fe40000400000 */
[----:B------:R-:W-:Y:S02]  /*2e3b0*/  @!P6 FMUL R18, R18, 16777216 ;  /* 0x4b8000001212e820 */ /* 0x000fe40000400000 */
[----:B------:R-:W-:Y:S02]  /*2e3c0*/  @P4 FMUL R17, R17, 0.25 ;  /* 0x3e80000011114820 */ /* 0x000fe40000400000 */
[----:B0-----:R-:W-:-:S02]  /*2e3d0*/  FMUL R2, R22, R16 ;  /* 0x0000001016027220 */ /* 0x001fc40000400000 */
[----:B------:R-:W3:Y:S01]  /*2e3e0*/  LDL.LU R16, [R1+0x1a68] ;  /* 0x001a680001107983 */ /* 0x000ee20000300800 */
[----:B------:R-:W-:-:S03]  /*2e3f0*/  @!P6 FMUL R13, R13, 16777216 ;  /* 0x4b8000000d0de820 */ /* 0x000fc60000400000 */
[----:B------:R0:W-:Y:S01]  /*2e400*/  STL [R1+0x1c], R0 ;  /* 0x00001c0001007387 */ /* 0x0001e20000100800 */
[----:B------:R-:W-:Y:S02]  /*2e410*/  @P4 FMUL R7, R7, 0.25 ;  /* 0x3e80000007074820 */ /* 0x000fe40000400000 */
[----:B------:R-:W-:Y:S02]  /*2e420*/  @!P6 FMUL R17, R17, 16777216 ;  /* 0x4b8000001111e820 */ /* 0x000fe40000400000 */
[----:B0-----:R-:W-:Y:S02]  /*2e430*/  FMUL R0, R22, R19 ;  /* 0x0000001316007220 */ /* 0x001fe40000400000 */
[----:B------:R-:W3:Y:S04]  /*2e440*/  LDL.LU R19, [R1+0x1a64] ;  /* 0x001a640001137983 */ /* 0x000ee80000300800 */
[----:B------:R0:W-:Y:S01]  /*2e450*/  STL [R1+0x20], R2 ;  /* 0x0000200201007387 */ /* 0x0001e20000100800 */
[----:B------:R-:W-:-:S02]  /*2e460*/  @P4 FMUL R26, R26, 0.25 ;  /* 0x3e8000001a1a4820 */ /* 0x000fc40000400000 */
[----:B------:R-:W-:Y:S02]  /*2e470*/  @!P6 FMUL R7, R7, 16777216 ;  /* 0x4b8000000707e820 */ /* 0x000fe40000400000 */
[----:B0-----:R-:W-:Y:S02]  /*2e480*/  FMUL R2, R22, R18 ;  /* 0x0000001216027220 */ /* 0x001fe40000400000 */
[----:B------:R-:W3:Y:S04]  /*2e490*/  LDL.LU R18, [R1+0x1a60] ;  /* 0x001a600001127983 */ /* 0x000ee80000300800 */
[----:B------:R0:W-:Y:S01]  /*2e4a0*/  STL [R1+0x18], R0 ;  /* 0x0000180001007387 */ /* 0x0001e20000100800 */
[----:B------:R-:W-:Y:S02]  /*2e4b0*/  @!P6 FMUL R26, R26, 16777216 ;  /* 0x4b8000001a1ae820 */ /* 0x000fe40000400000 */
[----:B------:R-:W-:-:S02]  /*2e4c0*/  @P4 FMUL R14, R14, 0.25 ;  /* 0x3e8000000e0e4820 */ /* 0x000fc40000400000 */
[C---:B0-----:R-:W-:Y:S02]  /*2e4d0*/  FMUL R0, R22.reuse, R13 ;  /* 0x0000000d16007220 */ /* 0x041fe40000400000 */
[----:B------:R-:W3:Y:S04]  /*2e4e0*/  LDL.LU R13, [R1+0x1a5c] ;  /* 0x001a5c00010d7983 */ /* 0x000ee80000300800 */
[----:B------:R0:W-:Y:S01]  /*2e4f0*/  STL [R1+0x14], R2 ;  /* 0x0000140201007387 */ /* 0x0001e20000100800 */
[C---:B------:R-:W-:Y:S02]  /*2e500*/  FMUL R4, R22.reuse, R26 ;  /* 0x0000001a16047220 */ /* 0x040fe40000400000 */
[----:B0-----:R-:W-:Y:S02]  /*2e510*/  FMUL R2, R22, R17 ;  /* 0x0000001116027220 */ /* 0x001fe40000400000 */
[----:B------:R-:W3:Y:S04]  /*2e520*/  LDL.LU R17, [R1+0x1a58] ;  /* 0x001a580001117983 */ /* 0x000ee80000300800 */
[----:B------:R0:W-:Y:S01]  /*2e530*/  STL [R1+0xc], R0 ;  /* 0x00000c0001007387 */ /* 0x0001e20000100800 */
[----:B------:R-:W-:-:S02]  /*2e540*/  @!P6 FMUL R14, R14, 16777216 ;  /* 0x4b8000000e0ee820 */ /* 0x000fc40000400000 */
[----:B------:R-:W-:Y:S02]  /*2e550*/  @P4 FMUL R27, R27, 0.25 ;  /* 0x3e8000001b1b4820 */ /* 0x000fe40000400000 */
[----:B0-----:R-:W-:Y:S02]  /*2e560*/  FMUL R0, R22, R7 ;  /* 0x0000000716007220 */ /* 0x001fe40000400000 */
[----:B------:R-:W3:Y:S04]  /*2e570*/  LDL.LU R7, [R1+0x1a54] ;  /* 0x001a540001077983 */ /* 0x000ee80000300800 */
[----:B------:R-:W-:Y:S01]  /*2e580*/  STL [R1+0x10], R2 ;  /* 0x0000100201007387 */ /* 0x000fe20000100800 */
[----:B------:R-:W-:-:S03]  /*2e590*/  @P4 FMUL R25, R25, 0.25 ;  /* 0x3e80000019194820 */ /* 0x000fc60000400000 */
[----:B------:R-:W3:Y:S01]  /*2e5a0*/  LDL.LU R26, [R1+0x1a50] ;  /* 0x001a5000011a7983 */ /* 0x000ee20000300800 */
[----:B------:R-:W-:-:S03]  /*2e5b0*/  @P4 FMUL R29, R29, 0.25 ;  /* 0x3e8000001d1d4820 */ /* 0x000fc60000400000 */
[----:B------:R0:W-:Y:S01]  /*2e5c0*/  STL [R1+0x8], R0 ;  /* 0x0000080001007387 */ /* 0x0001e20000100800 */
[----:B------:R-:W-:Y:S02]  /*2e5d0*/  @P4 FMUL R28, R28, 0.25 ;  /* 0x3e8000001c1c4820 */ /* 0x000fe40000400000 */
[----:B------:R-:W-:Y:S02]  /*2e5e0*/  @P4 FMUL R10, R10, 0.25 ;  /* 0x3e8000000a0a4820 */ /* 0x000fe40000400000 */
[----:B------:R-:W-:Y:S02]  /*2e5f0*/  @P4 FMUL R6, R6, 0.25 ;  /* 0x3e80000006064820 */ /* 0x000fe40000400000 */
[----:B------:R-:W-:Y:S01]  /*2e600*/  @P4 FMUL R11, R11, 0.25 ;  /* 0x3e8000000b0b4820 */ /* 0x000fe20000400000 */
[----:B0-----:R-:W3:Y:S01]  /*2e610*/  LDL.LU R0, [R1+0x24] ;  /* 0x0000240001007983 */ /* 0x001ee20000300800 */
[----:B------:R-:W-:Y:S02]  /*2e620*/  @P4 FMUL R15, R15, 0.25 ;  /* 0x3e8000000f0f4820 */ /* 0x000fe40000400000 */
[----:B------:R-:W-:Y:S01]  /*2e630*/  @P4 FMUL R9, R9, 0.25 ;  /* 0x3e80000009094820 */ /* 0x000fe20000400000 */
[----:B------:R-:W3:Y:S01]  /*2e640*/  LDL.LU R2, [R1+0x38] ;  /* 0x0000380001027983 */ /* 0x000ee20000300800 */
[----:B----4-:R-:W-:-:S02]  /*2e650*/  @P4 FMUL R21, R21, 0.25 ;  /* 0x3e80000015154820 */ /* 0x010fc40000400000 */
[----:B------:R-:W-:Y:S01]  /*2e660*/  @P4 FMUL R20, R20, 0.25 ;  /* 0x3e80000014144820 */ /* 0x000fe20000400000 */
[----:B------:R0:W-:Y:S01]  /*2e670*/  STL [R1+0x4], R4 ;  /* 0x0000040401007387 */ /* 0x0001e20000100800 */
[----:B------:R-:W-:Y:S02]  /*2e680*/  @P4 FMUL R3, R3, 0.25 ;  /* 0x3e80000003034820 */ /* 0x000fe40000400000 */
[----:B------:R-:W-:Y:S02]  /*2e690*/  @P4 FMUL R8, R8, 0.25 ;  /* 0x3e80000008084820 */ /* 0x000fe40000400000 */
[----:B------:R-:W-:Y:S02]  /*2e6a0*/  @P4 FMUL R24, R24, 0.25 ;  /* 0x3e80000018184820 */ /* 0x000fe40000400000 */
[----:B------:R-:W-:Y:S02]  /*2e6b0*/  @!P6 FMUL R27, R27, 16777216 ;  /* 0x4b8000001b1be820 */ /* 0x000fe40000400000 */
[----:B0-----:R-:W-:-:S02]  /*2e6c0*/  FMUL R4, R22, R14 ;  /* 0x0000000e16047220 */ /* 0x001fc40000400000 */
[----:B------:R-:W-:Y:S01]  /*2e6d0*/  @!P6 FMUL R25, R25, 16777216 ;  /* 0x4b8000001919e820 */ /* 0x000fe20000400000 */
[----:B------:R-:W4:Y:S01]  /*2e6e0*/  LDL.LU R14, [R1+0x1a4c] ;  /* 0x001a4c00010e7983 */ /* 0x000f220000300800 */
[----:B------:R-:W-:Y:S02]  /*2e6f0*/  @!P6 FMUL R29, R29, 16777216 ;  /* 0x4b8000001d1de820 */ /* 0x000fe40000400000 */
[----:B------:R-:W-:Y:S02]  /*2e700*/  @!P6 FMUL R28, R28, 16777216 ;  /* 0x4b8000001c1ce820 */ /* 0x000fe40000400000 */
[----:B------:R-:W-:Y:S02]  /*2e710*/  @!P6 FMUL R10, R10, 16777216 ;  /* 0x4b8000000a0ae820 */ /* 0x000fe40000400000 */
[----:B------:R-:W-:Y:S02]  /*2e720*/  @!P6 FMUL R6, R6, 16777216 ;  /* 0x4b8000000606e820 */ /* 0x000fe40000400000 */
[----:B------:R-:W-:-:S02]  /*2e730*/  @!P6 FMUL R11, R11, 16777216 ;  /* 0x4b8000000b0be820 */ /* 0x000fc40000400000 */
[----:B------:R-:W-:Y:S02]  /*2e740*/  @!P6 FMUL R15, R15, 16777216 ;  /* 0x4b8000000f0fe820 */ /* 0x000fe40000400000 */
[----:B------:R-:W-:Y:S02]  /*2e750*/  @!P6 FMUL R9, R9, 16777216 ;  /* 0x4b8000000909e820 */ /* 0x000fe40000400000 */
[----:B------:R-:W-:Y:S02]  /*2e760*/  @!P6 FMUL R21, R21, 16777216 ;  /* 0x4b8000001515e820 */ /* 0x000fe40000400000 */
[----:B------:R-:W-:Y:S02]  /*2e770*/  @!P6 FMUL R20, R20, 16777216 ;  /* 0x4b8000001414e820 */ /* 0x000fe40000400000 */
[----:B------:R-:W-:Y:S02]  /*2e780*/  @!P6 FMUL R3, R3, 16777216 ;  /* 0x4b8000000303e820 */ /* 0x000fe40000400000 */
[----:B------:R-:W-:-:S02]  /*2e790*/  @!P6 FMUL R8, R8, 16777216 ;  /* 0x4b8000000808e820 */ /* 0x000fc40000400000 */
[----:B------:R-:W-:Y:S01]  /*2e7a0*/  @!P6 FMUL R24, R24, 16777216 ;  /* 0x4b8000001818e820 */ /* 0x000fe20000400000 */
[----:B------:R0:W-:Y:S01]  /*2e7b0*/  STL [R1], R4 ;  /* 0x0000000401007387 */ /* 0x0001e20000100800 */
[C---:B------:R-:W-:Y:S02]  /*2e7c0*/  FMUL R25, R22.reuse, R25 ;  /* 0x0000001916197220 */ /* 0x040fe40000400000 */
[C---:B------:R-:W-:Y:S02]  /*2e7d0*/  FMUL R29, R22.reuse, R29 ;  /* 0x0000001d161d7220 */ /* 0x040fe40000400000 */
[C---:B------:R-:W-:Y:S02]  /*2e7e0*/  FMUL R28, R22.reuse, R28 ;  /* 0x0000001c161c7220 */ /* 0x040fe40000400000 */
[C---:B------:R-:W-:Y:S02]  /*2e7f0*/  FMUL R10, R22.reuse, R10 ;  /* 0x0000000a160a7220 */ /* 0x040fe40000400000 */
[----:B------:R-:W-:-:S02]  /*2e800*/  FMUL R6, R22, R6 ;  /* 0x0000000616067220 */ /* 0x000fc40000400000 */
[C---:B0-----:R-:W-:Y:S02]  /*2e810*/  FMUL R4, R22.reuse, R27 ;  /* 0x0000001b16047220 */ /* 0x041fe40000400000 */
[C---:B------:R-:W-:Y:S01]  /*2e820*/  FMUL R11, R22.reuse, R11 ;  /* 0x0000000b160b7220 */ /* 0x040fe20000400000 */
[----:B------:R-:W4:Y:S01]  /*2e830*/  LDL.LU R27, [R1+0x1a48] ;  /* 0x001a4800011b7983 */ /* 0x000f220000300800 */
[C---:B------:R-:W-:Y:S02]  /*2e840*/  FMUL R15, R22.reuse, R15 ;  /* 0x0000000f160f7220 */ /* 0x040fe40000400000 */
[C---:B------:R-:W-:Y:S02]  /*2e850*/  FMUL R9, R22.reuse, R9 ;  /* 0x0000000916097220 */ /* 0x040fe40000400000 */
[C---:B------:R-:W-:Y:S02]  /*2e860*/  FMUL R8, R22.reuse, R8 ;  /* 0x0000000816087220 */ /* 0x040fe40000400000 */
[----:B------:R-:W-:-:S02]  /*2e870*/  FMUL R24, R22, R24 ;  /* 0x0000001816187220 */ /* 0x000fc40000400000 */
[C---:B------:R-:W-:Y:S02]  /*2e880*/  FMUL R21, R22.reuse, R21 ;  /* 0x0000001516157220 */ /* 0x040fe40000400000 */
[C---:B------:R-:W-:Y:S02]  /*2e890*/  FMUL R20, R22.reuse, R20 ;  /* 0x0000001416147220 */ /* 0x040fe40000400000 */
[----:B------:R-:W-:Y:S02]  /*2e8a0*/  FMUL R22, R22, R3 ;  /* 0x0000000316167220 */ /* 0x000fe40000400000 */
[----:B------:R-:W4:Y:S01]  /*2e8b0*/  LDL.LU R3, [R1+0x1a44] ;  /* 0x001a440001037983 */ /* 0x000f220000300800 */
[----:B------:R-:W-:Y:S02]  /*2e8c0*/  F2FP.PACK_AB R4, R4, R25 ;  /* 0x000000190404723e */ /* 0x000fe400000000ff */
[----:B------:R-:W-:Y:S01]  /*2e8d0*/  F2FP.PACK_AB R8, R8, R24 ;  /* 0x000000180808723e */ /* 0x000fe200000000ff */
[----:B------:R-:W4:Y:S04]  /*2e8e0*/  LDL.LU R25, [R1+0x30] ;  /* 0x0000300001197983 */ /* 0x000f280000300800 */
[----:B------:R-:W4:Y:S01]  /*2e8f0*/  LDL.LU R24, [R1] ;  /* 0x0000000001187983 */ /* 0x000f220000300800 */
[----:B--2---:R-:W-:-:S03]  /*2e900*/  F2FP.PACK_AB R12, R12, R23 ;  /* 0x000000170c0c723e */ /* 0x004fc600000000ff */
[----:B------:R-:W2:Y:S01]  /*2e910*/  LDL.LU R23, [R1+0x4] ;  /* 0x0000040001177983 */ /* 0x000ea20000300800 */
[----:B------:R-:W-:Y:S02]  /*2e920*/  F2FP.PACK_AB R9, R9, R20 ;  /* 0x000000140909723e */ /* 0x000fe400000000ff */
[----:B------:R-:W-:Y:S02]  /*2e930*/  F2FP.PACK_AB R10, R10, R11 ;  /* 0x0000000b0a0a723e */ /* 0x000fe400000000ff */
[----:B------:R-:W-:Y:S02]  /*2e940*/  F2FP.PACK_AB R6, R6, R15 ;  /* 0x0000000f0606723e */ /* 0x000fe400000000ff */
[----:B---3--:R-:W-:Y:S02]  /*2e950*/  F2FP.PACK_AB R16, R16, R5 ;  /* 0x000000051010723e */ /* 0x008fe400000000ff */
[----:B------:R-:W-:Y:S02]  /*2e960*/  F2FP.PACK_AB R5, R21, R22 ;  /* 0x000000161505723e */ /* 0x000fe400000000ff */
[----:B------:R-:W-:-:S02]  /*2e970*/  F2FP.PACK_AB R13, R13, R19 ;  /* 0x000000130d0d723e */ /* 0x000fc400000000ff */
[----:B------:R-:W-:Y:S02]  /*2e980*/  F2FP.PACK_AB R17, R17, R18 ;  /* 0x000000121111723e */ /* 0x000fe400000000ff */
[----:B----4-:R-:W-:Y:S02]  /*2e990*/  F2FP.PACK_AB R14, R14, R7 ;  /* 0x000000070e0e723e */ /* 0x010fe400000000ff */
[----:B------:R-:W-:Y:S02]  /*2e9a0*/  F2FP.PACK_AB R7, R29, R28 ;  /* 0x0000001c1d07723e */ /* 0x000fe400000000ff */
[----:B------:R-:W-:Y:S02]  /*2e9b0*/  F2FP.PACK_AB R18, R27, R26 ;  /* 0x0000001a1b12723e */ /* 0x000fe400000000ff */
[----:B------:R-:W-:Y:S02]  /*2e9c0*/  F2FP.PACK_AB R19, R2, R3 ;  /* 0x000000030213723e */ /* 0x000fe400000000ff */
[----:B------:R-:W3:Y:S04]  /*2e9d0*/  LDL.LU R3, [R1+0x1a40] ;  /* 0x001a400001037983 */ /* 0x000ee80000300800 */
[----:B------:R-:W4:Y:S01]  /*2e9e0*/  LDL.LU R26, [R1+0x64] ;  /* 0x00006400011a7983 */ /* 0x000f220000300800 */
[----:B------:R-:W-:-:S03]  /*2e9f0*/  F2FP.PACK_AB R15, R25, R0 ;  /* 0x00000000190f723e */ /* 0x000fc600000000ff */
[----:B------:R-:W4:Y:S04]  /*2ea00*/  LDL.LU R20, [R1+0x5c] ;  /* 0x00005c0001147983 */ /* 0x000f280000300800 */
[----:B------:R-:W3:Y:S04]  /*2ea10*/  LDL.LU R22, [R1+0x1b8] ;  /* 0x0001b80001167983 */ /* 0x000ee80000300800 */
[----:B------:R-:W3:Y:S01]  /*2ea20*/  LDL.LU R21, [R1+0x1b0] ;  /* 0x0001b00001157983 */ /* 0x000ee20000300800 */
[----:B--2---:R-:W-:-:S03]  /*2ea30*/  F2FP.PACK_AB R11, R23, R24 ;  /* 0x00000018170b723e */ /* 0x004fc600000000ff */
[----:B------:R-:W2:Y:S04]  /*2ea40*/  LDL.LU R24, [R1+0x1bc] ;  /* 0x0001bc0001187983 */ /* 0x000ea80000300800 */
[----:B------:R-:W2:Y:S04]  /*2ea50*/  LDL.LU R25, [R1+0x1b4] ;  /* 0x0001b40001197983 */ /* 0x000ea80000300800 */
[----:B------:R-:W2:Y:S04]  /*2ea60*/  LDL.LU R27, [R1+0x70] ;  /* 0x00007000011b7983 */ /* 0x000ea80000300800 */
[----:B------:R-:W2:Y:S04]  /*2ea70*/  LDL.LU R23, [R1+0x68] ;  /* 0x0000680001177983 */ /* 0x000ea80000300800 */
[----:B------:R-:W2:Y:S04]  /*2ea80*/  LDL.LU R28, [R1+0x1c4] ;  /* 0x0001c400011c7983 */ /* 0x000ea80000300800 */
[----:B--2---:R0:W-:Y:S04]  /*2ea90*/  STL [R1+0x1a38], R28 ;  /* 0x001a381c01007387 */ /* 0x0041e80000100800 */
[----:B0-----:R-:W2:Y:S04]  /*2eaa0*/  LDL.LU R28, [R1+0x1c8] ;  /* 0x0001c800011c7983 */ /* 0x001ea80000300800 */
[----:B--2---:R0:W-:Y:S04]  /*2eab0*/  STL [R1+0x1a3c], R28 ;  /* 0x001a3c1c01007387 */ /* 0x0041e80000100800 */
[----:B0-----:R-:W2:Y:S04]  /*2eac0*/  LDL.LU R28, [R1+0x74] ;  /* 0x00007400011c7983 */ /* 0x001ea80000300800 */
[----:B------:R-:W2:Y:S04]  /*2ead0*/  LDL.LU R29, [R1+0x1a4] ;  /* 0x0001a400011d7983 */ /* 0x000ea80000300800 */
[----:B--2---:R0:W-:Y:S04]  /*2eae0*/  STL [R1+0x1a24], R29 ;  /* 0x001a241d01007387 */ /* 0x0041e80000100800 */
[----:B0-----:R-:W2:Y:S04]  /*2eaf0*/  LDL.LU R29, [R1+0x1a8] ;  /* 0x0001a800011d7983 */ /* 0x001ea80000300800 */
[----:B--2---:R0:W-:Y:S04]  /*2eb00*/  STL [R1+0x1a28], R29 ;  /* 0x001a281d01007387 */ /* 0x0041e80000100800 */
[----:B0-----:R-:W2:Y:S04]  /*2eb10*/  LDL.LU R29, [R1+0x1dc] ;  /* 0x0001dc00011d7983 */ /* 0x001ea80000300800 */
[----:B--2---:R0:W-:Y:S04]  /*2eb20*/  STL [R1+0x1a2c], R29 ;  /* 0x001a2c1d01007387 */ /* 0x0041e80000100800 */
[----:B0-----:R-:W2:Y:S04]  /*2eb30*/  LDL.LU R29, [R1+0x1d8] ;  /* 0x0001d800011d7983 */ /* 0x001ea80000300800 */
[----:B--2---:R0:W-:Y:S04]  /*2eb40*/  STL [R1+0x1a30], R29 ;  /* 0x001a301d01007387 */ /* 0x0041e80000100800 */
[----:B0-----:R-:W2:Y:S04]  /*2eb50*/  LDL.LU R29, [R1+0x8c] ;  /* 0x00008c00011d7983 */ /* 0x001ea80000300800 */
[----:B---3--:R-:W-:Y:S04]  /*2eb60*/  STS.128 [R3], R4 ;  /* 0x0000000403007388 */ /* 0x008fe80000000c00 */
[----:B------:R-:W-:Y:S04]  /*2eb70*/  STS.128 [R3+0x200], R8 ;  /* 0x0002000803007388 */ /* 0x000fe80000000c00 */
[----:B--2---:R0:W-:Y:S04]  /*2eb80*/  STL [R1+0x1a34], R29 ;  /* 0x001a341d01007387 */ /* 0x0041e80000100800 */
[----:B0-----:R-:W2:Y:S04]  /*2eb90*/  LDL.LU R29, [R1+0x84] ;  /* 0x00008400011d7983 */ /* 0x001ea80000300800 */
[----:B------:R-:W3:Y:S04]  /*2eba0*/  LDL.LU R0, [R1+0x1f0] ;  /* 0x0001f00001007983 */ /* 0x000ee80000300800 */
[----:B------:R-:W2:Y:S04]  /*2ebb0*/  LDL.LU R2, [R1+0x1fc] ;  /* 0x0001fc0001027983 */ /* 0x000ea80000300800 */
[----:B------:R-:W2:Y:S04]  /*2ebc0*/  LDL.LU R4, [R1+0x60] ;  /* 0x0000600001047983 */ /* 0x000ea80000300800 */
[----:B------:R-:W2:Y:S04]  /*2ebd0*/  LDL.LU R5, [R1+0x58] ;  /* 0x0000580001057983 */ /* 0x000ea80000300800 */
[----:B------:R-:W3:Y:S04]  /*2ebe0*/  LDL.LU R6, [R1+0x78] ;  /* 0x0000780001067983 */ /* 0x000ee80000300800 */
[----:B------:R-:W3:Y:S04]  /*2ebf0*/  LDL.LU R7, [R1+0x94] ;  /* 0x0000940001077983 */ /* 0x000ee80000300800 */
[----:B------:R-:W3:Y:S04]  /*2ec00*/  LDL.LU R9, [R1+0x6c] ;  /* 0x00006c0001097983 */ /* 0x000ee80000300800 */
[----:B------:R-:W3:Y:S04]  /*2ec10*/  LDL.LU R10, [R1+0x7c] ;  /* 0x00007c00010a7983 */ /* 0x000ee80000300800 */
[----:B------:R-:W3:Y:S04]  /*2ec20*/  LDL.LU R11, [R1+0x1ac] ;  /* 0x0001ac00010b7983 */ /* 0x000ee80000300800 */
[----:B------:R0:W-:Y:S01]  /*2ec30*/  STS.128 [R3+0x80], R12 ;  /* 0x0000800c03007388 */ /* 0x0001e20000000c00 */
[----:B----4-:R-:W-:-:S03]  /*2ec40*/  F2FP.PACK_AB R8, R26, R20 ;  /* 0x000000141a08723e */ /* 0x010fc600000000ff */
[----:B------:R1:W-:Y:S04]  /*2ec50*/  STS.128 [R3+0x280], R16 ;  /* 0x0002801003007388 */ /* 0x0003e80000000c00 */
[----:B0-----:R-:W4:Y:S04]  /*2ec60*/  LDL.LU R13, [R1+0x1c0] ;  /* 0x0001c000010d7983 */ /* 0x001f280000300800 */
[----:B------:R-:W4:Y:S04]  /*2ec70*/  LDL.LU R14, [R1+0x1d0] ;  /* 0x0001d000010e7983 */ /* 0x000f280000300800 */
[----:B------:R-:W4:Y:S01]  /*2ec80*/  LDL.LU R15, [R1+0x1e4] ;  /* 0x0001e400010f7983 */ /* 0x000f220000300800 */
[----:B-1----:R-:W-:-:S03]  /*2ec90*/  F2FP.PACK_AB R16, R24, R25 ;  /* 0x000000191810723e */ /* 0x002fc600000000ff */
[----:B------:R-:W4:Y:S01]  /*2eca0*/  LDL.LU R17, [R1+0x1cc] ;  /* 0x0001cc0001117983 */ /* 0x000f220000300800 */
[----:B------:R-:W-:-:S03]  /*2ecb0*/  F2FP.PACK_AB R12, R22, R21 ;  /* 0x00000015160c723e */ /* 0x000fc600000000ff */
        /* <DEDUP_REMOVED lines=8> */
[----:B--2---:R-:W-:-:S02]  /*2ed40*/  F2FP.PACK_AB R4, R4, R5 ;  /* 0x000000050404723e */ /* 0x004fc400000000ff */
[----:B------:R-:W-:Y:S02]  /*2ed50*/  F2FP.PACK_AB R5, R27, R23 ;  /* 0x000000171b05723e */ /* 0x000fe400000000ff */
[----:B------:R-:W2:Y:S04]  /*2ed60*/  LDL.LU R23, [R1+0x48] ;  /* 0x0000480001177983 */ /* 0x000ea80000300800 */
[----:B------:R-:W2:Y:S01]  /*2ed70*/  LDL.LU R27, [R1+0x54] ;  /* 0x00005400011b7983 */ /* 0x000ea20000300800 */
[----:B---3--:R-:W-:-:S03]  /*2ed80*/  F2FP.PACK_AB R9, R28, R9 ;  /* 0x000000091c09723e */ /* 0x008fc600000000ff */
[----:B------:R-:W4:Y:S01]  /*2ed90*/  LDL.LU R28, [R1+0x1a3c] ;  /* 0x001a3c00011c7983 */ /* 0x000f220000300800 */
[----:B------:R-:W-:Y:S02]  /*2eda0*/  F2FP.PACK_AB R6, R29, R6 ;  /* 0x000000061d06723e */ /* 0x000fe400000000ff */
[----:B----4-:R-:W-:Y:S02]  /*2edb0*/  F2FP.PACK_AB R13, R28, R13 ;  /* 0x0000000d1c0d723e */ /* 0x010fe400000000ff */
[----:B------:R-:W3:Y:S04]  /*2edc0*/  LDL.LU R28, [R1+0x1a38] ;  /* 0x001a3800011c7983 */ /* 0x000ee80000300800 */
[----:B------:R-:W4:Y:S02]  /*2edd0*/  LDL.LU R29, [R1+0x1a34] ;  /* 0x001a3400011d7983 */ /* 0x000f240000300800 */
[----:B----4-:R-:W-:-:S02]  /*2ede0*/  F2FP.PACK_AB R10, R29, R10 ;  /* 0x0000000a1d0a723e */ /* 0x010fc400000000ff */
[----:B------:R-:W4:Y:S02]  /*2edf0*/  LDL.LU R29, [R1+0x1a30] ;  /* 0x001a3000011d7983 */ /* 0x000f240000300800 */
[----:B----4-:R-:W-:Y:S02]  /*2ee00*/  F2FP.PACK_AB R14, R29, R14 ;  /* 0x0000000e1d0e723e */ /* 0x010fe400000000ff */
[----:B------:R-:W4:Y:S02]  /*2ee10*/  LDL.LU R29, [R1+0x1a2c] ;  /* 0x001a2c00011d7983 */ /* 0x000f240000300800 */
[----:B----4-:R-:W-:Y:S02]  /*2ee20*/  F2FP.PACK_AB R18, R29, R18 ;  /* 0x000000121d12723e */ /* 0x010fe400000000ff */
[----:B------:R-:W4:Y:S02]  /*2ee30*/  LDL.LU R29, [R1+0x1a28] ;  /* 0x001a2800011d7983 */ /* 0x000f240000300800 */
[----:B----4-:R-:W-:-:S02]  /*2ee40*/  F2FP.PACK_AB R7, R29, R7 ;  /* 0x000000071d07723e */ /* 0x010fc400000000ff */
[----:B------:R-:W4:Y:S01]  /*2ee50*/  LDL.LU R29, [R1+0x1a24] ;  /* 0x001a2400011d7983 */ /* 0x000f220000300800 */
[----:B------:R-:W-:Y:S02]  /*2ee60*/  F2FP.PACK_AB R15, R0, R15 ;  /* 0x0000000f000f723e */ /* 0x000fe400000000ff */
[----:B------:R-:W-:Y:S01]  /*2ee70*/  F2FP.PACK_AB R19, R2, R19 ;  /* 0x000000130213723e */ /* 0x000fe200000000ff */
[----:B------:R-:W2:Y:S04]  /*2ee80*/  LDL.LU R0, [R1+0x1a20] ;  /* 0x001a200001007983 */ /* 0x000ea80000300800 */
[----:B------:R-:W2:Y:S04]  /*2ee90*/  LDL.LU R2, [R1+0x1a1c] ;  /* 0x001a1c0001027983 */ /* 0x000ea80000300800 */
[----:B------:R0:W-:Y:S04]  /*2eea0*/  STS.128 [R3+0x100], R4 ;  /* 0x0001000403007388 */ /* 0x0001e80000000c00 */
[----:B0-----:R-:W2:Y:S04]  /*2eeb0*/  LDL.LU R4, [R1+0x2c] ;  /* 0x00002c0001047983 */ /* 0x001ea80000300800 */
[----:B------:R-:W2:Y:S04]  /*2eec0*/  LDL.LU R5, [R1+0x40] ;  /* 0x0000400001057983 */ /* 0x000ea80000300800 */
[----:B------:R-:W2:Y:S04]  /*2eed0*/  LDL.LU R6, [R1+0x50] ;  /* 0x0000500001067983 */ /* 0x000ea80000300800 */
[----:B------:R-:W2:Y:S01]  /*2eee0*/  LDL R7, [R1+0x278] ;  /* 0x0002780001077983 */ /* 0x000ea20000100800 */
[----:B----4-:R-:W-:-:S05]  /*2eef0*/  F2FP.PACK_AB R11, R11, R29 ;  /* 0x0000001d0b0b723e */ /* 0x010fca00000000ff */
[----:B------:R0:W-:Y:S04]  /*2ef00*/  STS.128 [R3+0x300], R8 ;  /* 0x0003000803007388 */ /* 0x0001e80000000c00 */
[----:B0-----:R-:W4:Y:S04]  /*2ef10*/  LDL.LU R9, [R1+0xc] ;  /* 0x00000c0001097983 */ /* 0x001f280000300800 */
[----:B------:R-:W4:Y:S04]  /*2ef20*/  LDL.LU R10, [R1+0x14] ;  /* 0x00001400010a7983 */ /* 0x000f280000300800 */
[----:B------:R-:W4:Y:S01]  /*2ef30*/  LDL.LU R11, [R1+0x1c] ;  /* 0x00001c00010b7983 */ /* 0x000f220000300800 */
[----:B---3--:R-:W-:-:S03]  /*2ef40*/  F2FP.PACK_AB R17, R17, R28 ;  /* 0x0000001c1111723e */ /* 0x008fc600000000ff */
[----:B------:R-:W-:Y:S04]  /*2ef50*/  STS.128 [R3+0x180], R12 ;  /* 0x0001800c03007388 */ /* 0x000fe80000000c00 */
[----:B------:R-:W-:Y:S04]  /*2ef60*/  STS.128 [R3+0x380], R16 ;  /* 0x0003801003007388 */ /* 0x000fe80000000c00 */
[----:B------:R-:W-:Y:S06]  /*2ef70*/  BAR.SYNC.DEFER_BLOCKING 0x0 ;  /* 0x0000000000007b1d */ /* 0x000fec0000010000 */
[----:B------:R-:W0:Y:S01]  /*2ef80*/  S2R R28, SR_TID.X ;  /* 0x00000000001c7919 */ /* 0x000e220000002100 */
[----:B--2---:R-:W-:-:S03]  /*2ef90*/  F2FP.PACK_AB R25, R4, R25 ;  /* 0x000000190419723e */ /* 0x004fc600000000ff */
[----:B------:R-:W-:Y:S01]  /*2efa0*/  LDS.128 R12, [R7+0x400] ;  /* 0x00040000070c7984 */ /* 0x000fe20000000c00 */
[----:B------:R-:W-:Y:S02]  /*2efb0*/  F2FP.PACK_AB R26, R26, R0 ;  /* 0x000000001a1a723e */ /* 0x000fe400000000ff */
[----:B------:R-:W-:Y:S01]  /*2efc0*/  F2FP.PACK_AB R27, R27, R2 ;  /* 0x000000021b1b723e */ /* 0x000fe200000000ff */
[----:B------:R-:W-:Y:S01]  /*2efd0*/  LDS.128 R16, [R7+0xc00] ;  /* 0x000c000007107984 */ /* 0x000fe20000000c00 */
[----:B0-----:R-:W-:-:S04]  /*2efe0*/  SHF.R.U32.HI R28, RZ, 0x5, R28 ;  /* 0x00000005ff1c7819 */ /* 0x001fc8000001161c */
[----:B------:R-:W-:-:S05]  /*2eff0*/  SGXT.U32 R28, R28, 0x2 ;  /* 0x000000021c1c781a */ /* 0x000fca0000000000 */
[----:B------:R-:W-:Y:S02]  /*2f000*/  IMAD R29, R28, c[0x0][0x1c8], RZ ;  /* 0x000072001c1d7a24 */ /* 0x000fe400078e02ff */
[----:B------:R-:W-:-:S05]  /*2f010*/  IMAD.MOV.U32 R28, RZ, RZ, c[0x0][0x1c8] ;  /* 0x00007200ff1c7624 */ /* 0x000fca00078e00ff */
[----:B------:R-:W-:-:S04]  /*2f020*/  LEA R29, R28, R29, 0x2 ;  /* 0x0000001d1c1d7211 */ /* 0x000fc800078e10ff */
[----:B------:R-:W-:Y:S02]  /*2f030*/  LEA R29, R28, R29, 0x2 ;  /* 0x0000001d1c1d7211 */ /* 0x000fe400078e10ff */
[----:B------:R-:W-:-:S03]  /*2f040*/  LOP3.LUT R4, R7, 0x40, RZ, 0x3c, !PT ;  /* 0x0000004007047812 */ /* 0x000fc600078e3cff */
[----:B------:R-:W-:-:S05]  /*2f050*/  IMAD R29, R28, 0x4, R29 ;  /* 0x000000041c1d7824 */ /* 0x000fca00078e021d */
[----:B------:R-:W-:Y:S04]  /*2f060*/  STL [R1+0x19f4], R29 ;  /* 0x0019f41d01007387 */ /* 0x000fe80000100800 */
[----:B------:R-:W-:Y:S01]  /*2f070*/  STL [R1+0x3b0], R4 ;  /* 0x0003b00401007387 */ /* 0x000fe20000100800 */
[----:B------:R-:W-:-:S04]  /*2f080*/  LEA R0, R28, R29, 0x2 ;  /* 0x0000001d1c007211 */ /* 0x000fc800078e10ff */
[----:B------:R-:W-:Y:S02]  /*2f090*/  LEA R2, R28, R0, 0x2 ;  /* 0x000000001c027211 */ /* 0x000fe400078e10ff */
[----:B------:R-:W-:Y:S02]  /*2f0a0*/  F2FP.PACK_AB R22, R5, R22 ;  /* 0x000000160516723e */ /* 0x000fe400000000ff */
[----:B------:R-:W-:Y:S02]  /*2f0b0*/  F2FP.PACK_AB R23, R6, R23 ;  /* 0x000000170617723e */ /* 0x000fe400000000ff */
[----:B----4-:R-:W-:Y:S02]  /*2f0c0*/  F2FP.PACK_AB R20, R9, R20 ;  /* 0x000000140914723e */ /* 0x010fe400000000ff */
[----:B------:R-:W-:Y:S02]  /*2f0d0*/  F2FP.PACK_AB R24, R10, R24 ;  /* 0x000000180a18723e */ /* 0x000fe400000000ff */
[----:B------:R-:W-:-:S02]  /*2f0e0*/  F2FP.PACK_AB R21, R11, R21 ;  /* 0x000000150b15723e */ /* 0x000fc400000000ff */
[----:B------:R-:W0:Y:S04]  /*2f0f0*/  LDS.128 R8, [R7] ;  /* 0x0000000007087984 */ /* 0x000e280000000c00 */
[----:B0-----:R-:W-:Y:S04]  /*2f100*/  STL.64 [R1+0x140], R8 ;  /* 0x0001400801007387 */ /* 0x001fe80000100a00 */
[----:B------:R-:W-:Y:S04]  /*2f110*/  STL.64 [R1+0x148], R10 ;  /* 0x0001480a01007387 */ /* 0x000fe80000100a00 */
[----:B------:R-:W0:Y:S04]  /*2f120*/  LDS.128 R8, [R7+0x800] ;  /* 0x0008000007087984 */ /* 0x000e280000000c00 */
[----:B------:R-:W-:Y:S04]  /*2f130*/  STL [R1+0x20], R2 ;  /* 0x0000200201007387 */ /* 0x000fe80000100800 */
[----:B------:R-:W-:Y:S04]  /*2f140*/  STL.64 [R1+0x130], R12 ;  /* 0x0001300c01007387 */ /* 0x000fe80000100a00 */
[----:B------:R-:W-:Y:S04]  /*2f150*/  STL.64 [R1+0x138], R14 ;  /* 0x0001380e01007387 */ /* 0x000fe80000100a00 */
[----:B------:R-:W-:Y:S04]  /*2f160*/  LDS.128 R12, [R4] ;  /* 0x00000000040c7984 */ /* 0x000fe80000000c00 */
[----:B0-----:R-:W-:Y:S01]  /*2f170*/  STL [R1+0x160], R8 ;  /* 0x0001600801007387 */ /* 0x001fe20000100800 */
[----:B------:R-:W-:-:S03]  /*2f180*/  IMAD.MOV.U32 R0, RZ, RZ, R9 ;  /* 0x000000ffff007224 */ /* 0x000fc600078e0009 */
[----:B------:R-:W-:Y:S04]  /*2f190*/  STL.64 [R1+0x168], R10 ;  /* 0x0001680a01007387 */ /* 0x000fe80000100a00 */
[----:B------:R-:W0:Y:S04]  /*2f1a0*/  LDS.128 R8, [R4+0x400] ;  /* 0x0004000004087984 */ /* 0x000e280000000c00 */
[----:B------:R-:W-:Y:S04]  /*2f1b0*/  STL [R1+0x19f8], R0 ;  /* 0x0019f80001007387 */ /* 0x000fe80000100800 */
[----:B------:R-:W-:Y:S04]  /*2f1c0*/  STL.64 [R1+0x190], R16 ;  /* 0x0001901001007387 */ /* 0x000fe80000100a00 */
[----:B------:R-:W-:Y:S04]  /*2f1d0*/  STL.64 [R1+0x198], R18 ;  /* 0x0001981201007387 */ /* 0x000fe80000100a00 */
[----:B0-----:R-:W-:Y:S01]  /*2f1e0*/  STL [R1+0x150], R8 ;  /* 0x0001500801007387 */ /* 0x001fe20000100800 */
[----:B------:R-:W-:-:S03]  /*2f1f0*/  MOV R29, R9 ;  /* 0x00000009001d7202 */ /* 0x000fc60000000f00 */
[----:B------:R-:W-:Y:S04]  /*2f200*/  STL.64 [R1+0x120], R12 ;  /* 0x0001200c01007387 */ /* 0x000fe80000100a00 */
[----:B------:R-:W-:Y:S04]  /*2f210*/  STL.64 [R1+0x128], R14 ;  /* 0x0001280e01007387 */ /* 0x000fe80000100a00 */
[----:B------:R-:W-:Y:S04]  /*2f220*/  STL.64 [R1+0x158], R10 ;  /* 0x0001580a01007387 */ /* 0x000fe80000100a00 */
[----:B------:R-:W0:Y:S04]  /*2f230*/  LDS.128 R8, [R4+0x800] ;  /* 0x0008000004087984 */ /* 0x000e280000000c00 */
[----:B------:R1:W2:Y:S04]  /*2f240*/  LDS.128 R12, [R4+0xc00] ;  /* 0x000c0000040c7984 */ /* 0x0002a80000000c00 */
[----:B------:R-:W-:Y:S04]  /*2f250*/  STL [R1+0x19fc], R29 ;  /* 0x0019fc1d01007387 */ /* 0x000fe80000100800 */
[----:B-1----:R-:W3:Y:S04]  /*2f260*/  LDL.LU R4, [R1+0x80] ;  /* 0x0000800001047983 */ /* 0x002ee80000300800 */
[----:B------:R-:W-:Y:S06]  /*2f270*/  BAR.SYNC.DEFER_BLOCKING 0x0 ;  /* 0x0000000000007b1d */ /* 0x000fec0000010000 */
[----:B0-----:R0:W-:Y:S04]  /*2f280*/  STL.64 [R1+0x180], R8 ;  /* 0x0001800801007387 */ /* 0x0011e80000100a00 */
[----:B------:R1:W-:Y:S04]  /*2f290*/  STL.64 [R1+0x188], R10 ;  /* 0x0001880a01007387 */ /* 0x0003e80000100a00 */
[----:B0-----:R-:W4:Y:S04]  /*2f2a0*/  LDL.LU R8, [R1+0x88] ;  /* 0x0000880001087983 */ /* 0x001f280000300800 */
[----:B--2---:R0:W-:Y:S04]  /*2f2b0*/  STL.64 [R1+0x170], R12 ;  /* 0x0001700c01007387 */ /* 0x0041e80000100a00 */
[----:B------:R-:W-:Y:S04]  /*2f2c0*/  STL.64 [R1+0x178], R14 ;  /* 0x0001780e01007387 */ /* 0x000fe80000100a00 */
[----:B------:R-:W2:Y:S04]  /*2f2d0*/  LDL.LU R5, [R1+0x9c] ;  /* 0x00009c0001057983 */ /* 0x000ea80000300800 */
[----:B------:R-:W2:Y:S04]  /*2f2e0*/  LDL.LU R9, [R1+0xa0] ;  /* 0x0000a00001097983 */ /* 0x000ea80000300800 */
[----:B------:R-:W2:Y:S04]  /*2f2f0*/  LDL.LU R6, [R1+0xb0] ;  /* 0x0000b00001067983 */ /* 0x000ea80000300800 */
[----:B-1----:R-:W2:Y:S04]  /*2f300*/  LDL.LU R10, [R1+0xb4] ;  /* 0x0000b400010a7983 */ /* 0x002ea80000300800 */
[----:B------:R-:W2:Y:S04]  /*2f310*/  LDL.LU R7, [R1+0x1e8] ;  /* 0x0001e80001077983 */ /* 0x000ea80000300800 */
[----:B------:R-:W2:Y:S04]  /*2f320*/  LDL.LU R11, [R1+0x1f4] ;  /* 0x0001f400010b7983 */ /* 0x000ea80000300800 */
[----:B0-----:R-:W2:Y:S04]  /*2f330*/  LDL.LU R12, [R1+0x204] ;  /* 0x00020400010c7983 */ /* 0x001ea80000300800 */
        /* <DEDUP_REMOVED lines=14> */
[----:B------:R-:W-:Y:S01]  /*2f420*/  STS.128 [R3], R20 ;  /* 0x0000001403007388 */ /* 0x000fe20000000c00 */
[----:B------:R-:W-:-:S03]  /*2f430*/  LEA R28, R28, R2, 0x2 ;  /* 0x000000021c1c7211 */ /* 0x000fc600078e10ff */
[----:B------:R-:W-:Y:S04]  /*2f440*/  STS.128 [R3+0x200], R24 ;  /* 0x0002001803007388 */ /* 0x000fe80000000c00 */
[----:B--2---:R0:W-:Y:S04]  /*2f450*/  STL [R1+0x1a00], R29 ;  /* 0x001a001d01007387 */ /* 0x0041e80000100800 */
[----:B0-----:R-:W2:Y:S04]  /*2f460*/  LDL.LU R29, [R1+0x230] ;  /* 0x00023000011d7983 */ /* 0x001ea80000300800 */
[----:B------:R-:W2:Y:S04]  /*2f470*/  LDL.LU R15, [R1+0x234] ;  /* 0x00023400010f7983 */ /* 0x000ea80000300800 */
[----:B------:R-:W2:Y:S04]  /*2f480*/  LDL.LU R0, [R1+0x240] ;  /* 0x0002400001007983 */ /* 0x000ea80000300800 */
[----:B------:R-:W2:Y:S04]  /*2f490*/  LDL.LU R19, [R1+0x238] ;  /* 0x0002380001137983 */ /* 0x000ea80000300800 */
[----:B------:R-:W2:Y:S04]  /*2f4a0*/  LDL.LU R20, [R1+0xa8] ;  /* 0x0000a80001147983 */ /* 0x000ea80000300800 */
[----:B------:R-:W3:Y:S04]  /*2f4b0*/  LDL.LU R21, [R1+0x1e0] ;  /* 0x0001e00001157983 */ /* 0x000ee80000300800 */
[----:B------:R-:W4:Y:S04]  /*2f4c0*/  LDL.LU R22, [R1+0x1f8] ;  /* 0x0001f80001167983 */ /* 0x000f280000300800 */
[----:B------:R-:W4:Y:S04]  /*2f4d0*/  LDL.LU R23, [R1+0x200] ;  /* 0x0002000001177983 */ /* 0x000f280000300800 */
[----:B------:R-:W4:Y:S04]  /*2f4e0*/  LDL.LU R2, [R1+0x1a18] ;  /* 0x001a180001027983 */ /* 0x000f280000300800 */
[----:B------:R-:W4:Y:S04]  /*2f4f0*/  LDL.LU R27, [R1+0x98] ;  /* 0x00009800011b7983 */ /* 0x000f280000300800 */
[----:B------:R-:W4:Y:S04]  /*2f500*/  LDL.LU R24, [R1+0xa4] ;  /* 0x0000a40001187983 */ /* 0x000f280000300800 */
[----:B------:R-:W4:Y:S01]  /*2f510*/  LDL.LU R26, [R1+0x20c] ;  /* 0x00020c00011a7983 */ /* 0x000f220000300800 */
[----:B------:R-:W-:-:S02]  /*2f520*/  F2FP.PACK_AB R16, R13, R16 ;  /* 0x000000100d10723e */ /* 0x000fc400000000ff */
[----:B--2---:R-:W-:Y:S02]  /*2f530*/  F2FP.PACK_AB R9, R20, R9 ;  /* 0x000000091409723e */ /* 0x004fe400000000ff */
[----:B---3--:R-:W-:Y:S02]  /*2f540*/  F2FP.PACK_AB R10, R21, R10 ;  /* 0x0000000a150a723e */ /* 0x008fe400000000ff */
[----:B----4-:R-:W-:Y:S02]  /*2f550*/  F2FP.PACK_AB R7, R22, R7 ;  /* 0x000000071607723e */ /* 0x010fe400000000ff */
[----:B------:R-:W-:Y:S02]  /*2f560*/  F2FP.PACK_AB R4, R2, R4 ;  /* 0x000000040204723e */ /* 0x000fe400000000ff */
[----:B------:R-:W2:Y:S01]  /*2f570*/  LDL.LU R2, [R1+0x1a14] ;  /* 0x001a140001027983 */ /* 0x000ea20000300800 */
[----:B------:R-:W-:-:S03]  /*2f580*/  F2FP.PACK_AB R11, R23, R11 ;  /* 0x0000000b170b723e */ /* 0x000fc600000000ff */
[----:B------:R-:W3:Y:S01]  /*2f590*/  LDL.LU R20, [R1+0x244] ;  /* 0x0002440001147983 */ /* 0x000ee20000300800 */
[----:B------:R-:W-:-:S03]  /*2f5a0*/  F2FP.PACK_AB R5, R24, R5 ;  /* 0x000000051805723e */ /* 0x000fc600000000ff */
[----:B------:R-:W4:Y:S01]  /*2f5b0*/  LDL.LU R21, [R1+0x254] ;  /* 0x0002540001157983 */ /* 0x000f220000300800 */
[----:B------:R-:W-:-:S03]  /*2f5c0*/  F2FP.PACK_AB R12, R26, R12 ;  /* 0x0000000c1a0c723e */ /* 0x000fc600000000ff */
[----:B------:R-:W3:Y:S04]  /*2f5d0*/  LDL.LU R24, [R1+0x25c] ;  /* 0x00025c0001187983 */ /* 0x000ee80000300800 */
[----:B------:R-:W3:Y:S04]  /*2f5e0*/  LDL.LU R22, [R1+0x268] ;  /* 0x0002680001167983 */ /* 0x000ee80000300800 */
[----:B------:R-:W3:Y:S04]  /*2f5f0*/  LDL.LU R23, [R1+0x280] ;  /* 0x0002800001177983 */ /* 0x000ee80000300800 */
[----:B------:R-:W3:Y:S04]  /*2f600*/  LDL.LU R26, [R1+0x26c] ;  /* 0x00026c00011a7983 */ /* 0x000ee80000300800 */
[----:B------:R-:W3:Y:S01]  /*2f610*/  LDL.LU R13, [R1+0x1a10] ;  /* 0x001a1000010d7983 */ /* 0x000ee20000300800 */
[----:B------:R-:W-:Y:S01]  /*2f620*/  IMAD.MOV.U32 R25, RZ, RZ, c[0x0][0x1c8] ;  /* 0x00007200ff197624 */ /* 0x000fe200078e00ff */
[----:B------:R-:W-:-:S04]  /*2f630*/  F2FP.PACK_AB R8, R27, R8 ;  /* 0x000000081b08723e */ /* 0x000fc800000000ff */
[C---:B------:R-:W-:Y:S02]  /*2f640*/  LEA R27, R25.reuse, R28, 0x2 ;  /* 0x0000001c191b7211 */ /* 0x040fe400078e10ff */
[----:B--2---:R-:W-:Y:S02]  /*2f650*/  F2FP.PACK_AB R6, R6, R2 ;  /* 0x000000020606723e */ /* 0x004fe400000000ff */
[----:B------:R-:W-:-:S05]  /*2f660*/  LEA R2, R25, R27, 0x2 ;  /* 0x0000001b19027211 */ /* 0x000fca00078e10ff */
[----:B------:R-:W-:-:S05]  /*2f670*/  IMAD R2, R25, 0x4, R2 ;  /* 0x0000000419027824 */ /* 0x000fca00078e0202 */
[----:B------:R0:W-:Y:S01]  /*2f680*/  STL [R1+0x10], R2 ;  /* 0x0000100201007387 */ /* 0x0001e20000100800 */
[----:B---3--:R-:W-:-:S03]  /*2f690*/  F2FP.PACK_AB R13, R17, R13 ;  /* 0x0000000d110d723e */ /* 0x008fc600000000ff */
[----:B------:R-:W2:Y:S02]  /*2f6a0*/  LDL.LU R17, [R1+0x1a0c] ;  /* 0x001a0c0001117983 */ /* 0x000ea40000300800 */
[----:B--2---:R-:W-:Y:S02]  /*2f6b0*/  F2FP.PACK_AB R17, R14, R17 ;  /* 0x000000110e11723e */ /* 0x004fe400000000ff */
[----:B------:R-:W2:Y:S02]  /*2f6c0*/  LDL.LU R14, [R1+0x1a08] ;  /* 0x001a0800010e7983 */ /* 0x000ea40000300800 */
[----:B--2---:R-:W-:Y:S02]  /*2f6d0*/  F2FP.PACK_AB R14, R18, R14 ;  /* 0x0000000e120e723e */ /* 0x004fe400000000ff */
[----:B------:R-:W2:Y:S01]  /*2f6e0*/  LDL.LU R18, [R1+0x1a04] ;  /* 0x001a040001127983 */ /* 0x000ea20000300800 */
[----:B0-----:R-:W-:Y:S02]  /*2f6f0*/  LEA R2, R25, R2, 0x2 ;  /* 0x0000000219027211 */ /* 0x001fe400078e10ff */
[----:B--2---:R-:W-:-:S02]  /*2f700*/  F2FP.PACK_AB R18, R29, R18 ;  /* 0x000000121d12723e */ /* 0x004fc400000000ff */
[----:B------:R-:W2:Y:S04]  /*2f710*/  LDL.LU R29, [R1+0x1a00] ;  /* 0x001a0000011d7983 */ /* 0x000ea80000300800 */
[----:B------:R0:W-:Y:S01]  /*2f720*/  STL [R1+0x18], R2 ;  /* 0x0000180201007387 */ /* 0x0001e20000100800 */
[----:B--2---:R-:W-:-:S03]  /*2f730*/  F2FP.PACK_AB R15, R29, R15 ;  /* 0x0000000f1d0f723e */ /* 0x004fc600000000ff */
[----:B------:R-:W2:Y:S01]  /*2f740*/  LDL.LU R29, [R1+0x19fc] ;  /* 0x0019fc00011d7983 */ /* 0x000ea20000300800 */
[----:B0-----:R-:W-:-:S03]  /*2f750*/  LEA R2, R25, R2, 0x2 ;  /* 0x0000000219027211 */ /* 0x001fc600078e10ff */
[----:B------:R0:W-:Y:S01]  /*2f760*/  STS.128 [R3+0x80], R4 ;  /* 0x0000800403007388 */ /* 0x0001e20000000c00 */
[----:B------:R-:W-:-:S03]  /*2f770*/  F2FP.PACK_AB R19, R0, R19 ;  /* 0x000000130013723e */ /* 0x000fc600000000ff */
[----:B------:R-:W3:Y:S01]  /*2f780*/  LDL.LU R0, [R1+0x19f8] ;  /* 0x0019f80001007983 */ /* 0x000ee20000300800 */
[----:B0-----:R-:W-:Y:S01]  /*2f790*/  LEA R5, R25, R2, 0x2 ;  /* 0x0000000219057211 */ /* 0x001fe200078e10ff */
[----:B--2---:R-:W-:Y:S02]  /*2f7a0*/  IMAD.MOV.U32 R7, RZ, RZ, R29 ;  /* 0x000000ffff077224 */ /* 0x004fe400078e001d */
[----:B------:R-:W2:Y:S03]  /*2f7b0*/  LDL.LU R29, [R1+0x19f4] ;  /* 0x0019f400011d7983 */ /* 0x000ea60000300800 */
[----:B------:R-:W-:Y:S01]  /*2f7c0*/  MOV R6, R7 ;  /* 0x0000000700067202 */ /* 0x000fe20000000f00 */
[----:B------:R0:W-:Y:S04]  /*2f7d0*/  STL [R1+0x14], R2 ;  /* 0x0000140201007387 */ /* 0x0001e80000100800 */
[----:B------:R-:W4:Y:S04]  /*2f7e0*/  LDL.LU R4, [R1+0x258] ;  /* 0x0002580001047983 */ /* 0x000f280000300800 */
[----:B------:R-:W2:Y:S04]  /*2f7f0*/  LDL.LU R7, [R1+0x140] ;  /* 0x0001400001077983 */ /* 0x000ea80000300800 */
[----:B0-----:R-:W2:Y:S04]  /*2f800*/  LDL.LU R2, [R1+0x19f0] ;  /* 0x0019f00001027983 */ /* 0x001ea80000300800 */
[----:B------:R0:W-:Y:S04]  /*2f810*/  STS.128 [R3+0x280], R8 ;  /* 0x0002800803007388 */ /* 0x0001e80000000c00 */
[----:B------:R3:W-:Y:S04]  /*2f820*/  STS.128 [R3+0x100], R12 ;  /* 0x0001000c03007388 */ /* 0x0007e80000000c00 */
[----:B0-----:R-:W4:Y:S04]  /*2f830*/  LDL.LU R8, [R1+0x248] ;  /* 0x0002480001087983 */ /* 0x001f280000300800 */
[----:B------:R-:W4:Y:S01]  /*2f840*/  LDL.LU R9, [R1+0x260] ;  /* 0x0002600001097983 */ /* 0x000f220000300800 */
[----:B---3--:R-:W-:-:S03]  /*2f850*/  IMAD.MOV.U32 R13, RZ, RZ, R0 ;  /* 0x000000ffff0d7224 */ /* 0x008fc600078e0000 */
[----:B------:R0:W-:Y:S04]  /*2f860*/  STL [R1+0x1c], R5 ;  /* 0x00001c0501007387 */ /* 0x0001e80000100800 */
[----:B------:R-:W3:Y:S04]  /*2f870*/  LDL.LU R10, [R1+0x274] ;  /* 0x00027400010a7983 */ /* 0x000ee80000300800 */
[----:B------:R-:W3:Y:S04]  /*2f880*/  LDL.LU R11, [R1+0x288] ;  /* 0x00028800010b7983 */ /* 0x000ee80000300800 */
[----:B------:R-:W3:Y:S04]  /*2f890*/  LDL.LU R0, [R1+0x19ec] ;  /* 0x0019ec0001007983 */ /* 0x000ee80000300800 */
[----:B------:R-:W3:Y:S04]  /*2f8a0*/  LDL.LU R14, [R1+0x24c] ;  /* 0x00024c00010e7983 */ /* 0x000ee80000300800 */
[----:B------:R-:W3:Y:S01]  /*2f8b0*/  LDL.LU R15, [R1+0x250] ;  /* 0x00025000010f7983 */ /* 0x000ee20000300800 */
[----:B--2---:R-:W-:-:S03]  /*2f8c0*/  F2FP.PACK_AB R22, R22, R2 ;  /* 0x000000021616723e */ /* 0x004fc600000000ff */
[----:B------:R-:W2:Y:S01]  /*2f8d0*/  LDL.LU R2, [R1+0x19e8] ;  /* 0x0019e80001027983 */ /* 0x000ea20000300800 */
[C---:B0-----:R-:W-:Y:S02]  /*2f8e0*/  LEA R5, R25.reuse, R5, 0x2 ;  /* 0x0000000519057211 */ /* 0x041fe400078e10ff */
[----:B----4-:R-:W-:Y:S02]  /*2f8f0*/  F2FP.PACK_AB R21, R4, R21 ;  /* 0x000000150415723e */ /* 0x010fe400000000ff */
[----:B------:R-:W-:Y:S01]  /*2f900*/  LEA R4, R25, R5, 0x2 ;  /* 0x0000000519047211 */ /* 0x000fe200078e10ff */
[----:B------:R0:W-:Y:S01]  /*2f910*/  STS.128 [R3+0x300], R16 ;  /* 0x0003001003007388 */ /* 0x0001e20000000c00 */
[----:B---3--:R-:W-:-:S03]  /*2f920*/  F2FP.PACK_AB R23, R23, R0 ;  /* 0x000000001717723e */ /* 0x008fc600000000ff */
[----:B------:R-:W3:Y:S04]  /*2f930*/  LDL.LU R0, [R1+0x19e4] ;  /* 0x0019e40001007983 */ /* 0x000ee80000300800 */
[----:B------:R1:W-:Y:S04]  /*2f940*/  STL [R1+0x19dc], R4 ;  /* 0x0019dc0401007387 */ /* 0x0003e80000100800 */
[----:B0-----:R-:W4:Y:S01]  /*2f950*/  LDL R19, [R1+0x130] ;  /* 0x0001300001137983 */ /* 0x001f220000100800 */
[----:B------:R-:W-:Y:S01]  /*2f960*/  IMAD.MOV.U32 R18, RZ, RZ, R6 ;  /* 0x000000ffff127224 */ /* 0x000fe200078e0006 */
[----:B------:R-:W-:-:S02]  /*2f970*/  LEA R6, R25, R4, 0x2 ;  /* 0x0000000419067211 */ /* 0x000fc400078e10ff */
[----:B-1----:R-:W-:Y:S02]  /*2f980*/  MOV R4, c[0x0][0x1c8] ;  /* 0x0000720000047a02 */ /* 0x002fe40000000f00 */
[----:B------:R-:W-:Y:S02]  /*2f990*/  F2FP.PACK_AB R20, R14, R20 ;  /* 0x000000140e14723e */ /* 0x000fe400000000ff */
[----:B------:R-:W-:Y:S01]  /*2f9a0*/  F2FP.PACK_AB R8, R15, R8 ;  /* 0x000000080f08723e */ /* 0x000fe200000000ff */
[----:B------:R-:W-:Y:S01]  /*2f9b0*/  IMAD R6, R4, 0x4, R6 ;  /* 0x0000000404067824 */ /* 0x000fe200078e0206 */
[----:B------:R-:W-:Y:S02]  /*2f9c0*/  F2FP.PACK_AB R9, R9, R24 ;  /* 0x000000180909723e */ /* 0x000fe400000000ff */
[----:B------:R-:W-:Y:S01]  /*2f9d0*/  F2FP.PACK_AB R10, R10, R26 ;  /* 0x0000001a0a0a723e */ /* 0x000fe200000000ff */
[----:B------:R0:W-:Y:S01]  /*2f9e0*/  STS.128 [R3+0x180], R20 ;  /* 0x0001801403007388 */ /* 0x0001e20000000c00 */
[----:B--2---:R-:W-:-:S03]  /*2f9f0*/  F2FP.PACK_AB R11, R11, R2 ;  /* 0x000000020b0b723e */ /* 0x004fc600000000ff */
[----:B------:R-:W2:Y:S04]  /*2fa00*/  LDL.LU R2, [R1+0x19e0] ;  /* 0x0019e00001027983 */ /* 0x000ea80000300800 */
[----:B0-----:R-:W4:Y:S04]  /*2fa10*/  LDL R21, [R1+0x120] ;  /* 0x0001200001157983 */ /* 0x001f280000100800 */
[----:B------:R-:W-:Y:S04]  /*2fa20*/  STL [R1+0x8], R6 ;  /* 0x0000080601007387 */ /* 0x000fe80000100800 */
[----:B------:R-:W4:Y:S04]  /*2fa30*/  LDL.LU R20, [R1+0x20] ;  /* 0x0000200001147983 */ /* 0x000f280000300800 */
[----:B------:R0:W-:Y:S04]  /*2fa40*/  STS.128 [R3+0x380], R8 ;  /* 0x0003800803007388 */ /* 0x0001e80000000c00 */
[----:B0-----:R-:W4:Y:S04]  /*2fa50*/  LDL R11, [R1+0x150] ;  /* 0x00015000010b7983 */ /* 0x001f280000100800 */
[----:B------:R-:W0:Y:S04]  /*2fa60*/  S2R R24, SR_TID.X ;  /* 0x0000000000187919 */ /* 0x000e280000002100 */
[----:B------:R-:W1:Y:S01]  /*2fa70*/  S2R R26, SR_TID.X ;  /* 0x00000000001a7919 */ /* 0x000e620000002100 */
[----:B------:R-:W-:Y:S01]  /*2fa80*/  IMAD.MOV.U32 R22, RZ, RZ, c[0x0][0x1c8] ;  /* 0x00007200ff167624 */ /* 0x000fe200078e00ff */
[----:B------:R-:W-:-:S02]  /*2fa90*/  MOV R23, R13 ;  /* 0x0000000d00177202 */ /* 0x000fc40000000f00 */
[----:B------:R-:W-:Y:S01]  /*2faa0*/  LEA R4, R4, R29, 0x2 ;  /* 0x0000001d04047211 */ /* 0x000fe200078e10ff */
[----:B------:R-:W4:Y:S01]  /*2fab0*/  LDL R3, [R1+0x170] ;  /* 0x0001700001037983 */ /* 0x000f220000100800 */
[----:B0-----:R-:W-:-:S04]  /*2fac0*/  SHF.R.U32.HI R24, RZ, 0x5, R24 ;  /* 0x00000005ff187819 */ /* 0x001fc80000011618 */
[----:B------:R-:W-:Y:S02]  /*2fad0*/  SGXT.U32 R24, R24, 0x2 ;  /* 0x000000021818781a */ /* 0x000fe40000000000 */
[----:B-1----:R-:W-:-:S03]  /*2fae0*/  SHF.R.U32.HI R16, RZ, 0x5, R26 ;  /* 0x00000005ff107819 */ /* 0x002fc6000001161a */
[----:B------:R-:W-:Y:S01]  /*2faf0*/  IMAD R24, R24, c[0x0][0x1c8], RZ ;  /* 0x0000720018187a24 */ /* 0x000fe200078e02ff */
[----:B------:R-:W-:Y:S01]  /*2fb00*/  SGXT.U32 R16, R16, 0x2 ;  /* 0x000000021010781a */ /* 0x000fe20000000000 */
[----:B------:R-:W-:Y:S03]  /*2fb10*/  BAR.SYNC.DEFER_BLOCKING 0x0 ;  /* 0x0000000000007b1d */ /* 0x000fe60000010000 */
[----:B---3--:R-:W-:Y:S01]  /*2fb20*/  LEA R14, P6, R24, R0, 0x1 ;  /* 0x00000000180e7211 */ /* 0x008fe200078c08ff */
[----:B------:R-:W-:-:S05]  /*2fb30*/  IMAD R26, R16, c[0x0][0x1c8], RZ ;  /* 0x00007200101a7a24 */ /* 0x000fca00078e02ff */
[----:B------:R-:W-:Y:S01]  /*2fb40*/  LEA R26, R25, R26, 0x2 ;  /* 0x0000001a191a7211 */ /* 0x000fe200078e10ff */
[----:B------:R-:W-:-:S03]  /*2fb50*/  IMAD R6, R22, 0x4, R6 ;  /* 0x0000000416067824 */ /* 0x000fc600078e0206 */
[----:B------:R-:W-:Y:S02]  /*2fb60*/  LEA R12, P4, R26, R0, 0x1 ;  /* 0x000000001a0c7211 */ /* 0x000fe400078808ff */
[-C--:B--2---:R-:W-:Y:S01]  /*2fb70*/  LEA.HI.X.SX32 R15, R24, R2.reuse, 0x1, P6 ;  /* 0x00000002180f7211 */ /* 0x084fe200030f0eff */
[----:B------:R-:W-:Y:S01]  /*2fb80*/  IMAD R24, R16, c[0x0][0x1c8], RZ ;  /* 0x0000720010187a24 */ /* 0x000fe200078e02ff */
[----:B------:R-:W-:-:S04]  /*2fb90*/  LEA.HI.X.SX32 R13, R26, R2, 0x1, P4 ;  /* 0x000000021a0d7211 */ /* 0x000fc800020f0eff */
[C---:B------:R-:W-:Y:S02]  /*2fba0*/  LEA R24, R25.reuse, R24, 0x2 ;  /* 0x0000001819187211 */ /* 0x040fe400078e10ff */
[C---:B------:R-:W-:Y:S02]  /*2fbb0*/  LEA R26, R22.reuse, R6, 0x2 ;  /* 0x00000006161a7211 */ /* 0x040fe400078e10ff */
[----:B------:R-:W-:Y:S02]  /*2fbc0*/  LEA R24, R25, R24, 0x2 ;  /* 0x0000001819187211 */ /* 0x000fe400078e10ff */
[----:B------:R-:W-:Y:S02]  /*2fbd0*/  LEA R25, R22, R26, 0x2 ;  /* 0x0000001a16197211 */ /* 0x000fe400078e10ff */
[-C--:B------:R-:W-:Y:S02]  /*2fbe0*/  LEA R8, P6, R24, R0.reuse, 0x1 ;  /* 0x0000000018087211 */ /* 0x080fe400078c08ff */
[----:B------:R-:W-:-:S02]  /*2fbf0*/  LEA R16, P4, R29, R0, 0x1 ;  /* 0x000000001d107211 */ /* 0x000fc400078808ff */
[-C--:B------:R-:W-:Y:S01]  /*2fc00*/  LEA.HI.X.SX32 R9, R24, R2.reuse, 0x1, P6 ;  /* 0x0000000218097211 */ /* 0x080fe200030f0eff */
[C---:B------:R-:W-:Y:S01]  /*2fc10*/  IMAD R24, R22.reuse, 0x4, R25 ;  /* 0x0000000416187824 */ /* 0x040fe200078e0219 */
[----:B------:R-:W-:Y:S02]  /*2fc20*/  LEA.HI.X.SX32 R17, R29, R2, 0x1, P4 ;  /* 0x000000021d117211 */ /* 0x000fe400020f0eff */
[----:B------:R-:W-:Y:S01]  /*2fc30*/  MOV R29, R23 ;  /* 0x00000017001d7202 */ /* 0x000fe20000000f00 */
[C---:B------:R-:W-:Y:S01]  /*2fc40*/  IMAD R23, R22.reuse, 0x4, R24 ;  /* 0x0000000416177824 */ /* 0x040fe200078e0218 */
[----:B------:R0:W-:Y:S04]  /*2fc50*/  STG.E.U16 [R14.64], R7 ;  /* 0x000000070e007986 */ /* 0x0001e8000c101506 */
[----:B------:R1:W-:Y:S01]  /*2fc60*/  STL [R1+0x19d8], R24 ;  /* 0x0019d81801007387 */ /* 0x0003e20000100800 */
[----:B------:R-:W-:-:S03]  /*2fc70*/  LEA R10, R22, R23, 0x2 ;  /* 0x00000017160a7211 */ /* 0x000fc600078e10ff */
[----:B----4-:R2:W-:Y:S01]  /*2fc80*/  STG.E.U16 [R12.64], R21 ;  /* 0x000000150c007986 */ /* 0x0105e2000c101506 */
[----:B0-----:R-:W-:-:S03]  /*2fc90*/  LEA R14, P4, R4, R0, 0x1 ;  /* 0x00000000040e7211 */ /* 0x001fc600078808ff */
[----:B------:R0:W-:Y:S01]  /*2fca0*/  STG.E.U16 [R8.64], R19 ;  /* 0x0000001308007986 */ /* 0x0001e2000c101506 */
[----:B------:R-:W-:-:S03]  /*2fcb0*/  LEA.HI.X.SX32 R15, R4, R2, 0x1, P4 ;  /* 0x00000002040f7211 */ /* 0x000fc600020f0eff */
[----:B-1----:R-:W3:Y:S01]  /*2fcc0*/  LDL R24, [R1+0x160] ;  /* 0x0001600001187983 */ /* 0x002ee20000100800 */
[----:B--2---:R-:W-:-:S03]  /*2fcd0*/  LEA R12, P4, R20, R0, 0x1 ;  /* 0x00000000140c7211 */ /* 0x004fc600078808ff */
[----:B------:R1:W-:Y:S04]  /*2fce0*/  STG.E.U16 [R16.64], R11 ;  /* 0x0000000b10007986 */ /* 0x0003e8000c101506 */
[----:B0-----:R-:W2:Y:S01]  /*2fcf0*/  LDL.LU R19, [R1+0x10] ;  /* 0x0000100001137983 */ /* 0x001ea20000300800 */
[----:B------:R-:W-:-:S03]  /*2fd00*/  LEA.HI.X.SX32 R13, R20, R2, 0x1, P4 ;  /* 0x00000002140d7211 */ /* 0x000fc600020f0eff */
[----:B------:R-:W4:Y:S01]  /*2fd10*/  LDL.LU R4, [R1+0x18] ;  /* 0x0000180001047983 */ /* 0x000f220000300800 */
[----:B-1----:R-:W-:-:S03]  /*2fd20*/  LEA R11, R22, R10, 0x2 ;  /* 0x0000000a160b7211 */ /* 0x002fc600078e10ff */
[----:B------:R-:W2:Y:S04]  /*2fd30*/  LDL.LU R21, [R1+0x14] ;  /* 0x0000140001157983 */ /* 0x000ea80000300800 */
[----:B------:R-:W2:Y:S04]  /*2fd40*/  LDL R16, [R1+0x190] ;  /* 0x0001900001107983 */ /* 0x000ea80000100800 */
[----:B------:R-:W2:Y:S04]  /*2fd50*/  LDL.LU R20, [R1+0x1c] ;  /* 0x00001c0001147983 */ /* 0x000ea80000300800 */
[----:B------:R0:W-:Y:S04]  /*2fd60*/  STL.64 [R1+0x19c8], R10 ;  /* 0x0019c80a01007387 */ /* 0x0001e80000100a00 */
[----:B0-----:R-:W2:Y:S01]  /*2fd70*/  LDL R10, [R1+0x180] ;  /* 0x00018000010a7983 */ /* 0x001ea20000100800 */
[----:B------:R-:W-:Y:S01]  /*2fd80*/  IMAD.MOV.U32 R9, RZ, RZ, R29 ;  /* 0x000000ffff097224 */ /* 0x000fe200078e001d */
[----:B------:R-:W-:-:S02]  /*2fd90*/  LEA R8, P6, R28, R0, 0x1 ;  /* 0x000000001c087211 */ /* 0x000fc400078c08ff */
[----:B------:R-:W-:Y:S02]  /*2fda0*/  LEA R29, R22, R11, 0x2 ;  /* 0x0000000b161d7211 */ /* 0x000fe400078e10ff */
[----:B------:R-:W-:Y:S02]  /*2fdb0*/  MOV R11, R9 ;  /* 0x00000009000b7202 */ /* 0x000fe40000000f00 */
[----:B------:R-:W-:Y:S02]  /*2fdc0*/  LEA.HI.X.SX32 R9, R28, R2, 0x1, P6 ;  /* 0x000000021c097211 */ /* 0x000fe400030f0eff */
[----:B------:R-:W-:Y:S02]  /*2fdd0*/  LEA R29, R22, R29, 0x2 ;  /* 0x0000001d161d7211 */ /* 0x000fe400078e10ff */
[----:B------:R-:W-:-:S03]  /*2fde0*/  PRMT R17, R7, 0x7632, R17 ;  /* 0x0000763207117816 */ /* 0x000fc60000000011 */
[----:B------:R-:W-:-:S05]  /*2fdf0*/  IMAD R28, R22, 0x4, R29 ;  /* 0x00000004161c7824 */ /* 0x000fca00078e021d */
[----:B------:R-:W-:Y:S04]  /*2fe00*/  STL.64 [R1+0x19c0], R28 ;  /* 0x0019c01c01007387 */ /* 0x000fe80000100a00 */
[----:B---3--:R0:W-:Y:S02]  /*2fe10*/  STG.E.U16 [R14.64], R24 ;  /* 0x000000180e007986 */ /* 0x0081e4000c101506 */
[----:B0-----:R-:W-:Y:S01]  /*2fe20*/  IMAD.MOV.U32 R24, RZ, RZ, c[0x0][0x1c8] ;  /* 0x00007200ff187624 */ /* 0x001fe200078e00ff */
[----:B------:R-:W-:-:S04]  /*2fe30*/  LEA R14, P4, R27, R0, 0x1 ;  /* 0x000000001b0e7211 */ /* 0x000fc800078808ff */
[----:B------:R-:W-:Y:S02]  /*2fe40*/  LEA R24, R24, R27, 0x2 ;  /* 0x0000001b18187211 */ /* 0x000fe400078e10ff */
[----:B------:R-:W-:Y:S01]  /*2fe50*/  LEA.HI.X.SX32 R15, R27, R2, 0x1, P4 ;  /* 0x000000021b0f7211 */ /* 0x000fe200020f0eff */
[----:B--2---:R0:W-:Y:S04]  /*2fe60*/  STG.E.U16 [R12.64], R10 ;  /* 0x0000000a0c007986 */ /* 0x0041e8000c101506 */
[----:B------:R-:W-:Y:S04]  /*2fe70*/  STG.E.U16 [R8.64], R16 ;  /* 0x0000001008007986 */ /* 0x000fe8000c101506 */
[----:B------:R1:W-:Y:S01]  /*2fe80*/  STG.E.U16 [R14.64], R3 ;  /* 0x000000030e007986 */ /* 0x0003e2000c101506 */
[----:B0-----:R-:W-:-:S04]  /*2fe90*/  LEA R12, P4, R24, R0, 0x1 ;  /* 0x00000000180c7211 */ /* 0x001fc800078808ff */
[----:B------:R-:W-:Y:S02]  /*2fea0*/  LEA.HI.X.SX32 R13, R24, R2, 0x1, P4 ;  /* 0x00000002180d7211 */ /* 0x000fe400020f0eff */
[C---:B-1----:R-:W-:Y:S02]  /*2feb0*/  LEA R14, P4, R19.reuse, R0, 0x1 ;  /* 0x00000000130e7211 */ /* 0x042fe400078808ff */
[----:B------:R-:W-:Y:S02]  /*2fec0*/  LEA R9, R22, R28, 0x2 ;  /* 0x0000001c16097211 */ /* 0x000fe400078e10ff */
[----:B------:R-:W-:Y:S01]  /*2fed0*/  LEA.HI.X.SX32 R15, R19, R2, 0x1, P4 ;  /* 0x00000002130f7211 */ /* 0x000fe200020f0eff */
[----:B------:R-:W2:Y:S01]  /*2fee0*/  LDL.LU R28, [R1+0x120] ;  /* 0x00012000011c7983 */ /* 0x000ea20000300800 */
[----:B----4-:R-:W-:-:S03]  /*2fef0*/  LEA R16, P4, R4, R0, 0x1 ;  /* 0x0000000004107211 */ /* 0x010fc600078808ff */
[----:B------:R-:W3:Y:S04]  /*2ff00*/  LDL.LU R24, [R1+0x8] ;  /* 0x0000080001187983 */ /* 0x000ee80000300800 */
[----:B------:R0:W-:Y:S04]  /*2ff10*/  STG.E.U16 [R12.64], R17 ;  /* 0x000000110c007986 */ /* 0x0001e8000c101506 */
[----:B------:R-:W4:Y:S01]  /*2ff20*/  LDL.LU R10, [R1+0x130] ;  /* 0x00013000010a7983 */ /* 0x000f220000300800 */
[----:B0-----:R-:W-:-:S03]  /*2ff30*/  LEA.HI.X.SX32 R17, R4, R2, 0x1, P4 ;  /* 0x0000000204117211 */ /* 0x001fc600020f0eff */
[----:B------:R-:W3:Y:S01]  /*2ff40*/  LDL.LU R4, [R1+0x19dc] ;  /* 0x0019dc0001047983 */ /* 0x000ee20000300800 */
[----:B------:R-:W-:Y:S02]  /*2ff50*/  MOV R29, R18 ;  /* 0x00000012001d7202 */ /* 0x000fe40000000f00 */
[----:B------:R-:W-:-:S04]  /*2ff60*/  LEA R18, P6, R21, R0, 0x1 ;  /* 0x0000000015127211 */ /* 0x000fc800078c08ff */
[----:B------:R-:W-:Y:S01]  /*2ff70*/  LEA.HI.X.SX32 R19, R21, R2, 0x1, P6 ;  /* 0x0000000215137211 */ /* 0x000fe200030f0eff */
[----:B------:R0:W-:Y:S01]  /*2ff80*/  STL.64 [R1+0x19d0], R16 ;  /* 0x0019d01001007387 */ /* 0x0001e20000100a00 */
[----:B------:R-:W-:-:S03]  /*2ff90*/  MOV R21, c[0x0][0x1c8] ;  /* 0x0000720000157a02 */ /* 0x000fc60000000f00 */
[----:B------:R1:W-:Y:S01]  /*2ffa0*/  STL.64 [R1+0x19b8], R18 ;  /* 0x0019b81201007387 */ /* 0x0003e20000100a00 */
[CC--:B0-----:R-:W-:Y:S02]  /*2ffb0*/  LEA R16, P6, R5.reuse, R0.reuse, 0x1 ;  /* 0x0000000005107211 */ /* 0x0c1fe400078c08ff */
[C---:B-1----:R-:W-:Y:S02]  /*2ffc0*/  LEA R18, P4, R20.reuse, R0, 0x1 ;  /* 0x0000000014127211 */ /* 0x042fe400078808ff */
[-C--:B------:R-:W-:Y:S02]  /*2ffd0*/  LEA.HI.X.SX32 R17, R5, R2.reuse, 0x1, P6 ;  /* 0x0000000205117211 */ /* 0x080fe400030f0eff */
[----:B------:R-:W-:-:S05]  /*2ffe0*/  LEA.HI.X.SX32 R19, R20, R2, 0x1, P4 ;  /* 0x0000000214137211 */ /* 0x000fca00020f0eff */
[----:B------:R0:W-:Y:S04]  /*2fff0*/  STL.64 [R1+0x10], R18 ;  /* 0x0000101201007387 */ /* 0x0001e80000100a00 */
[----:B------:R1:W-:Y:S01]  /*30000*/  STL.64 [R1+0x18], R16 ;  /* 0x0000181001007387 */ /* 0x0003e20000100a00 */
[----:B--2---:R-:W-:Y:S01]  /*30010*/  PRMT R27, R28, 0x7632, R27 ;  /* 0x000076321c1b7816 */ /* 0x004fe2000000001b */
[----:B---3--:R-:W-:Y:S01]  /*30020*/  IMAD R28, R21, 0x4, R4 ;  /* 0x00000004151c7824 */ /* 0x008fe200078e0204 */
[----:B0-----:R-:W-:-:S04]  /*30030*/  LEA R18, P4, R4, R0, 0x1 ;  /* 0x0000000004127211 */ /* 0x001fc800078808ff */
[----:B-1----:R-:W-:Y:S02]  /*30040*/  LEA R16, P6, R28, R0, 0x1 ;  /* 0x000000001c107211 */ /* 0x002fe400078c08ff */
[-C--:B------:R-:W-:Y:S02]  /*30050*/  LEA.HI.X.SX32 R19, R4, R2.reuse, 0x1, P4 ;  /* 0x0000000204137211 */ /* 0x080fe400020f0eff */
[----:B------:R-:W-:-:S03]  /*30060*/  LEA.HI.X.SX32 R17, R28, R2, 0x1, P6 ;  /* 0x000000021c117211 */ /* 0x000fc600030f0eff */
[----:B------:R-:W-:Y:S04]  /*30070*/  STL.64 [R1+0x28], R18 ;  /* 0x0000281201007387 */ /* 0x000fe80000100a00 */
[----:B------:R0:W-:Y:S02]  /*30080*/  STL.64 [R1+0x30], R16 ;  /* 0x0000301001007387 */ /* 0x0001e40000100a00 */
[----:B0-----:R-:W-:-:S04]  /*30090*/  LEA R16, P4, R24, R0, 0x1 ;  /* 0x0000000018107211 */ /* 0x001fc800078808ff */
[----:B------:R-:W-:Y:S02]  /*300a0*/  LEA.HI.X.SX32 R17, R24, R2, 0x1, P4 ;  /* 0x0000000218117211 */ /* 0x000fe400020f0eff */
[----:B------:R-:W2:Y:S01]  /*300b0*/  LDL.LU R24, [R1+0x19d8] ;  /* 0x0019d80001187983 */ /* 0x000ea20000300800 */
[----:B------:R-:W-:-:S05]  /*300c0*/  IMAD R3, R22, 0x4, R9 ;  /* 0x0000000416037824 */ /* 0x000fca00078e0209 */
[----:B------:R-:W-:-:S04]  /*300d0*/  LEA R7, R22, R3, 0x2 ;  /* 0x0000000316077211 */ /* 0x000fc800078e10ff */
[----:B------:R-:W-:-:S05]  /*300e0*/  LEA R8, R22, R7, 0x2 ;  /* 0x0000000716087211 */ /* 0x000fca00078e10ff */
[C---:B------:R-:W-:Y:S01]  /*300f0*/  IMAD R12, R22.reuse, 0x4, R8 ;  /* 0x00000004160c7824 */ /* 0x040fe200078e0208 */
[----:B------:R-:W-:-:S04]  /*30100*/  LEA R19, R22, R23, 0x2 ;  /* 0x0000001716137211 */ /* 0x000fc800078e10ff */
[C---:B------:R-:W-:Y:S02]  /*30110*/  LEA R13, R22.reuse, R12, 0x2 ;  /* 0x0000000c160d7211 */ /* 0x040fe400078e10ff */
[----:B------:R-:W-:Y:S02]  /*30120*/  MOV R4, c[0x0][0x1c8] ;  /* 0x0000720000047a02 */ /* 0x000fe40000000f00 */
[C---:B------:R-:W-:Y:S01]  /*30130*/  LEA R20, R22.reuse, R13, 0x2 ;  /* 0x0000000d16147211 */ /* 0x040fe200078e10ff */
[----:B------:R-:W-:Y:S01]  /*30140*/  IMAD R19, R22, 0x4, R19 ;  /* 0x0000000416137824 */ /* 0x000fe200078e0213 */
[----:B------:R0:W-:Y:S03]  /*30150*/  STG.E.U16 [R14.64], R27 ;  /* 0x0000001b0e007986 */ /* 0x0001e6000c101506 */
[----:B------:R-:W-:Y:S01]  /*30160*/  IMAD R21, R4, 0x4, R20 ;  /* 0x0000000404157824 */ /* 0x000fe200078e0214 */
[----:B------:R-:W-:-:S02]  /*30170*/  LEA R28, P6, R6, R0, 0x1 ;  /* 0x00000000061c7211 */ /* 0x000fc400078c08ff */
[----:B------:R-:W-:Y:S02]  /*30180*/  LEA R19, R22, R19, 0x2 ;  /* 0x0000001316137211 */ /* 0x000fe400078e10ff */
[----:B------:R-:W-:Y:S02]  /*30190*/  LEA R22, R4, R21, 0x2 ;  /* 0x0000001504167211 */ /* 0x000fe400078e10ff */
[----:B0-----:R-:W-:Y:S02]  /*301a0*/  LEA R14, P4, R26, R0, 0x1 ;  /* 0x000000001a0e7211 */ /* 0x001fe400078808ff */
[----:B------:R-:W-:Y:S02]  /*301b0*/  MOV R18, R29 ;  /* 0x0000001d00127202 */ /* 0x000fe40000000f00 */
[----:B------:R-:W-:Y:S02]  /*301c0*/  LEA.HI.X.SX32 R29, R6, R2, 0x1, P6 ;  /* 0x00000002061d7211 */ /* 0x000fe400030f0eff */
[----:B----4-:R-:W-:-:S02]  /*301d0*/  PRMT R5, R10, 0x7632, R5 ;  /* 0x000076320a057816 */ /* 0x010fc40000000005 */
[----:B------:R-:W-:Y:S01]  /*301e0*/  LEA.HI.X.SX32 R15, R26, R2, 0x1, P4 ;  /* 0x000000021a0f7211 */ /* 0x000fe200020f0eff */
[----:B------:R-:W-:Y:S01]  /*301f0*/  IMAD R6, R4, 0x4, R22 ;  /* 0x0000000404067824 */ /* 0x000fe200078e0216 */
[----:B------:R0:W-:Y:S01]  /*30200*/  STL.64 [R1+0x38], R16 ;  /* 0x0000381001007387 */ /* 0x0001e20000100a00 */
[----:B------:R-:W-:-:S03]  /*30210*/  MOV R26, R11 ;  /* 0x0000000b001a7202 */ /* 0x000fc60000000f00 */
[----:B------:R-:W-:Y:S01]  /*30220*/  LEA R27, R4, R6, 0x2 ;  /* 0x00000006041b7211 */ /* 0x000fe200078e10ff */
[----:B0-----:R-:W3:Y:S04]  /*30230*/  LDL.LU.64 R16, [R1+0x19d0] ;  /* 0x0019d00001107983 */ /* 0x001ee80000300a00 */
[----:B------:R0:W-:Y:S04]  /*30240*/  STL.64 [R1+0x40], R28 ;  /* 0x0000401c01007387 */ /* 0x0001e80000100a00 */
[----:B------:R1:W-:Y:S01]  /*30250*/  STL.64 [R1+0x48], R14 ;  /* 0x0000480e01007387 */ /* 0x0003e20000100a00 */
[----:B0-----:R-:W-:-:S04]  /*30260*/  LEA R28, P6, R25, R0, 0x1 ;  /* 0x00000000191c7211 */ /* 0x001fc800078c08ff */
[----:B------:R-:W-:Y:S01]  /*30270*/  LEA.HI.X.SX32 R29, R25, R2, 0x1, P6 ;  /* 0x00000002191d7211 */ /* 0x000fe200030f0eff */
[----:B------:R-:W-:Y:S01]  /*30280*/  IMAD R25, R4, 0x4, R27 ;  /* 0x0000000404197824 */ /* 0x000fe200078e021b */
[----:B-1----:R-:W-:-:S04]  /*30290*/  LEA R14, P6, R23, R0, 0x1 ;  /* 0x00000000170e7211 */ /* 0x002fc800078c08ff */
[----:B------:R-:W-:Y:S02]  /*302a0*/  LEA.HI.X.SX32 R15, R23, R2, 0x1, P6 ;  /* 0x00000002170f7211 */ /* 0x000fe400030f0eff */
[----:B------:R-:W-:Y:S02]  /*302b0*/  MOV R23, c[0x0][0x1c8] ;  /* 0x0000720000177a02 */ /* 0x000fe40000000f00 */
[----:B--2---:R-:W-:-:S04]  /*302c0*/  LEA R10, P4, R24, R0, 0x1 ;  /* 0x00000000180a7211 */ /* 0x004fc800078808ff */
[----:B------:R-:W-:-:S05]  /*302d0*/  LEA.HI.X.SX32 R11, R24, R2, 0x1, P4 ;  /* 0x00000002180b7211 */ /* 0x000fca00020f0eff */
[----:B------:R0:W-:Y:S01]  /*302e0*/  STL.64 [R1+0x20], R10 ;  /* 0x0000200a01007387 */ /* 0x0001e20000100a00 */
[----:B------:R-:W-:-:S03]  /*302f0*/  LEA R24, R4, R25, 0x2 ;  /* 0x0000001904187211 */ /* 0x000fc600078e10ff */
[----:B0-----:R-:W2:Y:S02]  /*30300*/  LDL.LU.64 R10, [R1+0x19c8] ;  /* 0x0019c800010a7983 */ /* 0x001ea40000300a00 */
[----:B------:R-:W-:Y:S02]  /*30310*/  IMAD R23, R23, 0x4, R24 ;  /* 0x0000000417177824 */ /* 0x000fe400078e0218 */
[----:B------:R0:W-:Y:S04]  /*30320*/  STL.64 [R1+0x8], R14 ;  /* 0x0000080e01007387 */ /* 0x0001e80000100a00 */
[----:B0-----:R-:W4:Y:S04]  /*30330*/  LDL.LU R15, [R1+0x174] ;  /* 0x00017400010f7983 */ /* 0x001f280000300800 */
[----:B------:R0:W-:Y:S02]  /*30340*/  STL.64 [R1+0x19a0], R24 ;  /* 0x0019a01801007387 */ /* 0x0001e40000100a00 */
[----:B0-----:R-:W-:-:S02]  /*30350*/  MOV R24, R28 ;  /* 0x0000001c00187202 */ /* 0x001fc40000000f00 */
[----:B------:R-:W-:Y:S02]  /*30360*/  MOV R25, R29 ;  /* 0x0000001d00197202 */ /* 0x000fe40000000f00 */
[----:B------:R-:W4:Y:S04]  /*30370*/  LDL.LU.64 R28, [R1+0x19c0] ;  /* 0x0019c000011c7983 */ /* 0x000f280000300a00 */
[----:B---3--:R0:W-:Y:S04]  /*30380*/  STG.E.U16 [R16.64], R5 ;  /* 0x0000000510007986 */ /* 0x0081e8000c101506 */
[----:B0-----:R-:W3:Y:S01]  /*30390*/  LDL.LU R17, [R1+0x150] ;  /* 0x0001500001117983 */ /* 0x001ee20000300800 */
[----:B--2---:R-:W-:-:S04]  /*303a0*/  LEA R4, P4, R10, R0, 0x1 ;  /* 0x000000000a047211 */ /* 0x004fc800078808ff */
[----:B------:R-:W-:Y:S02]  /*303b0*/  LEA.HI.X.SX32 R5, R10, R2, 0x1, P4 ;  /* 0x000000020a057211 */ /* 0x000fe400020f0eff */
[----:B------:R-:W-:-:S03]  /*303c0*/  LEA R14, P6, R11, R0, 0x1 ;  /* 0x000000000b0e7211 */ /* 0x000fc600078c08ff */
[----:B------:R4:W-:Y:S01]  /*303d0*/  STL.64 [R1+0x1918], R4 ;  /* 0x0019180401007387 */ /* 0x0009e20000100a00 */
[----:B------:R-:W-:Y:S01]  /*303e0*/  LEA R10, P4, R19, R0, 0x1 ;  /* 0x00000000130a7211 */ /* 0x000fe200078808ff */
[----:B----4-:R-:W-:Y:S01]  /*303f0*/  IMAD.MOV.U32 R4, RZ, RZ, R15 ;  /* 0x000000ffff047224 */ /* 0x010fe200078e000f */
[----:B------:R-:W-:Y:S02]  /*30400*/  LEA.HI.X.SX32 R15, R11, R2, 0x1, P6 ;  /* 0x000000020b0f7211 */ /* 0x000fe400030f0eff */
[----:B------:R-:W-:Y:S02]  /*30410*/  MOV R5, R18 ;  /* 0x0000001200057202 */ /* 0x000fe40000000f00 */
[----:B------:R-:W-:-:S04]  /*30420*/  MOV R11, R19 ;  /* 0x00000013000b7202 */ /* 0x000fc80000000f00 */
[----:B------:R-:W-:Y:S02]  /*30430*/  LEA.HI.X.SX32 R11, R11, R2, 0x1, P4 ;  /* 0x000000020b0b7211 */ /* 0x000fe400020f0eff */
[C---:B------:R-:W-:Y:S01]  /*30440*/  LEA R18, P6, R29.reuse, R0, 0x1 ;  /* 0x000000001d127211 */ /* 0x040fe200078c08ff */
[----:B------:R-:W-:Y:S03]  /*30450*/  STL.64 [R1+0x1908], R14 ;  /* 0x0019080e01007387 */ /* 0x000fe60000100a00 */
[----:B------:R-:W-:Y:S01]  /*30460*/  LEA.HI.X.SX32 R19, R29, R2, 0x1, P6 ;  /* 0x000000021d137211 */ /* 0x000fe200030f0eff */
[----:B------:R-:W-:Y:S04]  /*30470*/  STL.64 [R1+0x1900], R10 ;  /* 0x0019000a01007387 */ /* 0x000fe80000100a00 */
[----:B------:R0:W-:Y:S04]  /*30480*/  STL.64 [R1+0x58], R18 ;  /* 0x0000581201007387 */ /* 0x0001e80000100a00 */
[----:B0-----:R-:W2:Y:S01]  /*30490*/  LDL.LU.64 R18, [R1+0x19b8] ;  /* 0x0019b80001127983 */ /* 0x001ea20000300a00 */
[----:B------:R-:W-:-:S05]  /*304a0*/  MOV R14, c[0x0][0x1c8] ;  /* 0x00007200000e7a02 */ /* 0x000fca0000000f00 */
[----:B------:R-:W-:Y:S01]  /*304b0*/  IMAD R16, R14, 0x4, R23 ;  /* 0x000000040e107824 */ /* 0x000fe200078e0217 */
[----:B---3--:R-:W-:-:S04]  /*304c0*/  PRMT R15, R17, 0x7632, R15 ;  /* 0x00007632110f7816 */ /* 0x008fc8000000000f */
[----:B------:R-:W-:Y:S02]  /*304d0*/  LEA R17, R14, R16, 0x2 ;  /* 0x000000100e117211 */ /* 0x000fe400078e10ff */
[----:B------:R-:W-:Y:S01]  /*304e0*/  LEA R10, P4, R28, R0, 0x1 ;  /* 0x000000001c0a7211 */ /* 0x000fe200078808ff */
[----:B------:R-:W-:Y:S02]  /*304f0*/  IMAD.MOV.U32 R29, RZ, RZ, R26 ;  /* 0x000000ffff1d7224 */ /* 0x000fe400078e001a */
[----:B------:R0:W-:Y:S01]  /*30500*/  STL.64 [R1+0x19a8], R16 ;  /* 0x0019a81001007387 */ /* 0x0001e20000100a00 */
[----:B------:R-:W-:Y:S02]  /*30510*/  LEA R26, R14, R17, 0x2 ;  /* 0x000000110e1a7211 */ /* 0x000fe400078e10ff */
[----:B------:R-:W-:Y:S02]  /*30520*/  LEA.HI.X.SX32 R11, R28, R2, 0x1, P4 ;  /* 0x000000021c0b7211 */ /* 0x000fe400020f0eff */
[----:B0-----:R-:W-:-:S02]  /*30530*/  MOV R16, R4 ;  /* 0x0000000400107202 */ /* 0x001fc40000000f00 */
[C---:B------:R-:W-:Y:S01]  /*30540*/  LEA R4, P6, R9.reuse, R0, 0x1 ;  /* 0x0000000009047211 */ /* 0x040fe200078c08ff */
[----:B------:R-:W-:Y:S01]  /*30550*/  IMAD.MOV.U32 R17, RZ, RZ, R5 ;  /* 0x000000ffff117224 */ /* 0x000fe200078e0005 */
[----:B------:R0:W-:Y:S02]  /*30560*/  STL.64 [R1+0x19b0], R26 ;  /* 0x0019b01a01007387 */ /* 0x0001e40000100a00 */
[----:B------:R-:W-:Y:S02]  /*30570*/  LEA.HI.X.SX32 R5, R9, R2, 0x1, P6 ;  /* 0x0000000209057211 */ /* 0x000fe400030f0eff */
[----:B------:R-:W-:Y:S01]  /*30580*/  LEA R28, R14, R26, 0x2 ;  /* 0x0000001a0e1c7211 */ /* 0x000fe200078e10ff */
[----:B------:R1:W-:Y:S04]  /*30590*/  STL.64 [R1], R10 ;  /* 0x0000000a01007387 */ /* 0x0003e80000100a00 */
[----:B0-----:R-:W3:Y:S04]  /*305a0*/  LDL.LU.64 R26, [R1+0x10] ;  /* 0x00001000011a7983 */ /* 0x001ee80000300a00 */
[----:B------:R0:W-:Y:S01]  /*305b0*/  STL.64 [R1+0x60], R4 ;  /* 0x0000600401007387 */ /* 0x0001e20000100a00 */
[----:B-1----:R-:W-:-:S04]  /*305c0*/  LEA R10, P4, R3, R0, 0x1 ;  /* 0x00000000030a7211 */ /* 0x002fc800078808ff */
[----:B------:R-:W-:Y:S02]  /*305d0*/  LEA.HI.X.SX32 R11, R3, R2, 0x1, P4 ;  /* 0x00000002030b7211 */ /* 0x000fe400020f0eff */
[----:B0-----:R-:W-:-:S04]  /*305e0*/  LEA R4, P6, R7, R0, 0x1 ;  /* 0x0000000007047211 */ /* 0x001fc800078c08ff */
[----:B------:R-:W-:Y:S01]  /*305f0*/  LEA.HI.X.SX32 R5, R7, R2, 0x1, P6 ;  /* 0x0000000207057211 */ /* 0x000fe200030f0eff */
[----:B--2---:R0:W-:Y:S04]  /*30600*/  STG.E.U16 [R18.64], R15 ;  /* 0x0000000f12007986 */ /* 0x0041e8000c101506 */
[----:B0-----:R-:W2:Y:S04]  /*30610*/  LDL.LU R19, [R1+0x180] ;  /* 0x0001800001137983 */ /* 0x001ea80000300800 */
[----:B------:R-:W-:Y:S04]  /*30620*/  STL.64 [R1+0x3a0], R10 ;  /* 0x0003a00a01007387 */ /* 0x000fe80000100a00 */
[----:B------:R0:W-:Y:S04]  /*30630*/  STL.64 [R1+0x1930], R4 ;  /* 0x0019300401007387 */ /* 0x0001e80000100a00 */
[----:B0-----:R-:W4:Y:S01]  /*30640*/  LDL.LU R5, [R1+0x160] ;  /* 0x0001600001057983 */ /* 0x001f220000300800 */
[----:B------:R-:W-:Y:S01]  /*30650*/  LEA R10, P4, R8, R0, 0x1 ;  /* 0x00000000080a7211 */ /* 0x000fe200078808ff */
[----:B------:R-:W-:Y:S01]  /*30660*/  IMAD.MOV.U32 R7, RZ, RZ, c[0x0][0x1c8] ;  /* 0x00007200ff077624 */ /* 0x000fe200078e00ff */
[----:B------:R-:W-:-:S02]  /*30670*/  LEA R9, R14, R28, 0x2 ;  /* 0x0000001c0e097211 */ /* 0x000fc400078e10ff */
[----:B------:R-:W-:Y:S02]  /*30680*/  LEA R14, P6, R12, R0, 0x1 ;  /* 0x000000000c0e7211 */ /* 0x000fe400078c08ff */
[-C--:B------:R-:W-:Y:S02]  /*30690*/  LEA.HI.X.SX32 R11, R8, R2.reuse, 0x1, P4 ;  /* 0x00000002080b7211 */ /* 0x080fe400020f0eff */
[C---:B------:R-:W-:Y:S02]  /*306a0*/  LEA R3, R7.reuse, R9, 0x2 ;  /* 0x0000000907037211 */ /* 0x040fe400078e10ff */
[----:B------:R-:W-:Y:S01]  /*306b0*/  LEA.HI.X.SX32 R15, R12, R2, 0x1, P6 ;  /* 0x000000020c0f7211 */ /* 0x000fe200030f0eff */
[----:B------:R0:W-:Y:S01]  /*306c0*/  STL.64 [R1+0x1910], R10 ;  /* 0x0019100a01007387 */ /* 0x0001e20000100a00 */
[----:B------:R-:W-:-:S03]  /*306d0*/  LEA R7, R7, R3, 0x2 ;  /* 0x0000000307077211 */ /* 0x000fc600078e10ff */
[----:B------:R1:W-:Y:S01]  /*306e0*/  STL.64 [R1+0x1920], R14 ;  /* 0x0019200e01007387 */ /* 0x0003e20000100a00 */
[----:B0-----:R-:W-:Y:S02]  /*306f0*/  MOV R10, c[0x0][0x1c8] ;  /* 0x00007200000a7a02 */ /* 0x001fe40000000f00 */
[----:B-1----:R-:W-:-:S03]  /*30700*/  LEA R14, P4, R13, R0, 0x1 ;  /* 0x000000000d0e7211 */ /* 0x002fc600078808ff */
[----:B------:R-:W-:Y:S01]  /*30710*/  IMAD R8, R10, 0x4, R7 ;  /* 0x000000040a087824 */ /* 0x000fe200078e0207 */
[----:B------:R-:W-:-:S04]  /*30720*/  LEA.HI.X.SX32 R15, R13, R2, 0x1, P4 ;  /* 0x000000020d0f7211 */ /* 0x000fc800020f0eff */
[----:B------:R-:W-:Y:S04]  /*30730*/  STL.64 [R1+0x1988], R8 ;  /* 0x0019880801007387 */ /* 0x000fe80000100a00 */
[----:B------:R-:W-:Y:S01]  /*30740*/  STL.64 [R1+0x380], R14 ;  /* 0x0003800e01007387 */ /* 0x000fe20000100a00 */
[----:B----4-:R-:W-:-:S05]  /*30750*/  PRMT R18, R5, 0x7632, R18 ;  /* 0x0000763205127816 */ /* 0x010fca0000000012 */
[----:B---3--:R0:W-:Y:S04]  /*30760*/  STG.E.U16 [R26.64], R18 ;  /* 0x000000121a007986 */ /* 0x0081e8000c101506 */
[----:B0-----:R-:W3:Y:S01]  /*30770*/  LDL.LU.64 R26, [R1+0x19b0] ;  /* 0x0019b000011a7983 */ /* 0x001ee20000300a00 */
[----:B------:R-:W-:Y:S01]  /*30780*/  IMAD.MOV.U32 R5, RZ, RZ, R16 ;  /* 0x000000ffff057224 */ /* 0x000fe200078e0010 */
[-C--:B------:R-:W-:Y:S02]  /*30790*/  LEA R16, P6, R20, R0.reuse, 0x1 ;  /* 0x0000000014107211 */ /* 0x080fe400078c08ff */
[----:B------:R-:W-:Y:S02]  /*307a0*/  LEA R14, P4, R21, R0, 0x1 ;  /* 0x00000000150e7211 */ /* 0x000fe400078808ff */
[----:B------:R-:W-:-:S02]  /*307b0*/  MOV R4, R17 ;  /* 0x0000001100047202 */ /* 0x000fc40000000f00 */
[----:B------:R-:W-:Y:S02]  /*307c0*/  LEA R12, R10, R8, 0x2 ;  /* 0x000000080a0c7211 */ /* 0x000fe400078e10ff */
[----:B------:R-:W-:Y:S02]  /*307d0*/  MOV R8, R24 ;  /* 0x0000001800087202 */ /* 0x000fe40000000f00 */
[----:B------:R-:W-:Y:S02]  /*307e0*/  LEA.HI.X.SX32 R17, R20, R2, 0x1, P6 ;  /* 0x0000000214117211 */ /* 0x000fe400030f0eff */
[C---:B------:R-:W-:Y:S02]  /*307f0*/  LEA R24, P6, R22.reuse, R0, 0x1 ;  /* 0x0000000016187211 */ /* 0x040fe400078c08ff */
[----:B------:R-:W-:Y:S01]  /*30800*/  LEA.HI.X.SX32 R15, R21, R2, 0x1, P4 ;  /* 0x00000002150f7211 */ /* 0x000fe200020f0eff */
[----:B------:R-:W-:Y:S01]  /*30810*/  IMAD.MOV.U32 R9, RZ, RZ, R25 ;  /* 0x000000ffff097224 */ /* 0x000fe200078e0019 */
[----:B------:R-:W-:Y:S01]  /*30820*/  MOV R20, R16 ;  /* 0x0000001000147202 */ /* 0x000fe20000000f00 */
[----:B------:R-:W-:Y:S01]  /*30830*/  IMAD.MOV.U32 R21, RZ, RZ, R17 ;  /* 0x000000ffff157224 */ /* 0x000fe200078e0011 */
[----:B------:R-:W-:Y:S01]  /*30840*/  LEA.HI.X.SX32 R25, R22, R2, 0x1, P6 ;  /* 0x0000000216197211 */ /* 0x000fe200030f0eff */
[----:B------:R-:W4:Y:S01]  /*30850*/  LDL.LU.64 R16, [R1+0x19a8] ;  /* 0x0019a80001107983 */ /* 0x000f220000300a00 */
[----:B------:R-:W-:-:S03]  /*30860*/  LEA R13, R10, R12, 0x2 ;  /* 0x0000000c0a0d7211 */ /* 0x000fc600078e10ff */
[----:B------:R-:W-:Y:S04]  /*30870*/  STL.64 [R1+0x1938], R14 ;  /* 0x0019380e01007387 */ /* 0x000fe80000100a00 */
[----:B------:R0:W-:Y:S04]  /*30880*/  STL.64 [R1+0x368], R24 ;  /* 0x0003681801007387 */ /* 0x0001e80000100a00 */
[----:B0-----:R-:W4:Y:S04]  /*30890*/  LDL.LU.64 R24, [R1+0x19a0] ;  /* 0x0019a00001187983 */ /* 0x001f280000300a00 */
[----:B------:R0:W-:Y:S01]  /*308a0*/  STL.64 [R1+0x1980], R12 ;  /* 0x0019800c01007387 */ /* 0x0001e20000100a00 */
[----:B---3--:R-:W-:-:S04]  /*308b0*/  LEA R14, P6, R27, R0, 0x1 ;  /* 0x000000001b0e7211 */ /* 0x008fc800078c08ff */
[----:B------:R-:W-:Y:S02]  /*308c0*/  LEA.HI.X.SX32 R15, R27, R2, 0x1, P6 ;  /* 0x000000021b0f7211 */ /* 0x000fe400030f0eff */
[----:B------:R-:W3:Y:S01]  /*308d0*/  LDL.LU R27, [R1+0x190] ;  /* 0x00019000011b7983 */ /* 0x000ee20000300800 */
[----:B0-----:R-:W-:Y:S02]  /*308e0*/  LEA R12, P4, R6, R0, 0x1 ;  /* 0x00000000060c7211 */ /* 0x001fe400078808ff */
[----:B------:R-:W-:Y:S02]  /*308f0*/  LEA R18, R10, R13, 0x2 ;  /* 0x0000000d0a127211 */ /* 0x000fe400078e10ff */
[----:B------:R-:W-:Y:S02]  /*30900*/  LEA.HI.X.SX32 R13, R6, R2, 0x1, P4 ;  /* 0x00000002060d7211 */ /* 0x000fe400020f0eff */
[----:B--2---:R-:W-:Y:S02]  /*30910*/  PRMT R22, R19, 0x7632, R22 ;  /* 0x0000763213167816 */ /* 0x004fe40000000016 */
[----:B------:R-:W-:Y:S01]  /*30920*/  LEA R19, R10, R18, 0x2 ;  /* 0x000000120a137211 */ /* 0x000fe200078e10ff */
[----:B---3--:R-:W-:Y:S04]  /*30930*/  STL.64 [R1+0x1990], R26 ;  /* 0x0019901a01007387 */ /* 0x008fe80000100a00 */
[----:B------:R-:W-:Y:S04]  /*30940*/  STL.64 [R1+0x348], R12 ;  /* 0x0003480c01007387 */ /* 0x000fe80000100a00 */
[----:B------:R0:W-:Y:S02]  /*30950*/  STL.64 [R1+0x340], R14 ;  /* 0x0003400e01007387 */ /* 0x0001e40000100a00 */
[----:B0-----:R-:W-:-:S02]  /*30960*/  MOV R14, R20 ;  /* 0x00000014000e7202 */ /* 0x001fc40000000f00 */
[----:B------:R-:W-:-:S05]  /*30970*/  MOV R15, R21 ;  /* 0x00000015000f7202 */ /* 0x000fca0000000f00 */
[----:B------:R0:W-:Y:S04]  /*30980*/  STL.64 [R1+0x1998], R14 ;  /* 0x0019980e01007387 */ /* 0x0001e80000100a00 */
[----:B0-----:R-:W2:Y:S01]  /*30990*/  LDL.LU.64 R14, [R1+0x18] ;  /* 0x00001800010e7983 */ /* 0x001ea20000300a00 */
[----:B----4-:R-:W-:-:S03]  /*309a0*/  LEA R12, P4, R25, R0, 0x1 ;  /* 0x00000000190c7211 */ /* 0x010fc600078808ff */
[----:B------:R0:W-:Y:S01]  /*309b0*/  STL.64 [R1+0x1978], R18 ;  /* 0x0019781201007387 */ /* 0x0001e20000100a00 */
[----:B------:R-:W-:Y:S01]  /*309c0*/  IMAD R6, R10, 0x4, R19 ;  /* 0x000000040a067824 */ /* 0x000fe200078e0213 */
[----:B------:R-:W-:Y:S02]  /*309d0*/  LEA.HI.X.SX32 R13, R25, R2, 0x1, P4 ;  /* 0x00000002190d7211 */ /* 0x000fe400020f0eff */
[----:B------:R-:W-:Y:S02]  /*309e0*/  LEA R26, P4, R23, R0, 0x1 ;  /* 0x00000000171a7211 */ /* 0x000fe400078808ff */
[----:B0-----:R-:W-:Y:S02]  /*309f0*/  MOV R18, R8 ;  /* 0x0000000800127202 */ /* 0x001fe40000000f00 */
[----:B------:R-:W-:Y:S02]  /*30a00*/  LEA R8, P6, R24, R0, 0x1 ;  /* 0x0000000018087211 */ /* 0x000fe400078c08ff */
[----:B------:R-:W-:-:S02]  /*30a10*/  MOV R19, R9 ;  /* 0x0000000900137202 */ /* 0x000fc40000000f00 */
[-C--:B------:R-:W-:Y:S01]  /*30a20*/  LEA.HI.X.SX32 R9, R24, R2.reuse, 0x1, P6 ;  /* 0x0000000218097211 */ /* 0x080fe200030f0eff */
[----:B------:R0:W-:Y:S01]  /*30a30*/  STL.64 [R1+0x338], R12 ;  /* 0x0003380c01007387 */ /* 0x0001e20000100a00 */
[----:B------:R-:W-:Y:S01]  /*30a40*/  IMAD R20, R10, 0x4, R6 ;  /* 0x000000040a147824 */ /* 0x000fe200078e0206 */
[----:B------:R-:W-:Y:S01]  /*30a50*/  LEA.HI.X.SX32 R27, R23, R2, 0x1, P4 ;  /* 0x00000002171b7211 */ /* 0x000fe200020f0eff */
[----:B------:R-:W-:-:S03]  /*30a60*/  IMAD.MOV.U32 R11, RZ, RZ, R4 ;  /* 0x000000ffff0b7224 */ /* 0x000fc600078e0004 */
[----:B------:R-:W-:Y:S01]  /*30a70*/  LEA R21, R10, R20, 0x2 ;  /* 0x000000140a157211 */ /* 0x000fe200078e10ff */
[----:B0-----:R-:W3:Y:S04]  /*30a80*/  LDL.LU.64 R12, [R1+0x28] ;  /* 0x00002800010c7983 */ /* 0x001ee80000300a00 */
[----:B------:R0:W-:Y:S02]  /*30a90*/  STL.64 [R1+0x330], R8 ;  /* 0x0003300801007387 */ /* 0x0001e40000100a00 */
[----:B0-----:R-:W-:-:S04]  /*30aa0*/  LEA R8, P6, R16, R0, 0x1 ;  /* 0x0000000010087211 */ /* 0x001fc800078c08ff */
[----:B------:R-:W-:Y:S01]  /*30ab0*/  LEA.HI.X.SX32 R9, R16, R2, 0x1, P6 ;  /* 0x0000000210097211 */ /* 0x000fe200030f0eff */
[----:B--2---:R0:W-:Y:S04]  /*30ac0*/  STG.E.U16 [R14.64], R22 ;  /* 0x000000160e007986 */ /* 0x0041e8000c101506 */
[----:B0-----:R-:W2:Y:S04]  /*30ad0*/  LDL.LU.64 R14, [R1+0x1998] ;  /* 0x00199800010e7983 */ /* 0x001ea80000300a00 */
[----:B------:R0:W-:Y:S04]  /*30ae0*/  STL.64 [R1+0x328], R26 ;  /* 0x0003281a01007387 */ /* 0x0001e80000100a00 */
[----:B0-----:R-:W4:Y:S04]  /*30af0*/  LDL.LU.64 R26, [R1+0x1990] ;  /* 0x00199000011a7983 */ /* 0x001f280000300a00 */
[----:B------:R-:W2:Y:S04]  /*30b00*/  LDL.LU R4, [R1+0x170] ;  /* 0x0001700001047983 */ /* 0x000ea80000300800 */
[----:B------:R-:W-:Y:S04]  /*30b10*/  STL.64 [R1+0x1968], R20 ;  /* 0x0019681401007387 */ /* 0x000fe80000100a00 */
[----:B------:R0:W-:Y:S02]  /*30b20*/  STL.64 [R1+0x320], R8 ;  /* 0x0003200801007387 */ /* 0x0001e40000100a00 */
[----:B0-----:R-:W-:-:S04]  /*30b30*/  LEA R8, P4, R17, R0, 0x1 ;  /* 0x0000000011087211 */ /* 0x001fc800078808ff */
[----:B------:R-:W-:-:S05]  /*30b40*/  LEA.HI.X.SX32 R9, R17, R2, 0x1, P4 ;  /* 0x0000000211097211 */ /* 0x000fca00020f0eff */
[----:B------:R0:W-:Y:S04]  /*30b50*/  STL.64 [R1+0x300], R8 ;  /* 0x0003000801007387 */ /* 0x0001e80000100a00 */
[----:B0-----:R-:W2:Y:S01]  /*30b60*/  LDL.LU.64 R8, [R1+0x1988] ;  /* 0x0019880001087983 */ /* 0x001ea20000300a00 */
[----:B------:R-:W-:Y:S01]  /*30b70*/  MOV R22, R18 ;  /* 0x0000001200167202 */ /* 0x000fe20000000f00 */
[----:B------:R-:W-:Y:S01]  /*30b80*/  IMAD.MOV.U32 R23, RZ, RZ, R19 ;  /* 0x000000ffff177224 */ /* 0x000fe200078e0013 */
[C---:B------:R-:W-:Y:S02]  /*30b90*/  LEA R16, R10.reuse, R21, 0x2 ;  /* 0x000000150a107211 */ /* 0x040fe400078e10ff */
[----:B------:R-:W-:Y:S02]  /*30ba0*/  MOV R20, R22 ;  /* 0x0000001600147202 */ /* 0x000fe40000000f00 */
[----:B------:R-:W-:-:S04]  /*30bb0*/  LEA R22, R10, R16, 0x2 ;  /* 0x000000100a167211 */ /* 0x000fc800078e10ff */
[----:B------:R-:W-:Y:S01]  /*30bc0*/  LEA R17, R10, R22, 0x2 ;  /* 0x000000160a117211 */ /* 0x000fe200078e10ff */
[----:B------:R-:W-:-:S04]  /*30bd0*/  IMAD.MOV.U32 R21, RZ, RZ, R23 ;  /* 0x000000ffff157224 */ /* 0x000fc800078e0017 */
[----:B------:R-:W-:Y:S01]  /*30be0*/  IMAD R23, R10, 0x4, R17 ;  /* 0x000000040a177824 */ /* 0x000fe200078e0211 */
[----:B----4-:R-:W-:-:S04]  /*30bf0*/  LEA R18, P6, R26, R0, 0x1 ;  /* 0x000000001a127211 */ /* 0x010fc800078c08ff */
[----:B------:R-:W-:Y:S02]  /*30c00*/  LEA.HI.X.SX32 R19, R26, R2, 0x1, P6 ;  /* 0x000000021a137211 */ /* 0x000fe400030f0eff */
[C---:B------:R-:W-:Y:S02]  /*30c10*/  LEA R26, P4, R28.reuse, R0, 0x1 ;  /* 0x000000001c1a7211 */ /* 0x040fe400078808ff */
[----:B------:R-:W-:Y:S01]  /*30c20*/  PRMT R24, R27, 0x7632, R24 ;  /* 0x000076321b187816 */ /* 0x000fe20000000018 */
[----:B------:R-:W-:Y:S01]  /*30c30*/  STL.64 [R1+0x2f8], R18 ;  /* 0x0002f81201007387 */ /* 0x000fe20000100a00 */
[----:B------:R-:W-:-:S05]  /*30c40*/  LEA.HI.X.SX32 R27, R28, R2, 0x1, P4 ;  /* 0x000000021c1b7211 */ /* 0x000fca00020f0eff */
[----:B------:R-:W-:Y:S04]  /*30c50*/  STL.64 [R1+0x2d8], R26 ;  /* 0x0002d81a01007387 */ /* 0x000fe80000100a00 */
[----:B------:R0:W-:Y:S04]  /*30c60*/  STL.64 [R1+0x1970], R16 ;  /* 0x0019701001007387 */ /* 0x0001e80000100a00 */
[----:B---3--:R1:W-:Y:S04]  /*30c70*/  STG.E.U16 [R12.64], R24 ;  /* 0x000000180c007986 */ /* 0x0083e8000c101506 */
[----:B0-----:R-:W3:Y:S01]  /*30c80*/  LDL.LU.64 R16, [R1+0x30] ;  /* 0x0000300001107983 */ /* 0x001ee20000300a00 */
[----:B--2---:R-:W-:-:S04]  /*30c90*/  LEA R18, P6, R9, R0, 0x1 ;  /* 0x0000000009127211 */ /* 0x004fc800078c08ff */
[----:B------:R-:W-:-:S05]  /*30ca0*/  LEA.HI.X.SX32 R19, R9, R2, 0x1, P6 ;  /* 0x0000000209137211 */ /* 0x000fca00030f0eff */
[----:B------:R0:W-:Y:S04]  /*30cb0*/  STL.64 [R1+0x2d0], R18 ;  /* 0x0002d01201007387 */ /* 0x0001e80000100a00 */
[----:B-1----:R-:W2:Y:S01]  /*30cc0*/  LDL.LU.64 R12, [R1+0x1980] ;  /* 0x00198000010c7983 */ /* 0x002ea20000300a00 */
[----:B0-----:R-:W-:-:S04]  /*30cd0*/  LEA R18, P4, R3, R0, 0x1 ;  /* 0x0000000003127211 */ /* 0x001fc800078808ff */
[----:B------:R-:W-:-:S05]  /*30ce0*/  LEA.HI.X.SX32 R19, R3, R2, 0x1, P4 ;  /* 0x0000000203137211 */ /* 0x000fca00020f0eff */
[----:B------:R0:W-:Y:S04]  /*30cf0*/  STL.64 [R1+0x2c8], R18 ;  /* 0x0002c81201007387 */ /* 0x0001e80000100a00 */
[----:B0-----:R-:W4:Y:S01]  /*30d00*/  LDL.LU.64 R18, [R1+0x1978] ;  /* 0x0019780001127983 */ /* 0x001f220000300a00 */
[----:B------:R-:W-:-:S04]  /*30d10*/  LEA R26, P6, R7, R0, 0x1 ;  /* 0x00000000071a7211 */ /* 0x000fc800078c08ff */
[----:B------:R-:W-:Y:S02]  /*30d20*/  LEA.HI.X.SX32 R27, R7, R2, 0x1, P6 ;  /* 0x00000002071b7211 */ /* 0x000fe400030f0eff */
[----:B------:R-:W-:-:S03]  /*30d30*/  LEA R24, P4, R8, R0, 0x1 ;  /* 0x0000000008187211 */ /* 0x000fc600078808ff */
[----:B------:R2:W-:Y:S01]  /*30d40*/  STL.64 [R1+0x18], R26 ;  /* 0x0000181a01007387 */ /* 0x0005e20000100a00 */
[----:B------:R-:W-:Y:S02]  /*30d50*/  LEA R9, R10, R23, 0x2 ;  /* 0x000000170a097211 */ /* 0x000fe400078e10ff */
[----:B------:R-:W-:Y:S02]  /*30d60*/  LEA.HI.X.SX32 R25, R8, R2, 0x1, P4 ;  /* 0x0000000208197211 */ /* 0x000fe400020f0eff */
[----:B------:R-:W-:Y:S02]  /*30d70*/  PRMT R28, R4, 0x7632, R28 ;  /* 0x00007632041c7816 */ /* 0x000fe4000000001c */
[C---:B------:R-:W-:Y:S01]  /*30d80*/  LEA R3, R10.reuse, R9, 0x2 ;  /* 0x000000090a037211 */ /* 0x040fe200078e10ff */
[----:B------:R-:W3:Y:S04]  /*30d90*/  LDL R4, [R1+0x144] ;  /* 0x0001440001047983 */ /* 0x000ee80000100800 */
[----:B------:R-:W-:-:S04]  /*30da0*/  IMAD R7, R10, 0x4, R3 ;  /* 0x000000040a077824 */ /* 0x000fc800078e0203 */
[----:B------:R-:W-:Y:S01]  /*30db0*/  IMAD R8, R10, 0x4, R7 ;  /* 0x000000040a087824 */ /* 0x000fe200078e0207 */
[----:B--2---:R-:W-:-:S04]  /*30dc0*/  LEA R26, P6, R12, R0, 0x1 ;  /* 0x000000000c1a7211 */ /* 0x004fc800078c08ff */
[----:B------:R-:W-:-:S05]  /*30dd0*/  LEA.HI.X.SX32 R27, R12, R2, 0x1, P6 ;  /* 0x000000020c1b7211 */ /* 0x000fca00030f0eff */
[----:B------:R0:W-:Y:S04]  /*30de0*/  STL.64 [R1+0x1828], R26 ;  /* 0x0018281a01007387 */ /* 0x0001e80000100a00 */
[----:B------:R1:W-:Y:S01]  /*30df0*/  STL.64 [R1+0x10], R24 ;  /* 0x0000101801007387 */ /* 0x0003e20000100a00 */
[----:B0-----:R-:W-:Y:S02]  /*30e00*/  MOV R26, R20 ;  /* 0x00000014001a7202 */ /* 0x001fe40000000f00 */
[CC--:B-1----:R-:W-:Y:S02]  /*30e10*/  LEA R24, P4, R13.reuse, R0.reuse, 0x1 ;  /* 0x000000000d187211 */ /* 0x0c2fe400078808ff */
[----:B----4-:R-:W-:Y:S02]  /*30e20*/  LEA R20, P6, R18, R0, 0x1 ;  /* 0x0000000012147211 */ /* 0x010fe400078c08ff */
[----:B------:R-:W-:-:S02]  /*30e30*/  LEA.HI.X.SX32 R25, R13, R2, 0x1, P4 ;  /* 0x000000020d197211 */ /* 0x000fc400020f0eff */
[----:B------:R-:W-:Y:S02]  /*30e40*/  MOV R27, R21 ;  /* 0x00000015001b7202 */ /* 0x000fe40000000f00 */
[----:B------:R-:W-:Y:S01]  /*30e50*/  LEA.HI.X.SX32 R21, R18, R2, 0x1, P6 ;  /* 0x0000000212157211 */ /* 0x000fe200030f0eff */
[----:B------:R0:W-:Y:S04]  /*30e60*/  STL.64 [R1+0x1830], R24 ;  /* 0x0018301801007387 */ /* 0x0001e80000100a00 */
[----:B0-----:R-:W2:Y:S04]  /*30e70*/  LDL.LU.64 R24, [R1+0x20] ;  /* 0x0000200001187983 */ /* 0x001ea80000300a00 */
[----:B------:R-:W-:Y:S04]  /*30e80*/  STL.64 [R1+0x1958], R8 ;  /* 0x0019580801007387 */ /* 0x000fe80000100a00 */
[----:B------:R0:W-:Y:S04]  /*30e90*/  STL.64 [R1+0x2c0], R20 ;  /* 0x0002c01401007387 */ /* 0x0001e80000100a00 */
[----:B---3--:R1:W-:Y:S01]  /*30ea0*/  STG.E.U16 [R16.64], R28 ;  /* 0x0000001c10007986 */ /* 0x0083e2000c101506 */
[----:B0-----:R-:W-:-:S04]  /*30eb0*/  LEA R20, P4, R19, R0, 0x1 ;  /* 0x0000000013147211 */ /* 0x001fc800078808ff */
[----:B------:R-:W-:Y:S01]  /*30ec0*/  LEA.HI.X.SX32 R21, R19, R2, 0x1, P4 ;  /* 0x0000000213157211 */ /* 0x000fe200020f0eff */
[----:B-1----:R-:W3:Y:S04]  /*30ed0*/  LDL.LU.64 R16, [R1+0x1970] ;  /* 0x0019700001107983 */ /* 0x002ee80000300a00 */
[----:B------:R0:W-:Y:S04]  /*30ee0*/  STL.64 [R1+0x2f0], R20 ;  /* 0x0002f01401007387 */ /* 0x0001e80000100a00 */
[----:B0-----:R-:W4:Y:S01]  /*30ef0*/  LDL.LU.64 R20, [R1+0x1968] ;  /* 0x0019680001147983 */ /* 0x001f220000300a00 */
[----:B------:R-:W-:-:S02]  /*30f00*/  LEA R12, R10, R8, 0x2 ;  /* 0x000000080a0c7211 */ /* 0x000fc400078e10ff */
[----:B------:R-:W-:-:S04]  /*30f10*/  LEA R8, P6, R6, R0, 0x1 ;  /* 0x0000000006087211 */ /* 0x000fc800078c08ff */
[----:B------:R-:W-:Y:S01]  /*30f20*/  LEA.HI.X.SX32 R9, R6, R2, 0x1, P6 ;  /* 0x0000000206097211 */ /* 0x000fe200030f0eff */
[----:B------:R-:W-:Y:S01]  /*30f30*/  IMAD.MOV.U32 R28, RZ, RZ, c[0x0][0x1c8] ;  /* 0x00007200ff1c7624 */ /* 0x000fe200078e00ff */
[----:B------:R-:W-:-:S04]  /*30f40*/  LEA R13, R10, R12, 0x2 ;  /* 0x0000000c0a0d7211 */ /* 0x000fc800078e10ff */
[----:B------:R-:W-:Y:S01]  /*30f50*/  LEA R6, R28, R13, 0x2 ;  /* 0x0000000d1c067211 */ /* 0x000fe200078e10ff */
[----:B--2---:R-:W-:Y:S04]  /*30f60*/  STL.64 [R1+0x1960], R24 ;  /* 0x0019601801007387 */ /* 0x004fe80000100a00 */
[----:B------:R-:W2:Y:S04]  /*30f70*/  LDL R10, [R1+0x124] ;  /* 0x00012400010a7983 */ /* 0x000ea80000100800 */
[----:B------:R-:W-:Y:S04]  /*30f80*/  STL.64 [R1+0x318], R8 ;  /* 0x0003180801007387 */ /* 0x000fe80000100a00 */
[----:B------:R0:W-:Y:S04]  /*30f90*/  STL.64 [R1+0x1950], R12 ;  /* 0x0019500c01007387 */ /* 0x0001e80000100a00 */
[----:B0-----:R-:W2:Y:S01]  /*30fa0*/  LDL.LU.64 R12, [R1+0x40] ;  /* 0x00004000010c7983 */ /* 0x001ea20000300a00 */
[----:B----4-:R-:W-:-:S02]  /*30fb0*/  LEA R24, P4, R20, R0, 0x1 ;  /* 0x0000000014187211 */ /* 0x010fc400078808ff */
[C---:B------:R-:W-:Y:S02]  /*30fc0*/  LEA R8, P6, R21.reuse, R0, 0x1 ;  /* 0x0000000015087211 */ /* 0x040fe400078c08ff */
[-C--:B------:R-:W-:Y:S02]  /*30fd0*/  LEA.HI.X.SX32 R25, R20, R2.reuse, 0x1, P4 ;  /* 0x0000000214197211 */ /* 0x080fe400020f0eff */
[----:B------:R-:W-:Y:S02]  /*30fe0*/  LEA.HI.X.SX32 R9, R21, R2, 0x1, P6 ;  /* 0x0000000215097211 */ /* 0x000fe400030f0eff */
[----:B------:R-:W4:Y:S01]  /*30ff0*/  LDL.LU.64 R20, [R1+0x38] ;  /* 0x0000380001147983 */ /* 0x000f220000300a00 */
[----:B------:R-:W-:-:S03]  /*31000*/  LEA R18, R28, R6, 0x2 ;  /* 0x000000061c127211 */ /* 0x000fc600078e10ff */
[----:B------:R3:W-:Y:S02]  /*31010*/  STL.64 [R1+0x310], R24 ;  /* 0x0003101801007387 */ /* 0x0007e40000100a00 */
[----:B------:R-:W-:Y:S02]  /*31020*/  IMAD R19, R28, 0x4, R18 ;  /* 0x000000041c137824 */ /* 0x000fe400078e0212 */
[----:B------:R0:W-:Y:S01]  /*31030*/  STL.64 [R1+0x308], R8 ;  /* 0x0003080801007387 */ /* 0x0001e20000100a00 */
[----:B---3--:R-:W-:-:S04]  /*31040*/  LEA R24, P4, R16, R0, 0x1 ;  /* 0x0000000010187211 */ /* 0x008fc800078808ff */
[----:B------:R-:W-:Y:S02]  /*31050*/  LEA.HI.X.SX32 R25, R16, R2, 0x1, P4 ;  /* 0x0000000210197211 */ /* 0x000fe400020f0eff */
[----:B0-----:R-:W-:-:S04]  /*31060*/  LEA R8, P6, R22, R0, 0x1 ;  /* 0x0000000016087211 */ /* 0x001fc800078c08ff */
[----:B------:R-:W-:Y:S02]  /*31070*/  LEA.HI.X.SX32 R9, R22, R2, 0x1, P6 ;  /* 0x0000000216097211 */ /* 0x000fe400030f0eff */
[----:B------:R-:W-:Y:S01]  /*31080*/  LEA R16, R28, R19, 0x2 ;  /* 0x000000131c107211 */ /* 0x000fe200078e10ff */
[----:B----4-:R0:W-:Y:S04]  /*31090*/  STG.E.U16 [R20.64], R4 ;  /* 0x0000000414007986 */ /* 0x0101e8000c101506 */
[----:B0-----:R-:W3:Y:S04]  /*310a0*/  LDL R4, [R1+0x134] ;  /* 0x0001340001047983 */ /* 0x001ee80000100800 */
[----:B------:R0:W-:Y:S04]  /*310b0*/  STL.64 [R1+0x1948], R18 ;  /* 0x0019481201007387 */ /* 0x0001e80000100a00 */
[----:B------:R1:W-:Y:S04]  /*310c0*/  STL.64 [R1+0x2e8], R24 ;  /* 0x0002e81801007387 */ /* 0x0003e80000100a00 */
[----:B0-----:R-:W3:Y:S01]  /*310d0*/  LDL.LU.64 R18, [R1+0x48] ;  /* 0x0000480001127983 */ /* 0x001ee20000300a00 */
[----:B-1----:R-:W-:-:S03]  /*310e0*/  LEA R24, P4, R17, R0, 0x1 ;  /* 0x0000000011187211 */ /* 0x002fc600078808ff */
[----:B------:R0:W-:Y:S01]  /*310f0*/  STL.64 [R1+0x2e0], R8 ;  /* 0x0002e00801007387 */ /* 0x0001e20000100a00 */
[----:B------:R-:W-:-:S05]  /*31100*/  LEA.HI.X.SX32 R25, R17, R2, 0x1, P4 ;  /* 0x0000000211197211 */ /* 0x000fca00020f0eff */
[----:B------:R1:W-:Y:S01]  /*31110*/  STL.64 [R1+0x2b8], R24 ;  /* 0x0002b81801007387 */ /* 0x0003e20000100a00 */
[----:B0-----:R-:W-:-:S04]  /*31120*/  LEA R8, P6, R23, R0, 0x1 ;  /* 0x0000000017087211 */ /* 0x001fc800078c08ff */
[----:B------:R-:W-:Y:S01]  /*31130*/  LEA.HI.X.SX32 R9, R23, R2, 0x1, P6 ;  /* 0x0000000217097211 */ /* 0x000fe200030f0eff */
[----:B-1----:R-:W4:Y:S04]  /*31140*/  LDL.LU.64 R24, [R1+0x1960] ;  /* 0x0019600001187983 */ /* 0x002f280000300a00 */
[----:B------:R0:W-:Y:S04]  /*31150*/  STL.64 [R1+0x2b0], R8 ;  /* 0x0002b00801007387 */ /* 0x0001e80000100a00 */
[----:B0-----:R-:W3:Y:S04]  /*31160*/  LDL.LU.64 R8, [R1+0x1958] ;  /* 0x0019580001087983 */ /* 0x001ee80000300a00 */
[----:B--2---:R0:W-:Y:S01]  /*31170*/  STG.E.U16 [R12.64], R10 ;  /* 0x0000000a0c007986 */ /* 0x0041e2000c101506 */
[----:B----4-:R-:W-:Y:S01]  /*31180*/  IMAD.MOV.U32 R22, RZ, RZ, R24 ;  /* 0x000000ffff167224 */ /* 0x010fe200078e0018 */
[----:B------:R-:W-:-:S02]  /*31190*/  MOV R23, R25 ;  /* 0x0000001900177202 */ /* 0x000fc40000000f00 */
[----:B------:R-:W-:-:S03]  /*311a0*/  LEA R24, P6, R3, R0, 0x1 ;  /* 0x0000000003187211 */ /* 0x000fc600078c08ff */
[----:B------:R1:W-:Y:S01]  /*311b0*/  STL.64 [R1+0x1940], R22 ;  /* 0x0019401601007387 */ /* 0x0003e20000100a00 */
[----:B------:R-:W-:-:S03]  /*311c0*/  LEA.HI.X.SX32 R25, R3, R2, 0x1, P6 ;  /* 0x0000000203197211 */ /* 0x000fc600030f0eff */
[----:B0-----:R-:W2:Y:S01]  /*311d0*/  LDL.LU.64 R12, [R1+0x1950] ;  /* 0x00195000010c7983 */ /* 0x001ea20000300a00 */
[----:B-1----:R-:W-:Y:S02]  /*311e0*/  MOV R22, R26 ;  /* 0x0000001a00167202 */ /* 0x002fe40000000f00 */
[----:B---3--:R-:W-:Y:S01]  /*311f0*/  LEA R26, P4, R9, R0, 0x1 ;  /* 0x00000000091a7211 */ /* 0x008fe200078808ff */
[----:B------:R-:W-:-:S03]  /*31200*/  IMAD.MOV.U32 R23, RZ, RZ, R27 ;  /* 0x000000ffff177224 */ /* 0x000fc600078e001b */
[----:B------:R-:W-:-:S05]  /*31210*/  LEA.HI.X.SX32 R27, R9, R2, 0x1, P4 ;  /* 0x00000002091b7211 */ /* 0x000fca00020f0eff */
[----:B------:R0:W-:Y:S04]  /*31220*/  STL.64 [R1+0x2a8], R26 ;  /* 0x0002a81a01007387 */ /* 0x0001e80000100a00 */
[----:B------:R1:W-:Y:S01]  /*31230*/  STL.64 [R1+0x2a0], R24 ;  /* 0x0002a01801007387 */ /* 0x0003e20000100a00 */
[CC--:B0-----:R-:W-:Y:S02]  /*31240*/  LEA R26, P4, R7.reuse, R0.reuse, 0x1 ;  /* 0x00000000071a7211 */ /* 0x0c1fe400078808ff */
[C---:B-1----:R-:W-:Y:S02]  /*31250*/  LEA R24, P6, R8.reuse, R0, 0x1 ;  /* 0x0000000008187211 */ /* 0x042fe400078c08ff */
[-C--:B------:R-:W-:Y:S02]  /*31260*/  LEA.HI.X.SX32 R27, R7, R2.reuse, 0x1, P4 ;  /* 0x00000002071b7211 */ /* 0x080fe400020f0eff */
[----:B------:R-:W-:Y:S01]  /*31270*/  LEA.HI.X.SX32 R25, R8, R2, 0x1, P6 ;  /* 0x0000000208197211 */ /* 0x000fe200030f0eff */
[----:B------:R0:W-:Y:S04]  /*31280*/  STG.E.U16 [R18.64], R4 ;  /* 0x0000000412007986 */ /* 0x0001e8000c101506 */
[----:B------:R2:W-:Y:S04]  /*31290*/  STL.64 [R1+0x298], R26 ;  /* 0x0002981a01007387 */ /* 0x0005e80000100a00 */
[----:B------:R1:W-:Y:S04]  /*312a0*/  STL.64 [R1+0x290], R24 ;  /* 0x0002901801007387 */ /* 0x0003e80000100a00 */
[----:B0-----:R-:W3:Y:S04]  /*312b0*/  LDL.LU.64 R18, [R1+0x1948] ;  /* 0x0019480001127983 */ /* 0x001ee80000300a00 */
[----:B------:R-:W-:Y:S01]  /*312c0*/  STG.E.U16 [R22.64], R11 ;  /* 0x0000000b16007986 */ /* 0x000fe2000c101506 */
[----:B--2---:R-:W-:-:S02]  /*312d0*/  LEA R26, P4, R12, R0, 0x1 ;  /* 0x000000000c1a7211 */ /* 0x004fc400078808ff */
[C---:B-1----:R-:W-:Y:S02]  /*312e0*/  LEA R24, P6, R13.reuse, R0, 0x1 ;  /* 0x000000000d187211 */ /* 0x042fe400078c08ff */
[-C--:B------:R-:W-:Y:S02]  /*312f0*/  LEA.HI.X.SX32 R27, R12, R2.reuse, 0x1, P4 ;  /* 0x000000020c1b7211 */ /* 0x080fe400020f0eff */
[----:B------:R-:W-:-:S03]  /*31300*/  LEA.HI.X.SX32 R25, R13, R2, 0x1, P6 ;  /* 0x000000020d197211 */ /* 0x000fc600030f0eff */
[----:B------:R0:W-:Y:S04]  /*31310*/  STL.64 [R1+0x288], R26 ;  /* 0x0002881a01007387 */ /* 0x0001e80000100a00 */
[----:B------:R1:W-:Y:S01]  /*31320*/  STL.64 [R1+0x280], R24 ;  /* 0x0002801801007387 */ /* 0x0003e20000100a00 */
[----:B0-----:R-:W-:Y:S01]  /*31330*/  IMAD.MOV.U32 R26, RZ, RZ, R14 ;  /* 0x000000ffff1a7224 */ /* 0x001fe200078e000e */
[----:B------:R-:W-:Y:S02]  /*31340*/  LEA R14, P4, R6, R0, 0x1 ;  /* 0x00000000060e7211 */ /* 0x000fe400078808ff */
[----:B------:R-:W-:Y:S02]  /*31350*/  MOV R27, R15 ;  /* 0x0000000f001b7202 */ /* 0x000fe40000000f00 */
[----:B-1----:R-:W-:-:S02]  /*31360*/  MOV R25, R5 ;  /* 0x0000000500197202 */ /* 0x002fc40000000f00 */
[----:B------:R-:W-:-:S05]  /*31370*/  LEA.HI.X.SX32 R15, R6, R2, 0x1, P4 ;  /* 0x00000002060f7211 */ /* 0x000fca00020f0eff */
[----:B------:R0:W-:Y:S01]  /*31380*/  STL.64 [R1+0x270], R14 ;  /* 0x0002700e01007387 */ /* 0x0001e20000100a00 */
[----:B---3--:R-:W-:-:S04]  /*31390*/  LEA R4, P6, R18, R0, 0x1 ;  /* 0x0000000012047211 */ /* 0x008fc800078c08ff */
[----:B------:R-:W-:-:S05]  /*313a0*/  LEA.HI.X.SX32 R5, R18, R2, 0x1, P6 ;  /* 0x0000000212057211 */ /* 0x000fca00030f0eff */
[----:B------:R1:W-:Y:S04]  /*313b0*/  STL.64 [R1+0x268], R4 ;  /* 0x0002680401007387 */ /* 0x0003e80000100a00 */
[----:B------:R-:W2:Y:S01]  /*313c0*/  LDL.LU.64 R22, [R1+0x1940] ;  /* 0x0019400001167983 */ /* 0x000ea20000300a00 */
[----:B------:R-:W-:-:S04]  /*313d0*/  LEA R20, R28, R16, 0x2 ;  /* 0x000000101c147211 */ /* 0x000fc800078e10ff */
[----:B------:R-:W-:-:S04]  /*313e0*/  LEA R17, R28, R20, 0x2 ;  /* 0x000000141c117211 */ /* 0x000fc800078e10ff */
[----:B------:R-:W-:-:S05]  /*313f0*/  LEA R21, R28, R17, 0x2 ;  /* 0x000000111c157211 */ /* 0x000fca00078e10ff */
[----:B------:R-:W-:-:S05]  /*31400*/  IMAD R3, R28, 0x4, R21 ;  /* 0x000000041c037824 */ /* 0x000fca00078e0215 */
[----:B------:R-:W-:-:S04]  /*31410*/  LEA R7, R28, R3, 0x2 ;  /* 0x000000031c077211 */ /* 0x000fc800078e10ff */
[----:B------:R-:W-:Y:S02]  /*31420*/  LEA R8, R28, R7, 0x2 ;  /* 0x000000071c087211 */ /* 0x000fe400078e10ff */
[CC--:B0-----:R-:W-:Y:S02]  /*31430*/  LEA R14, P4, R19.reuse, R0.reuse, 0x1 ;  /* 0x00000000130e7211 */ /* 0x0c1fe400078808ff */
[----:B-1----:R-:W-:Y:S01]  /*31440*/  LEA R4, P6, R16, R0, 0x1 ;  /* 0x0000000010047211 */ /* 0x002fe200078c08ff */
[----:B------:R-:W-:Y:S01]  /*31450*/  IMAD R9, R28, 0x4, R8 ;  /* 0x000000041c097824 */ /* 0x000fe200078e0208 */
[-C--:B------:R-:W-:Y:S02]  /*31460*/  LEA.HI.X.SX32 R15, R19, R2.reuse, 0x1, P4 ;  /* 0x00000002130f7211 */ /* 0x080fe400020f0eff */
[----:B------:R-:W-:Y:S02]  /*31470*/  LEA.HI.X.SX32 R5, R16, R2, 0x1, P6 ;  /* 0x0000000210057211 */ /* 0x000fe400030f0eff */
[C---:B------:R-:W-:Y:S01]  /*31480*/  LEA R12, R28.reuse, R9, 0x2 ;  /* 0x000000091c0c7211 */ /* 0x040fe200078e10ff */
[----:B------:R0:W-:Y:S03]  /*31490*/  STL.64 [R1+0x260], R14 ;  /* 0x0002600e01007387 */ /* 0x0001e60000100a00 */
[----:B------:R-:W-:-:S04]  /*314a0*/  LEA R6, R28, R12, 0x2 ;  /* 0x0000000c1c067211 */ /* 0x000fc800078e10ff */
[C---:B------:R-:W-:Y:S01]  /*314b0*/  LEA R13, R28.reuse, R6, 0x2 ;  /* 0x000000061c0d7211 */ /* 0x040fe200078e10ff */
[----:B0-----:R-:W3:Y:S04]  /*314c0*/  LDL.LU.64 R14, [R1+0x1938] ;  /* 0x00193800010e7983 */ /* 0x001ee80000300a00 */
[----:B------:R-:W4:Y:S04]  /*314d0*/  LDL R10, [R1+0x184] ;  /* 0x00018400010a7983 */ /* 0x000f280000100800 */
[----:B------:R0:W-:Y:S01]  /*314e0*/  STL.64 [R1+0x258], R4 ;  /* 0x0002580401007387 */ /* 0x0001e20000100a00 */
[----:B------:R-:W-:Y:S01]  /*314f0*/  IMAD R16, R28, 0x4, R13 ;  /* 0x000000041c107824 */ /* 0x000fe200078e020d */
[----:B0-----:R-:W-:-:S04]  /*31500*/  LEA R4, P6, R17, R0, 0x1 ;  /* 0x0000000011047211 */ /* 0x001fc800078c08ff */
[----:B------:R-:W-:Y:S02]  /*31510*/  LEA.HI.X.SX32 R5, R17, R2, 0x1, P6 ;  /* 0x0000000211057211 */ /* 0x000fe400030f0eff */
[----:B------:R-:W-:-:S03]  /*31520*/  LEA R17, R28, R16, 0x2 ;  /* 0x000000101c117211 */ /* 0x000fc600078e10ff */
[----:B------:R0:W-:Y:S01]  /*31530*/  STL.64 [R1+0x248], R4 ;  /* 0x0002480401007387 */ /* 0x0001e20000100a00 */
[----:B--2---:R-:W-:Y:S01]  /*31540*/  IMAD.MOV.U32 R18, RZ, RZ, R22 ;  /* 0x000000ffff127224 */ /* 0x004fe200078e0016 */
[C---:B------:R-:W-:Y:S02]  /*31550*/  LEA R22, P4, R20.reuse, R0, 0x1 ;  /* 0x0000000014167211 */ /* 0x040fe400078808ff */
[----:B------:R-:W-:Y:S02]  /*31560*/  MOV R19, R23 ;  /* 0x0000001700137202 */ /* 0x000fe40000000f00 */
[----:B------:R-:W-:Y:S02]  /*31570*/  LEA.HI.X.SX32 R23, R20, R2, 0x1, P4 ;  /* 0x0000000214177211 */ /* 0x000fe400020f0eff */
[C---:B0-----:R-:W-:Y:S01]  /*31580*/  LEA R4, P4, R21.reuse, R0, 0x1 ;  /* 0x0000000015047211 */ /* 0x041fe200078808ff */
[----:B------:R0:W-:Y:S03]  /*31590*/  STG.E.U16 [R18.64], R29 ;  /* 0x0000001d12007986 */ /* 0x0001e6000c101506 */
[----:B------:R-:W-:Y:S01]  /*315a0*/  LEA.HI.X.SX32 R5, R21, R2, 0x1, P4 ;  /* 0x0000000215057211 */ /* 0x000fe200020f0eff */
[----:B------:R-:W-:Y:S04]  /*315b0*/  STL.64 [R1+0x250], R22 ;  /* 0x0002501601007387 */ /* 0x000fe80000100a00 */
[----:B------:R-:W-:Y:S04]  /*315c0*/  STL [R1+0x1898], R29 ;  /* 0x0018981d01007387 */ /* 0x000fe80000100800 */
[----:B------:R-:W-:Y:S01]  /*315d0*/  STL [R1+0x189c], R29 ;  /* 0x00189c1d01007387 */ /* 0x000fe20000100800 */
[----:B0-----:R-:W-:-:S03]  /*315e0*/  LEA R18, R28, R17, 0x2 ;  /* 0x000000111c127211 */ /* 0x001fc600078e10ff */
[----:B------:R0:W-:Y:S04]  /*315f0*/  STL.64 [R1+0x1928], R16 ;  /* 0x0019281001007387 */ /* 0x0001e80000100a00 */
[----:B0-----:R-:W4:Y:S04]  /*31600*/  LDL.LU.64 R16, [R1+0x8] ;  /* 0x0000080001107983 */ /* 0x001f280000300a00 */
[----:B------:R0:W-:Y:S04]  /*31610*/  STL.64 [R1+0x240], R4 ;  /* 0x0002400401007387 */ /* 0x0001e80000100a00 */
[----:B0-----:R-:W2:Y:S01]  /*31620*/  LDL.LU.64 R4, [R1+0x1930] ;  /* 0x0019300001047983 */ /* 0x001ea20000300a00 */
[----:B------:R-:W-:Y:S01]  /*31630*/  LEA R22, P6, R3, R0, 0x1 ;  /* 0x0000000003167211 */ /* 0x000fe200078c08ff */
[----:B---3--:R-:W-:-:S02]  /*31640*/  IMAD.MOV.U32 R24, RZ, RZ, R14 ;  /* 0x000000ffff187224 */ /* 0x008fc400078e000e */
[----:B------:R-:W3:Y:S01]  /*31650*/  LDL.LU.64 R20, [R1+0x368] ;  /* 0x0003680001147983 */ /* 0x000ee20000300a00 */
[----:B------:R-:W-:Y:S02]  /*31660*/  LEA.HI.X.SX32 R23, R3, R2, 0x1, P6 ;  /* 0x0000000203177211 */ /* 0x000fe400030f0eff */
[----:B------:R-:W-:-:S03]  /*31670*/  LEA R14, P4, R7, R0, 0x1 ;  /* 0x00000000070e7211 */ /* 0x000fc600078808ff */
[----:B------:R0:W-:Y:S01]  /*31680*/  STL.64 [R1+0x238], R22 ;  /* 0x0002381601007387 */ /* 0x0001e20000100a00 */
[----:B------:R-:W-:Y:S01]  /*31690*/  IMAD.MOV.U32 R19, RZ, RZ, R25 ;  /* 0x000000ffff137224 */ /* 0x000fe200078e0019 */
[----:B------:R-:W-:Y:S02]  /*316a0*/  MOV R25, R15 ;  /* 0x0000000f00197202 */ /* 0x000fe40000000f00 */
[----:B------:R-:W-:Y:S02]  /*316b0*/  LEA.HI.X.SX32 R15, R7, R2, 0x1, P4 ;  /* 0x00000002070f7211 */ /* 0x000fe400020f0eff */
[----:B0-----:R-:W-:Y:S02]  /*316c0*/  MOV R22, R26 ;  /* 0x0000001a00167202 */ /* 0x001fe40000000f00 */
[----:B------:R-:W-:Y:S01]  /*316d0*/  MOV R23, R27 ;  /* 0x0000001b00177202 */ /* 0x000fe20000000f00 */
[----:B------:R0:W-:Y:S02]  /*316e0*/  STL.64 [R1+0x230], R14 ;  /* 0x0002300e01007387 */ /* 0x0001e40000100a00 */
[----:B0-----:R-:W-:-:S04]  /*316f0*/  LEA R14, P4, R9, R0, 0x1 ;  /* 0x00000000090e7211 */ /* 0x001fc800078808ff */
[----:B------:R-:W-:Y:S01]  /*31700*/  LEA.HI.X.SX32 R15, R9, R2, 0x1, P4 ;  /* 0x00000002090f7211 */ /* 0x000fe200020f0eff */
[----:B----4-:R0:W-:Y:S01]  /*31710*/  STG.E.U16 [R16.64], R10 ;  /* 0x0000000a10007986 */ /* 0x0101e2000c101506 */
[----:B--2---:R-:W-:Y:S02]  /*31720*/  MOV R26, R4 ;  /* 0x00000004001a7202 */ /* 0x004fe40000000f00 */
[----:B------:R-:W-:Y:S01]  /*31730*/  LEA R4, P6, R8, R0, 0x1 ;  /* 0x0000000008047211 */ /* 0x000fe200078c08ff */
[----:B------:R-:W-:-:S03]  /*31740*/  IMAD.MOV.U32 R27, RZ, RZ, R5 ;  /* 0x000000ffff1b7224 */ /* 0x000fc600078e0005 */
[----:B------:R-:W-:-:S05]  /*31750*/  LEA.HI.X.SX32 R5, R8, R2, 0x1, P6 ;  /* 0x0000000208057211 */ /* 0x000fca00030f0eff */
[----:B------:R1:W-:Y:S04]  /*31760*/  STL.64 [R1+0x228], R4 ;  /* 0x0002280401007387 */ /* 0x0003e80000100a00 */
[----:B0-----:R-:W2:Y:S01]  /*31770*/  LDL.LU.64 R16, [R1+0x1928] ;  /* 0x0019280001107983 */ /* 0x001ea20000300a00 */
[----:B-1----:R-:W-:-:S03]  /*31780*/  LEA R4, P6, R12, R0, 0x1 ;  /* 0x000000000c047211 */ /* 0x002fc600078c08ff */
[----:B------:R0:W-:Y:S01]  /*31790*/  STL.64 [R1+0x220], R14 ;  /* 0x0002200e01007387 */ /* 0x0001e20000100a00 */
[----:B------:R-:W-:-:S05]  /*317a0*/  LEA.HI.X.SX32 R5, R12, R2, 0x1, P6 ;  /* 0x000000020c057211 */ /* 0x000fca00030f0eff */
[----:B------:R1:W-:Y:S01]  /*317b0*/  STL.64 [R1+0x218], R4 ;  /* 0x0002180401007387 */ /* 0x0003e20000100a00 */
[----:B0-----:R-:W-:-:S04]  /*317c0*/  LEA R14, P4, R6, R0, 0x1 ;  /* 0x00000000060e7211 */ /* 0x001fc800078808ff */
[----:B------:R-:W-:Y:S02]  /*317d0*/  LEA.HI.X.SX32 R15, R6, R2, 0x1, P4 ;  /* 0x00000002060f7211 */ /* 0x000fe400020f0eff */
[----:B-1----:R-:W-:-:S03]  /*317e0*/  LEA R4, P6, R13, R0, 0x1 ;  /* 0x000000000d047211 */ /* 0x002fc600078c08ff */
[----:B------:R0:W-:Y:S01]  /*317f0*/  STL.64 [R1+0x210], R14 ;  /* 0x0002100e01007387 */ /* 0x0001e20000100a00 */
[----:B------:R-:W-:Y:S01]  /*31800*/  LEA.HI.X.SX32 R5, R13, R2, 0x1, P6 ;  /* 0x000000020d057211 */ /* 0x000fe200030f0eff */
[----:B------:R-:W-:Y:S02]  /*31810*/  IMAD.MOV.U32 R13, RZ, RZ, R11 ;  /* 0x000000ffff0d7224 */ /* 0x000fe400078e000b */
[----:B0-----:R-:W4:Y:S04]  /*31820*/  LDL.LU.64 R14, [R1+0x1920] ;  /* 0x00192000010e7983 */ /* 0x001f280000300a00 */
[----:B------:R0:W-:Y:S04]  /*31830*/  STL.64 [R1+0x208], R4 ;  /* 0x0002080401007387 */ /* 0x0001e80000100a00 */
[----:B0-----:R-:W3:Y:S04]  /*31840*/  LDL.LU.64 R4, [R1+0x1918] ;  /* 0x0019180001047983 */ /* 0x001ee80000300a00 */
[----:B------:R-:W3:Y:S01]  /*31850*/  LDL R11, [R1+0x194] ;  /* 0x00019400010b7983 */ /* 0x000ee20000100800 */
[----:B------:R-:W-:-:S04]  /*31860*/  LEA R3, R28, R18, 0x2 ;  /* 0x000000121c037211 */ /* 0x000fc800078e10ff */
[----:B------:R-:W-:-:S05]  /*31870*/  LEA R7, R28, R3, 0x2 ;  /* 0x000000031c077211 */ /* 0x000fca00078e10ff */
[----:B------:R-:W-:-:S05]  /*31880*/  IMAD R8, R28, 0x4, R7 ;  /* 0x000000041c087824 */ /* 0x000fca00078e0207 */
[----:B------:R-:W-:-:S04]  /*31890*/  LEA R12, R28, R8, 0x2 ;  /* 0x000000081c0c7211 */ /* 0x000fc800078e10ff */
[----:B------:R-:W-:-:S04]  /*318a0*/  LEA R9, R28, R12, 0x2 ;  /* 0x0000000c1c097211 */ /* 0x000fc800078e10ff */
[----:B------:R-:W-:Y:S02]  /*318b0*/  LEA R6, R28, R9, 0x2 ;  /* 0x000000091c067211 */ /* 0x000fe400078e10ff */
[-C--:B--2---:R-:W-:Y:S02]  /*318c0*/  LEA R10, P4, R16, R0.reuse, 0x1 ;  /* 0x00000000100a7211 */ /* 0x084fe400078808ff */
[----:B------:R-:W-:-:S04]  /*318d0*/  LEA R28, P6, R17, R0, 0x1 ;  /* 0x00000000111c7211 */ /* 0x000fc800078c08ff */
[-C--:B------:R-:W-:Y:S01]  /*318e0*/  LEA.HI.X.SX32 R29, R17, R2.reuse, 0x1, P6 ;  /* 0x00000002111d7211 */ /* 0x080fe200030f0eff */
[----:B---3--:R0:W-:Y:S02]  /*318f0*/  STG.E.U16 [R4.64], R11 ;  /* 0x0000000b04007986 */ /* 0x0081e4000c101506 */
[----:B0-----:R-:W-:-:S05]  /*31900*/  LEA.HI.X.SX32 R11, R16, R2, 0x1, P4 ;  /* 0x00000002100b7211 */ /* 0x001fca00020f0eff */
[----:B------:R0:W-:Y:S04]  /*31910*/  STL.64 [R1+0x200], R10 ;  /* 0x0002000a01007387 */ /* 0x0001e80000100a00 */
[----:B0-----:R-:W2:Y:S04]  /*31920*/  LDL.LU.64 R10, [R1+0x1910] ;  /* 0x00191000010a7983 */ /* 0x001ea80000300a00 */
[----:B------:R4:W-:Y:S02]  /*31930*/  STL.64 [R1+0x1f8], R28 ;  /* 0x0001f81c01007387 */ /* 0x0009e40000100a00 */
[----:B----4-:R-:W-:-:S02]  /*31940*/  MOV R28, R14 ;  /* 0x0000000e001c7202 */ /* 0x010fc40000000f00 */
[C---:B------:R-:W-:Y:S02]  /*31950*/  LEA R14, P4, R18.reuse, R0, 0x1 ;  /* 0x00000000120e7211 */ /* 0x040fe400078808ff */
[----:B------:R-:W-:Y:S02]  /*31960*/  MOV R29, R15 ;  /* 0x0000000f001d7202 */ /* 0x000fe40000000f00 */
[----:B------:R-:W-:-:S05]  /*31970*/  LEA.HI.X.SX32 R15, R18, R2, 0x1, P4 ;  /* 0x00000002120f7211 */ /* 0x000fca00020f0eff */
[----:B------:R0:W-:Y:S04]  /*31980*/  STL.64 [R1+0x1f0], R14 ;  /* 0x0001f00e01007387 */ /* 0x0001e80000100a00 */
[----:B0-----:R-:W3:Y:S01]  /*31990*/  LDL.LU.64 R14, [R1+0x1908] ;  /* 0x00190800010e7983 */ /* 0x001ee20000300a00 */
[----:B------:R-:W-:Y:S01]  /*319a0*/  MOV R16, R22 ;  /* 0x0000001600107202 */ /* 0x000fe20000000f00 */
[----:B------:R-:W-:Y:S01]  /*319b0*/  IMAD.MOV.U32 R22, RZ, RZ, R24 ;  /* 0x000000ffff167224 */ /* 0x000fe200078e0018 */
[----:B------:R-:W-:Y:S02]  /*319c0*/  MOV R24, R26 ;  /* 0x0000001a00187202 */ /* 0x000fe40000000f00 */
[----:B------:R-:W-:Y:S02]  /*319d0*/  LEA R26, P6, R3, R0, 0x1 ;  /* 0x00000000031a7211 */ /* 0x000fe400078c08ff */
[----:B------:R-:W-:-:S02]  /*319e0*/  MOV R17, R23 ;  /* 0x0000001700117202 */ /* 0x000fc40000000f00 */
[----:B------:R-:W-:Y:S01]  /*319f0*/  MOV R23, R25 ;  /* 0x0000001900177202 */ /* 0x000fe20000000f00 */
[----:B------:R-:W-:Y:S01]  /*31a00*/  IMAD.MOV.U32 R25, RZ, RZ, R27 ;  /* 0x000000ffff197224 */ /* 0x000fe200078e001b */
[----:B------:R-:W-:-:S05]  /*31a10*/  LEA.HI.X.SX32 R27, R3, R2, 0x1, P6 ;  /* 0x00000002031b7211 */ /* 0x000fca00030f0eff */
[----:B------:R2:W-:Y:S01]  /*31a20*/  STL.64 [R1+0x1e8], R26 ;  /* 0x0001e81a01007387 */ /* 0x0005e20000100a00 */
[----:B------:R-:W-:-:S05]  /*31a30*/  MOV R4, c[0x0][0x1c8] ;  /* 0x0000720000047a02 */ /* 0x000fca0000000f00 */
[----:B------:R-:W-:Y:S01]  /*31a40*/  IMAD R5, R4, 0x4, R6 ;  /* 0x0000000404057824 */ /* 0x000fe200078e0206 */
[----:B------:R-:W-:-:S03]  /*31a50*/  MOV R18, c[0x0][0x1c8] ;  /* 0x0000720000127a02 */ /* 0x000fc60000000f00 */
[----:B------:R-:W-:-:S05]  /*31a60*/  IMAD R4, R4, 0x4, R5 ;  /* 0x0000000404047824 */ /* 0x000fca00078e0205 */
[----:B------:R-:W-:Y:S02]  /*31a70*/  LEA R3, R18, R4, 0x2 ;  /* 0x0000000412037211 */ /* 0x000fe400078e10ff */
[----:B--2---:R-:W-:Y:S01]  /*31a80*/  MOV R26, R10 ;  /* 0x0000000a001a7202 */ /* 0x004fe20000000f00 */
[----:B------:R-:W-:Y:S01]  /*31a90*/  IMAD.MOV.U32 R27, RZ, RZ, R11 ;  /* 0x000000ffff1b7224 */ /* 0x000fe200078e000b */
[----:B------:R-:W-:-:S04]  /*31aa0*/  LEA R10, P6, R8, R0, 0x1 ;  /* 0x00000000080a7211 */ /* 0x000fc800078c08ff */
[----:B------:R0:W-:Y:S01]  /*31ab0*/  STL.64 [R1+0x18f0], R26 ;  /* 0x0018f01a01007387 */ /* 0x0001e20000100a00 */
[----:B------:R-:W-:Y:S02]  /*31ac0*/  LEA.HI.X.SX32 R11, R8, R2, 0x1, P6 ;  /* 0x00000002080b7211 */ /* 0x000fe400030f0eff */
[----:B0-----:R-:W-:-:S04]  /*31ad0*/  LEA R26, P4, R7, R0, 0x1 ;  /* 0x00000000071a7211 */ /* 0x001fc800078808ff */
[----:B------:R-:W-:Y:S01]  /*31ae0*/  LEA.HI.X.SX32 R27, R7, R2, 0x1, P4 ;  /* 0x00000002071b7211 */ /* 0x000fe200020f0eff */
[----:B---3--:R0:W-:Y:S04]  /*31af0*/  STG.E.U16 [R14.64], R19 ;  /* 0x000000130e007986 */ /* 0x0081e8000c101506 */
[----:B0-----:R-:W2:Y:S04]  /*31b00*/  LDL.LU R14, [R1+0x144] ;  /* 0x00014400010e7983 */ /* 0x001ea80000300800 */
[----:B------:R-:W-:Y:S04]  /*31b10*/  STL [R1+0x1890], R19 ;  /* 0x0018901301007387 */ /* 0x000fe80000100800 */
[----:B------:R0:W-:Y:S04]  /*31b20*/  STL.64 [R1+0x1d8], R10 ;  /* 0x0001d80a01007387 */ /* 0x0001e80000100a00 */
[----:B------:R1:W-:Y:S01]  /*31b30*/  STL.64 [R1+0x1e0], R26 ;  /* 0x0001e01a01007387 */ /* 0x0003e20000100a00 */
[----:B0-----:R-:W-:-:S04]  /*31b40*/  LEA R10, P4, R12, R0, 0x1 ;  /* 0x000000000c0a7211 */ /* 0x001fc800078808ff */
[----:B------:R-:W-:Y:S02]  /*31b50*/  LEA.HI.X.SX32 R11, R12, R2, 0x1, P4 ;  /* 0x000000020c0b7211 */ /* 0x000fe400020f0eff */
[----:B-1----:R-:W-:-:S03]  /*31b60*/  LEA R26, P6, R9, R0, 0x1 ;  /* 0x00000000091a7211 */ /* 0x002fc600078c08ff */
[----:B------:R0:W-:Y:S01]  /*31b70*/  STL.64 [R1+0x1d0], R10 ;  /* 0x0001d00a01007387 */ /* 0x0001e20000100a00 */
[----:B------:R-:W-:-:S03]  /*31b80*/  LEA.HI.X.SX32 R27, R9, R2, 0x1, P6 ;  /* 0x00000002091b7211 */ /* 0x000fc600030f0eff */
[----:B0-----:R-:W3:Y:S04]  /*31b90*/  LDL.LU.64 R10, [R1+0x1900] ;  /* 0x00190000010a7983 */ /* 0x001ee80000300a00 */
[----:B------:R-:W4:Y:S04]  /*31ba0*/  LDL.LU R9, [R1+0x124] ;  /* 0x0001240001097983 */ /* 0x000f280000300800 */
[----:B------:R0:W-:Y:S04]  /*31bb0*/  STL.64 [R1+0x18f8], R20 ;  /* 0x0018f81401007387 */ /* 0x0001e80000100a00 */
[----:B------:R1:W-:Y:S01]  /*31bc0*/  STL.64 [R1+0x1c8], R26 ;  /* 0x0001c81a01007387 */ /* 0x0003e20000100a00 */
[----:B0-----:R-:W-:-:S02]  /*31bd0*/  LEA R20, P6, R5, R0, 0x1 ;  /* 0x0000000005147211 */ /* 0x001fc400078c08ff */
[C---:B-1----:R-:W-:Y:S02]  /*31be0*/  LEA R26, P4, R6.reuse, R0, 0x1 ;  /* 0x00000000061a7211 */ /* 0x042fe400078808ff */
[-C--:B------:R-:W-:Y:S02]  /*31bf0*/  LEA.HI.X.SX32 R21, R5, R2.reuse, 0x1, P6 ;  /* 0x0000000205157211 */ /* 0x080fe400030f0eff */
[----:B------:R-:W-:-:S03]  /*31c00*/  LEA.HI.X.SX32 R27, R6, R2, 0x1, P4 ;  /* 0x00000002061b7211 */ /* 0x000fc600020f0eff */
[----:B------:R0:W-:Y:S04]  /*31c10*/  STL.64 [R1+0x1b8], R20 ;  /* 0x0001b81401007387 */ /* 0x0001e80000100a00 */
[----:B------:R1:W-:Y:S01]  /*31c20*/  STL.64 [R1+0x1c0], R26 ;  /* 0x0001c01a01007387 */ /* 0x0003e20000100a00 */
[CC--:B0-----:R-:W-:Y:S02]  /*31c30*/  LEA R20, P4, R4.reuse, R0.reuse, 0x1 ;  /* 0x0000000004147211 */ /* 0x0c1fe400078808ff */
[C---:B-1----:R-:W-:Y:S02]  /*31c40*/  LEA R26, P6, R3.reuse, R0, 0x1 ;  /* 0x00000000031a7211 */ /* 0x042fe400078c08ff */
[-C--:B------:R-:W-:Y:S02]  /*31c50*/  LEA.HI.X.SX32 R21, R4, R2.reuse, 0x1, P4 ;  /* 0x0000000204157211 */ /* 0x080fe400020f0eff */
[----:B------:R-:W-:-:S03]  /*31c60*/  LEA.HI.X.SX32 R27, R3, R2, 0x1, P6 ;  /* 0x00000002031b7211 */ /* 0x000fc600030f0eff */
[----:B------:R0:W-:Y:S04]  /*31c70*/  STL.64 [R1+0x1b0], R20 ;  /* 0x0001b01401007387 */ /* 0x0001e80000100a00 */
[----:B0-----:R-:W4:Y:S04]  /*31c80*/  LDL.LU.64 R20, [R1+0x18f8] ;  /* 0x0018f80001147983 */ /* 0x001f280000300a00 */
[----:B------:R-:W4:Y:S04]  /*31c90*/  LDL.LU.64 R4, [R1+0x60] ;  /* 0x0000600001047983 */ /* 0x000f280000300a00 */
[----:B------:R0:W-:Y:S04]  /*31ca0*/  STL.64 [R1+0x1a8], R26 ;  /* 0x0001a81a01007387 */ /* 0x0001e80000100a00 */
[----:B0-----:R-:W4:Y:S01]  /*31cb0*/  LDL.LU.64 R26, [R1+0x18f0] ;  /* 0x0018f000011a7983 */ /* 0x001f220000300a00 */
[----:B--2---:R-:W-:-:S05]  /*31cc0*/  PRMT R8, R14, 0x7632, R8 ;  /* 0x000076320e087816 */ /* 0x004fca0000000008 */
[----:B---3--:R-:W-:Y:S04]  /*31cd0*/  STG.E.U16 [R10.64], R8 ;  /* 0x000000080a007986 */ /* 0x008fe8000c101506 */
[----:B----4-:R0:W-:Y:S04]  /*31ce0*/  STL.64 [R1+0x18d0], R26 ;  /* 0x0018d01a01007387 */ /* 0x0101e80000100a00 */
[----:B------:R1:W-:Y:S01]  /*31cf0*/  STL [R1+0x18d8], R27 ;  /* 0x0018d81b01007387 */ /* 0x0003e20000100800 */
[----:B0-----:R-:W-:Y:S01]  /*31d00*/  IMAD.MOV.U32 R26, RZ, RZ, R4 ;  /* 0x000000ffff1a7224 */ /* 0x001fe200078e0004 */
[----:B-1----:R-:W-:-:S05]  /*31d10*/  MOV R27, R5 ;  /* 0x00000005001b7202 */ /* 0x002fca0000000f00 */
[----:B------:R0:W-:Y:S04]  /*31d20*/  STL.64 [R1+0x18e8], R26 ;  /* 0x0018e81a01007387 */ /* 0x0001e80000100a00 */
[----:B------:R-:W2:Y:S01]  /*31d30*/  LDL.LU R11, [R1+0x134] ;  /* 0x00013400010b7983 */ /* 0x000ea20000300800 */
[----:B------:R-:W-:Y:S01]  /*31d40*/  MOV R19, R13 ;  /* 0x0000000d00137202 */ /* 0x000fe20000000f00 */
[----:B------:R-:W-:-:S05]  /*31d50*/  IMAD R13, R18, 0x4, R3 ;  /* 0x00000004120d7824 */ /* 0x000fca00078e0203 */
[C---:B0-----:R-:W-:Y:S02]  /*31d60*/  LEA R26, P4, R13.reuse, R0, 0x1 ;  /* 0x000000000d1a7211 */ /* 0x041fe400078808ff */
[C---:B------:R-:W-:Y:S02]  /*31d70*/  LEA R15, R18.reuse, R13, 0x2 ;  /* 0x0000000d120f7211 */ /* 0x040fe400078e10ff */
[----:B------:R-:W-:Y:S02]  /*31d80*/  LEA.HI.X.SX32 R27, R13, R2, 0x1, P4 ;  /* 0x000000020d1b7211 */ /* 0x000fe400020f0eff */
[----:B------:R-:W-:Y:S02]  /*31d90*/  LEA R12, R18, R15, 0x2 ;  /* 0x0000000f120c7211 */ /* 0x000fe400078e10ff */
[----:B------:R-:W-:-:S04]  /*31da0*/  LEA R4, P6, R15, R0, 0x1 ;  /* 0x000000000f047211 */ /* 0x000fc800078c08ff */
[----:B------:R-:W-:Y:S01]  /*31db0*/  LEA.HI.X.SX32 R5, R15, R2, 0x1, P6 ;  /* 0x000000020f057211 */ /* 0x000fe200030f0eff */
[----:B--2---:R0:W-:Y:S04]  /*31dc0*/  STL.64 [R1+0x18e0], R10 ;  /* 0x0018e00a01007387 */ /* 0x0041e80000100a00 */
[----:B0-----:R-:W2:Y:S04]  /*31dd0*/  LDL.LU.64 R10, [R1+0x58] ;  /* 0x00005800010a7983 */ /* 0x001ea80000300a00 */
[----:B------:R-:W-:Y:S04]  /*31de0*/  STL.64 [R1+0x18c8], R20 ;  /* 0x0018c81401007387 */ /* 0x000fe80000100a00 */
[----:B------:R0:W-:Y:S04]  /*31df0*/  STL.64 [R1+0x1a0], R26 ;  /* 0x0001a01a01007387 */ /* 0x0001e80000100a00 */
[----:B------:R-:W-:Y:S01]  /*31e00*/  STL.64 [R1+0x140], R4 ;  /* 0x0001400401007387 */ /* 0x000fe20000100a00 */
[----:B0-----:R-:W-:-:S04]  /*31e10*/  LEA R26, P4, R12, R0, 0x1 ;  /* 0x000000000c1a7211 */ /* 0x001fc800078808ff */
[----:B------:R-:W-:-:S05]  /*31e20*/  LEA.HI.X.SX32 R27, R12, R2, 0x1, P4 ;  /* 0x000000020c1b7211 */ /* 0x000fca00020f0eff */
[----:B------:R0:W-:Y:S04]  /*31e30*/  STL.64 [R1+0x120], R26 ;  /* 0x0001201a01007387 */ /* 0x0001e80000100a00 */
[----:B0-----:R-:W3:Y:S01]  /*31e40*/  LDL.LU.64 R26, [R1+0x18e8] ;  /* 0x0018e800011a7983 */ /* 0x001ee20000300a00 */
[----:B------:R-:W-:Y:S01]  /*31e50*/  IMAD R14, R18, 0x4, R12 ;  /* 0x00000004120e7824 */ /* 0x000fe200078e020c */
[----:B------:R-:W-:Y:S02]  /*31e60*/  PRMT R6, R9, 0x7632, R6 ;  /* 0x0000763209067816 */ /* 0x000fe40000000006 */
[----:B------:R-:W4:Y:S02]  /*31e70*/  LDL.LU.64 R12, [R1+0x380] ;  /* 0x00038000010c7983 */ /* 0x000f240000300a00 */
[----:B------:R-:W-:-:S02]  /*31e80*/  LEA R20, P6, R14, R0, 0x1 ;  /* 0x000000000e147211 */ /* 0x000fc400078c08ff */
[----:B------:R-:W-:Y:S02]  /*31e90*/  LEA R7, R18, R14, 0x2 ;  /* 0x0000000e12077211 */ /* 0x000fe400078e10ff */
[----:B------:R-:W-:-:S05]  /*31ea0*/  LEA.HI.X.SX32 R21, R14, R2, 0x1, P6 ;  /* 0x000000020e157211 */ /* 0x000fca00030f0eff */
[----:B------:R-:W-:Y:S04]  /*31eb0*/  STL.64 [R1+0x118], R20 ;  /* 0x0001181401007387 */ /* 0x000fe80000100a00 */
[----:B--2---:R0:W-:Y:S04]  /*31ec0*/  STG.E.U16 [R10.64], R6 ;  /* 0x000000060a007986 */ /* 0x0041e8000c101506 */
[----:B0-----:R-:W2:Y:S01]  /*31ed0*/  LDL.LU.64 R10, [R1+0x18e0] ;  /* 0x0018e000010a7983 */ /* 0x001ea20000300a00 */
[----:B---3--:R-:W-:Y:S02]  /*31ee0*/  MOV R14, R26 ;  /* 0x0000001a000e7202 */ /* 0x008fe40000000f00 */
[----:B------:R-:W-:Y:S01]  /*31ef0*/  LEA R26, P4, R7, R0, 0x1 ;  /* 0x00000000071a7211 */ /* 0x000fe200078808ff */
[----:B------:R-:W-:-:S03]  /*31f00*/  IMAD.MOV.U32 R15, RZ, RZ, R27 ;  /* 0x000000ffff0f7224 */ /* 0x000fc600078e001b */
[----:B------:R-:W-:-:S05]  /*31f10*/  LEA.HI.X.SX32 R27, R7, R2, 0x1, P4 ;  /* 0x00000002071b7211 */ /* 0x000fca00020f0eff */
[----:B------:R0:W-:Y:S04]  /*31f20*/  STL.64 [R1+0x110], R26 ;  /* 0x0001101a01007387 */ /* 0x0001e80000100a00 */
[----:B0-----:R0:W3:Y:S01]  /*31f30*/  LDL.LU R27, [R1+0x18d8] ;  /* 0x0018d800011b7983 */ /* 0x0010e20000300800 */
[----:B------:R-:W-:-:S04]  /*31f40*/  LEA R8, R18, R7, 0x2 ;  /* 0x0000000712087211 */ /* 0x000fc800078e10ff */
[----:B------:R-:W-:Y:S02]  /*31f50*/  LEA R3, R18, R8, 0x2 ;  /* 0x0000000812037211 */ /* 0x000fe400078e10ff */
[----:B------:R-:W-:-:S03]  /*31f60*/  LEA R20, P6, R8, R0, 0x1 ;  /* 0x0000000008147211 */ /* 0x000fc600078c08ff */
[----:B------:R-:W-:Y:S01]  /*31f70*/  IMAD R9, R18, 0x4, R3 ;  /* 0x0000000412097824 */ /* 0x000fe200078e0203 */
[----:B------:R-:W-:-:S04]  /*31f80*/  LEA.HI.X.SX32 R21, R8, R2, 0x1, P6 ;  /* 0x0000000208157211 */ /* 0x000fc800030f0eff */
[-C--:B------:R-:W-:Y:S01]  /*31f90*/  LEA R26, P6, R9, R0.reuse, 0x1 ;  /* 0x00000000091a7211 */ /* 0x080fe200078c08ff */
[----:B------:R-:W-:Y:S04]  /*31fa0*/  STL.64 [R1+0x108], R20 ;  /* 0x0001081401007387 */ /* 0x000fe80000100a00 */
[----:B------:R3:W-:Y:S04]  /*31fb0*/  STL [R1+0xf8], R26 ;  /* 0x0000f81a01007387 */ /* 0x0007e80000100800 */
[----:B---3--:R-:W3:Y:S01]  /*31fc0*/  LDL.LU.64 R26, [R1+0x18d0] ;  /* 0x0018d000011a7983 */ /* 0x008ee20000300a00 */
[----:B------:R-:W-:-:S04]  /*31fd0*/  LEA R20, P4, R3, R0, 0x1 ;  /* 0x0000000003147211 */ /* 0x000fc800078808ff */
[----:B------:R-:W-:Y:S01]  /*31fe0*/  LEA.HI.X.SX32 R21, R3, R2, 0x1, P4 ;  /* 0x0000000203157211 */ /* 0x000fe200020f0eff */
[----:B---3--:R1:W-:Y:S04]  /*31ff0*/  STL.64 [R1+0x18b0], R26 ;  /* 0x0018b01a01007387 */ /* 0x0083e80000100a00 */
[----:B-1----:R0:W3:Y:S04]  /*32000*/  LDL.64 R26, [R1+0xf8] ;  /* 0x0000f800011a7983 */ /* 0x0020e80000100a00 */
[----:B------:R1:W-:Y:S04]  /*32010*/  STL.64 [R1+0x100], R20 ;  /* 0x0001001401007387 */ /* 0x0003e80000100a00 */
[----:B-1----:R-:W2:Y:S04]  /*32020*/  LDL.LU.64 R20, [R1+0x18c8] ;  /* 0x0018c80001147983 */ /* 0x002ea80000300a00 */
[----:B------:R-:W-:Y:S01]  /*32030*/  STL.64 [R1+0x18b8], R14 ;  /* 0x0018b80e01007387 */ /* 0x000fe20000100a00 */
[----:B------:R-:W-:-:S04]  /*32040*/  LEA R4, R18, R9, 0x2 ;  /* 0x0000000912047211 */ /* 0x000fc800078e10ff */
[----:B------:R-:W-:-:S04]  /*32050*/  LEA R5, R18, R4, 0x2 ;  /* 0x0000000412057211 */ /* 0x000fc800078e10ff */
[----:B------:R-:W-:Y:S01]  /*32060*/  LEA R6, R18, R5, 0x2 ;  /* 0x0000000512067211 */ /* 0x000fe200078e10ff */
[----:B--2---:R1:W-:Y:S04]  /*32070*/  STL.64 [R1+0x18c0], R20 ;  /* 0x0018c01401007387 */ /* 0x0043e80000100a00 */
[----:B-1----:R-:W2:Y:S01]  /*32080*/  LDL.LU.64 R20, [R1] ;  /* 0x0000000001147983 */ /* 0x002ea20000300a00 */
[----:B---3--:R-:W-:Y:S02]  /*32090*/  LEA.HI.X.SX32 R27, R9, R2, 0x1, P6 ;  /* 0x00000002091b7211 */ /* 0x008fe400030f0eff */
[-C--:B------:R-:W-:Y:S02]  /*320a0*/  LEA R14, P6, R5, R0.reuse, 0x1 ;  /* 0x00000000050e7211 */ /* 0x080fe400078c08ff */
[----:B------:R-:W-:-:S02]  /*320b0*/  LEA R26, P4, R4, R0, 0x1 ;  /* 0x00000000041a7211 */ /* 0x000fc400078808ff */
[----:B------:R-:W-:Y:S01]  /*320c0*/  LEA.HI.X.SX32 R15, R5, R2, 0x1, P6 ;  /* 0x00000002050f7211 */ /* 0x000fe200030f0eff */
[----:B------:R1:W-:Y:S01]  /*320d0*/  STL [R1+0xfc], R27 ;  /* 0x0000fc1b01007387 */ /* 0x0003e20000100800 */
[----:B------:R-:W-:-:S03]  /*320e0*/  IMAD R8, R18, 0x4, R6 ;  /* 0x0000000412087824 */ /* 0x000fc600078e0206 */
[----:B------:R3:W-:Y:S01]  /*320f0*/  STL.64 [R1+0xe8], R14 ;  /* 0x0000e80e01007387 */ /* 0x0007e20000100a00 */
[----:B------:R-:W-:Y:S02]  /*32100*/  PRMT R10, R11, 0x7632, R10 ;  /* 0x000076320b0a7816 */ /* 0x000fe4000000000a */
[----:B-1----:R-:W-:Y:S02]  /*32110*/  LEA.HI.X.SX32 R27, R4, R2, 0x1, P4 ;  /* 0x00000002041b7211 */ /* 0x002fe400020f0eff */
[----:B---3--:R-:W-:-:S03]  /*32120*/  LEA R14, P4, R6, R0, 0x1 ;  /* 0x00000000060e7211 */ /* 0x008fc600078808ff */
[----:B------:R1:W-:Y:S01]  /*32130*/  STL.64 [R1+0xf0], R26 ;  /* 0x0000f01a01007387 */ /* 0x0003e20000100a00 */
[----:B------:R-:W-:Y:S02]  /*32140*/  LEA.HI.X.SX32 R15, R6, R2, 0x1, P4 ;  /* 0x00000002060f7211 */ /* 0x000fe400020f0eff */
[----:B------:R-:W-:Y:S02]  /*32150*/  LEA R7, R18, R8, 0x2 ;  /* 0x0000000812077211 */ /* 0x000fe400078e10ff */
[----:B-1----:R-:W-:-:S04]  /*32160*/  LEA R26, P6, R8, R0, 0x1 ;  /* 0x00000000081a7211 */ /* 0x002fc800078c08ff */
[----:B------:R-:W-:Y:S01]  /*32170*/  LEA.HI.X.SX32 R27, R8, R2, 0x1, P6 ;  /* 0x00000002081b7211 */ /* 0x000fe200030f0eff */
[----:B--2---:R1:W-:Y:S04]  /*32180*/  STG.E.U16 [R20.64], R10 ;  /* 0x0000000a14007986 */ /* 0x0043e8000c101506 */
[----:B-1----:R-:W2:Y:S04]  /*32190*/  LDL.LU.64 R20, [R1+0x18c0] ;  /* 0x0018c00001147983 */ /* 0x002ea80000300a00 */
[----:B------:R1:W-:Y:S04]  /*321a0*/  STL.64 [R1+0xe0], R14 ;  /* 0x0000e00e01007387 */ /* 0x0003e80000100a00 */
[----:B-1----:R-:W3:Y:S04]  /*321b0*/  LDL.LU.64 R14, [R1+0x18b8] ;  /* 0x0018b800010e7983 */ /* 0x002ee80000300a00 */
[----:B------:R-:W2:Y:S04]  /*321c0*/  LDL.LU R9, [R1+0x350] ;  /* 0x0003500001097983 */ /* 0x000ea80000300800 */
[----:B------:R1:W-:Y:S02]  /*321d0*/  STL.64 [R1+0xd8], R26 ;  /* 0x0000d81a01007387 */ /* 0x0003e40000100a00 */
[----:B-1----:R-:W-:-:S04]  /*321e0*/  LEA R26, P4, R7, R0, 0x1 ;  /* 0x00000000071a7211 */ /* 0x002fc800078808ff */
[----:B------:R-:W-:-:S05]  /*321f0*/  LEA.HI.X.SX32 R27, R7, R2, 0x1, P4 ;  /* 0x00000002071b7211 */ /* 0x000fca00020f0eff */
[----:B------:R1:W-:Y:S04]  /*32200*/  STL.64 [R1+0xd0], R26 ;  /* 0x0000d01a01007387 */ /* 0x0003e80000100a00 */
[----:B-1----:R-:W2:Y:S01]  /*32210*/  LDL.LU.64 R26, [R1+0x18b0] ;  /* 0x0018b000011a7983 */ /* 0x002ea20000300a00 */
[----:B------:R-:W-:-:S04]  /*32220*/  LEA R3, R18, R7, 0x2 ;  /* 0x0000000712037211 */ /* 0x000fc800078e10ff */
[----:B------:R-:W-:Y:S01]  /*32230*/  LEA R10, P6, R3, R0, 0x1 ;  /* 0x00000000030a7211 */ /* 0x000fe200078c08ff */
[----:B------:R-:W-:-:S03]  /*32240*/  IMAD R4, R18, 0x4, R3 ;  /* 0x0000000412047824 */ /* 0x000fc600078e0203 */
[----:B------:R-:W-:Y:S02]  /*32250*/  LEA.HI.X.SX32 R11, R3, R2, 0x1, P6 ;  /* 0x00000002030b7211 */ /* 0x000fe400030f0eff */
[----:B------:R-:W-:-:S04]  /*32260*/  LEA R5, R18, R4, 0x2 ;  /* 0x0000000412057211 */ /* 0x000fc800078e10ff */
[----:B------:R-:W-:-:S05]  /*32270*/  LEA R6, R18, R5, 0x2 ;  /* 0x0000000512067211 */ /* 0x000fca00078e10ff */
[----:B------:R-:W-:Y:S01]  /*32280*/  IMAD R7, R18, 0x4, R6 ;  /* 0x0000000412077824 */ /* 0x000fe200078e0206 */
[----:B------:R-:W-:-:S03]  /*32290*/  PRMT R8, R19, 0x7632, R8 ;  /* 0x0000763213087816 */ /* 0x000fc60000000008 */
[----:B------:R-:W-:Y:S01]  /*322a0*/  IMAD R3, R18, 0x4, R7 ;  /* 0x0000000412037824 */ /* 0x000fe200078e0207 */
[----:B--2---:R3:W-:Y:S04]  /*322b0*/  STL.64 [R1+0x18a8], R26 ;  /* 0x0018a81a01007387 */ /* 0x0047e80000100a00 */
[----:B------:R1:W-:Y:S01]  /*322c0*/  STL.64 [R1+0xc8], R10 ;  /* 0x0000c80a01007387 */ /* 0x0003e20000100a00 */
[----:B---3--:R-:W-:Y:S02]  /*322d0*/  MOV R26, R14 ;  /* 0x0000000e001a7202 */ /* 0x008fe40000000f00 */
[-C--:B------:R-:W-:Y:S02]  /*322e0*/  LEA R14, P4, R4, R0.reuse, 0x1 ;  /* 0x00000000040e7211 */ /* 0x080fe400078808ff */
[----:B-1----:R-:W-:-:S02]  /*322f0*/  LEA R10, P6, R5, R0, 0x1 ;  /* 0x00000000050a7211 */ /* 0x002fc400078c08ff */
[----:B------:R-:W-:Y:S02]  /*32300*/  MOV R27, R15 ;  /* 0x0000000f001b7202 */ /* 0x000fe40000000f00 */
[-C--:B------:R-:W-:Y:S02]  /*32310*/  LEA.HI.X.SX32 R15, R4, R2.reuse, 0x1, P4 ;  /* 0x00000002040f7211 */ /* 0x080fe400020f0eff */
[----:B------:R-:W-:-:S03]  /*32320*/  LEA.HI.X.SX32 R11, R5, R2, 0x1, P6 ;  /* 0x00000002050b7211 */ /* 0x000fc600030f0eff */
[----:B------:R1:W-:Y:S04]  /*32330*/  STL.64 [R1+0xc0], R14 ;  /* 0x0000c00e01007387 */ /* 0x0003e80000100a00 */
[----:B------:R2:W-:Y:S01]  /*32340*/  STL.64 [R1+0xb0], R10 ;  /* 0x0000b00a01007387 */ /* 0x0005e20000100a00 */
[----:B------:R-:W-:Y:S02]  /*32350*/  LEA R4, R18, R3, 0x2 ;  /* 0x0000000312047211 */ /* 0x000fe400078e10ff */
[CC--:B-1----:R-:W-:Y:S02]  /*32360*/  LEA R14, P4, R6.reuse, R0.reuse, 0x1 ;  /* 0x00000000060e7211 */ /* 0x0c2fe400078808ff */
[----:B--2---:R-:W-:Y:S02]  /*32370*/  LEA R10, P6, R7, R0, 0x1 ;  /* 0x00000000070a7211 */ /* 0x004fe400078c08ff */
[----:B------:R-:W-:-:S02]  /*32380*/  LEA.HI.X.SX32 R15, R6, R2, 0x1, P4 ;  /* 0x00000002060f7211 */ /* 0x000fc400020f0eff */
[----:B------:R-:W-:Y:S01]  /*32390*/  LEA.HI.X.SX32 R11, R7, R2, 0x1, P6 ;  /* 0x00000002070b7211 */ /* 0x000fe200030f0eff */
[----:B------:R1:W-:Y:S01]  /*323a0*/  STG.E.U16 [R26.64], R8 ;  /* 0x000000081a007986 */ /* 0x0003e2000c101506 */
[----:B------:R-:W-:-:S03]  /*323b0*/  LEA R5, R18, R4, 0x2 ;  /* 0x0000000412057211 */ /* 0x000fc600078e10ff */
[----:B------:R2:W-:Y:S04]  /*323c0*/  STL.64 [R1+0xa8], R14 ;  /* 0x0000a80e01007387 */ /* 0x0005e80000100a00 */
[----:B------:R3:W-:Y:S01]  /*323d0*/  STL.64 [R1+0xa0], R10 ;  /* 0x0000a00a01007387 */ /* 0x0007e20000100a00 */
[CC--:B-1----:R-:W-:Y:S02]  /*323e0*/  LEA R26, P4, R3.reuse, R0.reuse, 0x1 ;  /* 0x00000000031a7211 */ /* 0x0c2fe400078808ff */
[----:B--2---:R-:W-:Y:S02]  /*323f0*/  LEA R14, P6, R4, R0, 0x1 ;  /* 0x00000000040e7211 */ /* 0x004fe400078c08ff */
[----:B------:R-:W-:Y:S02]  /*32400*/  LEA.HI.X.SX32 R27, R3, R2, 0x1, P4 ;  /* 0x00000002031b7211 */ /* 0x000fe400020f0eff */
[----:B---3--:R-:W-:-:S02]  /*32410*/  MOV R10, 0x3dc6b27f ;  /* 0x3dc6b27f000a7802 */ /* 0x008fc40000000f00 */
[----:B------:R-:W-:Y:S01]  /*32420*/  LEA.HI.X.SX32 R15, R4, R2, 0x1, P6 ;  /* 0x00000002040f7211 */ /* 0x000fe200030f0eff */
[C---:B------:R-:W-:Y:S02]  /*32430*/  IMAD R6, R18.reuse, 0x4, R5 ;  /* 0x0000000412067824 */ /* 0x040fe400078e0205 */
[----:B------:R1:W-:Y:S04]  /*32440*/  STL [R1+0x18a4], R10 ;  /* 0x0018a40a01007387 */ /* 0x0003e80000100800 */
[----:B------:R2:W-:Y:S01]  /*32450*/  STL.64 [R1+0x98], R26 ;  /* 0x0000981a01007387 */ /* 0x0005e20000100a00 */
[----:B------:R-:W-:Y:S02]  /*32460*/  LEA R3, R18, R6, 0x2 ;  /* 0x0000000612037211 */ /* 0x000fe400078e10ff */
[C---:B-1----:R-:W-:Y:S01]  /*32470*/  LEA R10, P6, R6.reuse, R0, 0x1 ;  /* 0x00000000060a7211 */ /* 0x042fe200078c08ff */
[----:B--2---:R-:W2:Y:S04]  /*32480*/  LDL.LU.64 R26, [R1+0x18a8] ;  /* 0x0018a800011a7983 */ /* 0x004ea80000300a00 */
[----:B------:R1:W-:Y:S01]  /*32490*/  STL.64 [R1+0x90], R14 ;  /* 0x0000900e01007387 */ /* 0x0003e20000100a00 */
[----:B------:R-:W-:Y:S01]  /*324a0*/  LEA.HI.X.SX32 R11, R6, R2, 0x1, P6 ;  /* 0x00000002060b7211 */ /* 0x000fe200030f0eff */
[----:B------:R-:W-:Y:S01]  /*324b0*/  IMAD R4, R18, 0x4, R3 ;  /* 0x0000000412047824 */ /* 0x000fe200078e0203 */
[----:B-1----:R-:W-:-:S04]  /*324c0*/  LEA R14, P4, R5, R0, 0x1 ;  /* 0x00000000050e7211 */ /* 0x002fc800078808ff */
[----:B------:R-:W-:-:S05]  /*324d0*/  LEA.HI.X.SX32 R15, R5, R2, 0x1, P4 ;  /* 0x00000002050f7211 */ /* 0x000fca00020f0eff */
[----:B------:R-:W-:Y:S04]  /*324e0*/  STL.64 [R1+0x88], R14 ;  /* 0x0000880e01007387 */ /* 0x000fe80000100a00 */
[----:B------:R1:W-:Y:S01]  /*324f0*/  STL.64 [R1+0x80], R10 ;  /* 0x0000800a01007387 */ /* 0x0003e20000100a00 */
[----:B------:R-:W-:Y:S02]  /*32500*/  LEA R5, R18, R4, 0x2 ;  /* 0x0000000412057211 */ /* 0x000fe400078e10ff */
[CC--:B-1----:R-:W-:Y:S02]  /*32510*/  LEA R10, P6, R4.reuse, R0.reuse, 0x1 ;  /* 0x00000000040a7211 */ /* 0x0c2fe400078c08ff */
[----:B------:R-:W-:Y:S02]  /*32520*/  LEA R14, P4, R3, R0, 0x1 ;  /* 0x00000000030e7211 */ /* 0x000fe400078808ff */
[----:B------:R-:W-:-:S02]  /*32530*/  LEA.HI.X.SX32 R11, R4, R2, 0x1, P6 ;  /* 0x00000002040b7211 */ /* 0x000fc400030f0eff */
[----:B------:R-:W-:-:S03]  /*32540*/  LEA.HI.X.SX32 R15, R3, R2, 0x1, P4 ;  /* 0x00000002030f7211 */ /* 0x000fc600020f0eff */
[----:B------:R1:W-:Y:S04]  /*32550*/  STL.64 [R1+0x70], R10 ;  /* 0x0000700a01007387 */ /* 0x0003e80000100a00 */
[----:B------:R-:W-:Y:S01]  /*32560*/  STL.64 [R1+0x78], R14 ;  /* 0x0000780e01007387 */ /* 0x000fe20000100a00 */
[----:B-1----:R-:W-:-:S04]  /*32570*/  LEA R10, P4, R5, R0, 0x1 ;  /* 0x00000000050a7211 */ /* 0x002fc800078808ff */
[----:B------:R-:W-:-:S05]  /*32580*/  LEA.HI.X.SX32 R11, R5, R2, 0x1, P4 ;  /* 0x00000002050b7211 */ /* 0x000fca00020f0eff */
[----:B------:R1:W-:Y:S04]  /*32590*/  STL.64 [R1+0x68], R10 ;  /* 0x0000680a01007387 */ /* 0x0003e80000100a00 */
[----:B-1----:R-:W3:Y:S01]  /*325a0*/  LDL.LU R10, [R1+0x18a4] ;  /* 0x0018a400010a7983 */ /* 0x002ee20000300800 */
[----:B------:R-:W-:Y:S02]  /*325b0*/  IADD3 R7, R9, -0x3f3504f3, RZ ;  /* 0xc0cafb0d09077810 */ /* 0x000fe40007ffe0ff */
[----:B------:R-:W-:Y:S02]  /*325c0*/  LEA R6, R18, R5, 0x2 ;  /* 0x0000000512067211 */ /* 0x000fe400078e10ff */
[----:B------:R-:W-:Y:S02]  /*325d0*/  LOP3.LUT R7, R7, 0xff800000, RZ, 0xc0, !PT ;  /* 0xff80000007077812 */ /* 0x000fe400078ec0ff */
[----:B------:R-:W-:-:S02]  /*325e0*/  LEA R14, P6, R6, R0, 0x1 ;  /* 0x00000000060e7211 */ /* 0x000fc400078c08ff */
[----:B------:R-:W-:Y:S01]  /*325f0*/  LEA R4, R18, R6, 0x2 ;  /* 0x0000000612047211 */ /* 0x000fe200078e10ff */
[----:B------:R-:W-:Y:S01]  /*32600*/  IMAD.IADD R8, R9, 0x1, -R7 ;  /* 0x0000000109087824 */ /* 0x000fe200078e0a07 */
[----:B------:R-:W-:Y:S02]  /*32610*/  LEA.HI.X.SX32 R15, R6, R2, 0x1, P6 ;  /* 0x00000002060f7211 */ /* 0x000fe400030f0eff */
[----:B------:R-:W-:Y:S01]  /*32620*/  LEA R5, R18, R4, 0x2 ;  /* 0x0000000412057211 */ /* 0x000fe200078e10ff */
[----:B------:R-:W-:-:S04]  /*32630*/  FADD R3, R8, -1 ;  /* 0xbf80000008037421 */ /* 0x000fc80000000000 */
[----:B------:R-:W-:Y:S01]  /*32640*/  IMAD R6, R18, 0x4, R5 ;  /* 0x0000000412067824 */ /* 0x000fe200078e0205 */
[----:B---3--:R1:W-:Y:S01]  /*32650*/  STL [R1+0x18a0], R10 ;  /* 0x0018a00a01007387 */ /* 0x0083e20000100800 */
[----:B------:R-:W-:-:S03]  /*32660*/  FFMA.FTZ R8, R3, R10, -0.16845393180847167969 ;  /* 0xbe2c7f3003087423 */ /* 0x000fc6000001000a */
[----:B------:R3:W-:Y:S01]  /*32670*/  STL.64 [R1+0xb8], R14 ;  /* 0x0000b80e01007387 */ /* 0x0007e20000100a00 */
[CC--:B-1----:R-:W-:Y:S02]  /*32680*/  LEA R10, P6, R5.reuse, R0.reuse, 0x1 ;  /* 0x00000000050a7211 */ /* 0x0c2fe400078c08ff */
[C---:B---3--:R-:W-:Y:S02]  /*32690*/  LEA R14, P4, R4.reuse, R0, 0x1 ;  /* 0x00000000040e7211 */ /* 0x048fe400078808ff */
[-C--:B------:R-:W-:Y:S02]  /*326a0*/  LEA.HI.X.SX32 R11, R5, R2.reuse, 0x1, P6 ;  /* 0x00000002050b7211 */ /* 0x080fe400030f0eff */
[----:B------:R-:W-:Y:S02]  /*326b0*/  LEA.HI.X.SX32 R15, R4, R2, 0x1, P4 ;  /* 0x00000002040f7211 */ /* 0x000fe400020f0eff */
[----:B------:R-:W-:-:S03]  /*326c0*/  LEA R4, R18, R6, 0x2 ;  /* 0x0000000612047211 */ /* 0x000fc600078e10ff */
[----:B------:R1:W-:Y:S04]  /*326d0*/  STL.64 [R1+0x60], R14 ;  /* 0x0000600e01007387 */ /* 0x0003e80000100a00 */
[----:B------:R3:W-:Y:S01]  /*326e0*/  STL.64 [R1+0x58], R10 ;  /* 0x0000580a01007387 */ /* 0x0007e20000100a00 */
[----:B------:R-:W-:Y:S02]  /*326f0*/  LEA R5, R18, R4, 0x2 ;  /* 0x0000000412057211 */ /* 0x000fe400078e10ff */
[----:B-1----:R-:W-:Y:S02]  /*32700*/  MOV R14, R28 ;  /* 0x0000001c000e7202 */ /* 0x002fe40000000f00 */
[-C--:B------:R-:W-:Y:S02]  /*32710*/  LEA R28, P4, R6, R0.reuse, 0x1 ;  /* 0x00000000061c7211 */ /* 0x080fe400078808ff */
[----:B---3--:R-:W-:Y:S01]  /*32720*/  LEA R10, P6, R4, R0, 0x1 ;  /* 0x00000000040a7211 */ /* 0x008fe200078c08ff */
[----:B------:R-:W-:Y:S01]  /*32730*/  IMAD.MOV.U32 R15, RZ, RZ, R29 ;  /* 0x000000ffff0f7224 */ /* 0x000fe200078e001d */
[----:B------:R-:W-:-:S02]  /*32740*/  LEA.HI.X.SX32 R29, R6, R2, 0x1, P4 ;  /* 0x00000002061d7211 */ /* 0x000fc400020f0eff */
[----:B------:R-:W-:Y:S02]  /*32750*/  LEA.HI.X.SX32 R11, R4, R2, 0x1, P6 ;  /* 0x00000002040b7211 */ /* 0x000fe400030f0eff */
[C---:B------:R-:W-:Y:S01]  /*32760*/  LEA R6, R18.reuse, R5, 0x2 ;  /* 0x0000000512067211 */ /* 0x040fe200078e10ff */
[----:B------:R1:W-:Y:S04]  /*32770*/  STL.64 [R1+0x50], R28 ;  /* 0x0000501c01007387 */ /* 0x0003e80000100a00 */
[----:B------:R3:W-:Y:S01]  /*32780*/  STL.64 [R1+0x48], R10 ;  /* 0x0000480a01007387 */ /* 0x0007e20000100a00 */
[----:B------:R-:W-:Y:S01]  /*32790*/  IMAD R4, R18, 0x4, R6 ;  /* 0x0000000412047824 */ /* 0x000fe200078e0206 */
[-C--:B-1----:R-:W-:Y:S02]  /*327a0*/  LEA R28, P6, R6, R0.reuse, 0x1 ;  /* 0x00000000061c7211 */ /* 0x082fe400078c08ff */
[----:B---3--:R-:W-:-:S02]  /*327b0*/  LEA R10, P4, R5, R0, 0x1 ;  /* 0x00000000050a7211 */ /* 0x008fc400078808ff */
[-C--:B------:R-:W-:Y:S02]  /*327c0*/  LEA.HI.X.SX32 R29, R6, R2.reuse, 0x1, P6 ;  /* 0x00000002061d7211 */ /* 0x080fe400030f0eff */
[----:B------:R-:W-:-:S05]  /*327d0*/  LEA.HI.X.SX32 R11, R5, R2, 0x1, P4 ;  /* 0x00000002050b7211 */ /* 0x000fca00020f0eff */
[----:B------:R1:W-:Y:S01]  /*327e0*/  STL.64 [R1+0x40], R10 ;  /* 0x0000400a01007387 */ /* 0x0003e20000100a00 */
[----:B------:R-:W-:-:S03]  /*327f0*/  LEA R6, R18, R4, 0x2 ;  /* 0x0000000412067211 */ /* 0x000fc600078e10ff */
[----:B-1----:R-:W3:Y:S04]  /*32800*/  LDL.LU R10, [R1+0x18a0] ;  /* 0x0018a000010a7983 */ /* 0x002ee80000300800 */
[----:B------:R1:W-:Y:S02]  /*32810*/  STL.64 [R1+0x38], R28 ;  /* 0x0000381c01007387 */ /* 0x0003e40000100a00 */
[----:B-1----:R-:W-:-:S04]  /*32820*/  LEA R28, P4, R4, R0, 0x1 ;  /* 0x00000000041c7211 */ /* 0x002fc800078808ff */
[----:B------:R-:W-:Y:S02]  /*32830*/  LEA.HI.X.SX32 R29, R4, R2, 0x1, P4 ;  /* 0x00000002041d7211 */ /* 0x000fe400020f0eff */
[----:B------:R-:W-:-:S03]  /*32840*/  LEA R4, R18, R6, 0x2 ;  /* 0x0000000612047211 */ /* 0x000fc600078e10ff */
[----:B------:R1:W-:Y:S02]  /*32850*/  STL.64 [R1+0x30], R28 ;  /* 0x0000301c01007387 */ /* 0x0003e40000100a00 */
[----:B------:R-:W-:Y:S02]  /*32860*/  IMAD R5, R18, 0x4, R4 ;  /* 0x0000000412057824 */ /* 0x000fe400078e0204 */
[----:B-1----:R-:W2:Y:S04]  /*32870*/  LDL.LU R29, [R1+0x189c] ;  /* 0x00189c00011d7983 */ /* 0x002ea80000300800 */
[----:B------:R-:W3:Y:S01]  /*32880*/  LDL.LU R18, [R1+0x3a8] ;  /* 0x0003a80001127983 */ /* 0x000ee20000300800 */
[----:B------:R-:W-:Y:S01]  /*32890*/  LEA R28, P4, R6, R0, 0x1 ;  /* 0x00000000061c7211 */ /* 0x000fe200078808ff */
[----:B------:R-:W-:-:S04]  /*328a0*/  FFMA.FTZ R8, R3, R8, 0.1716887056827545166 ;  /* 0x3e2fcf2a03087423 */ /* 0x000fc80000010008 */
[----:B------:R-:W-:-:S04]  /*328b0*/  FFMA.FTZ R8, R3, R8, -0.17900948226451873779 ;  /* 0xbe374e4303087423 */ /* 0x000fc80000010008 */
[----:B------:R-:W-:-:S04]  /*328c0*/  FFMA.FTZ R8, R3, R8, 0.20512372255325317383 ;  /* 0x3e520bf403087423 */ /* 0x000fc80000010008 */
[----:B------:R-:W-:-:S04]  /*328d0*/  FFMA.FTZ R8, R3, R8, -0.24046532809734344482 ;  /* 0xbe763c8b03087423 */ /* 0x000fc80000010008 */
[----:B------:R-:W-:Y:S01]  /*328e0*/  FFMA.FTZ R8, R3, R8, 0.28857114911079406738 ;  /* 0x3e93bf9903087423 */ /* 0x000fe20000010008 */
[----:B--2---:R-:W-:Y:S02]  /*328f0*/  MOV R19, R29 ;  /* 0x0000001d00137202 */ /* 0x004fe40000000f00 */
[----:B------:R-:W-:Y:S01]  /*32900*/  LEA.HI.X.SX32 R19, R6, R2, 0x1, P4 ;  /* 0x0000000206137211 */ /* 0x000fe200020f0eff */
[----:B---3--:R1:W-:Y:S04]  /*32910*/  STL [R1+0x1894], R18 ;  /* 0x0018941201007387 */ /* 0x0083e80000100800 */
[----:B------:R-:W-:Y:S04]  /*32920*/  STL [R1+0x28], R28 ;  /* 0x0000281c01007387 */ /* 0x000fe80000100800 */
[----:B------:R-:W2:Y:S04]  /*32930*/  LDL.LU R29, [R1+0x1898] ;  /* 0x00189800011d7983 */ /* 0x000ea80000300800 */
[----:B------:R-:W3:Y:S01]  /*32940*/  LDL R6, [R1+0x364] ;  /* 0x0003640001067983 */ /* 0x000ee20000100800 */
[----:B-1----:R-:W-:-:S02]  /*32950*/  MOV R18, R28 ;  /* 0x0000001c00127202 */ /* 0x002fc40000000f00 */
[C---:B------:R-:W-:Y:S01]  /*32960*/  LEA R18, P4, R4.reuse, R0, 0x1 ;  /* 0x0000000004127211 */ /* 0x040fe200078808ff */
[----:B------:R1:W-:Y:S03]  /*32970*/  STL [R1+0x2c], R19 ;  /* 0x00002c1301007387 */ /* 0x0003e60000100800 */
[----:B-1----:R-:W-:-:S05]  /*32980*/  LEA.HI.X.SX32 R19, R4, R2, 0x1, P4 ;  /* 0x0000000204137211 */ /* 0x002fca00020f0eff */
[----:B------:R1:W-:Y:S04]  /*32990*/  STL.64 [R1+0x20], R18 ;  /* 0x0000201201007387 */ /* 0x0003e80000100a00 */
[----:B-1----:R-:W4:Y:S04]  /*329a0*/  LDL.LU R18, [R1+0x1894] ;  /* 0x0018940001127983 */ /* 0x002f280000300800 */
[----:B------:R-:W4:Y:S01]  /*329b0*/  LDL.LU R19, [R1+0x3ac] ;  /* 0x0003ac0001137983 */ /* 0x000f220000300800 */
[----:B------:R-:W-:-:S04]  /*329c0*/  FFMA.FTZ R8, R3, R8, -0.36067417263984680176 ;  /* 0xbeb8aa4903087423 */ /* 0x000fc80000010008 */
[----:B------:R-:W-:Y:S01]  /*329d0*/  FFMA.FTZ R8, R3, R8, 0.48089820146560668945 ;  /* 0x3ef6384a03087423 */ /* 0x000fe20000010008 */
[----:B------:R-:W-:-:S03]  /*329e0*/  LEA R28, P6, R5, R0, 0x1 ;  /* 0x00000000051c7211 */ /* 0x000fc600078c08ff */
[----:B------:R-:W-:-:S04]  /*329f0*/  FFMA.FTZ R8, R3, R8, -0.72134751081466674805 ;  /* 0xbf38aa3b03087423 */ /* 0x000fc80000010008 */
[C---:B------:R-:W-:Y:S01]  /*32a00*/  FMUL R0, R3.reuse, R8 ;  /* 0x0000000803007220 */ /* 0x040fe20000400000 */
[----:B------:R-:W1:Y:S03]  /*32a10*/  I2F R7, R7 ;  /* 0x0000000700077306 */ /* 0x000e660000201400 */
[----:B------:R-:W-:-:S04]  /*32a20*/  FMUL R0, R3, R0 ;  /* 0x0000000003007220 */ /* 0x000fc80000400000 */
[----:B------:R-:W-:Y:S01]  /*32a30*/  FFMA.FTZ R3, R3, 1.4426950216293334961, R0 ;  /* 0x3fb8aa3b03037823 */ /* 0x000fe20000010000 */
[----:B------:R-:W-:Y:S01]  /*32a40*/  ISETP.GE.U32.AND P4, PT, R9, 0x7f800000, PT ;  /* 0x7f8000000900780c */ /* 0x000fe20003f86070 */
[----:B------:R0:W-:Y:S01]  /*32a50*/  STL [R1+0x16c0], R28 ;  /* 0x0016c01c01007387 */ /* 0x0001e20000100800 */
[----:B---3--:R-:W-:Y:S01]  /*32a60*/  IADD3 R0, R6, -0x3f3504f3, RZ ;  /* 0xc0cafb0d06007810 */ /* 0x008fe20007ffe0ff */
[----:B--2---:R-:W-:Y:S01]  /*32a70*/  IMAD.MOV.U32 R11, RZ, RZ, R29 ;  /* 0x000000ffff0b7224 */ /* 0x004fe200078e001d */
[----:B------:R-:W-:Y:S02]  /*32a80*/  LEA.HI.X.SX32 R29, R5, R2, 0x1, P6 ;  /* 0x00000002051d7211 */ /* 0x000fe400030f0eff */
[----:B------:R-:W-:Y:S02]  /*32a90*/  LOP3.LUT R0, R0, 0xff800000, RZ, 0xc0, !PT ;  /* 0xff80000000007812 */ /* 0x000fe400078ec0ff */
[----:B------:R-:W-:Y:S02]  /*32aa0*/  FSEL R2, RZ, -23, P5 ;  /* 0xc1b80000ff027808 */ /* 0x000fe40002800000 */
[----:B------:R-:W-:-:S03]  /*32ab0*/  IADD3 R4, R6, -R0, RZ ;  /* 0x8000000006047210 */ /* 0x000fc60007ffe0ff */
[----:B-1----:R-:W-:Y:S02]  /*32ac0*/  FFMA.FTZ R2, R7, 1.1920928955078125e-07, R2 ;  /* 0x3400000007027823 */ /* 0x002fe40000010002 */
[----:B------:R-:W-:Y:S02]  /*32ad0*/  FADD R4, R4, -1 ;  /* 0xbf80000004047421 */ /* 0x000fe40000000000 */
[----:B0-----:R-:W-:Y:S02]  /*32ae0*/  FADD R28, R2, R3 ;  /* 0x00000003021c7221 */ /* 0x001fe40000000000 */
[----:B------:R-:W-:Y:S01]  /*32af0*/  FFMA.FTZ R3, R4, R10, -0.16845393180847167969 ;  /* 0xbe2c7f3004037423 */ /* 0x000fe2000001000a */
[----:B------:R-:W-:-:S03]  /*32b00*/  @P4 MOV R2, 0x7f800000 ;  /* 0x7f80000000024802 */ /* 0x000fc60000000f00 */
[----:B------:R-:W-:-:S04]  /*32b10*/  FFMA.FTZ R3, R4, R3, 0.1716887056827545166 ;  /* 0x3e2fcf2a04037423 */ /* 0x000fc80000010003 */
[C---:B------:R-:W-:Y:S02]  /*32b20*/  FFMA.FTZ R3, R4.reuse, R3, -0.17900948226451873779 ;  /* 0xbe374e4304037423 */ /* 0x040fe40000010003 */
[----:B------:R-:W-:Y:S02]  /*32b30*/  @P4 FFMA.FTZ R28, R9, R2, +INF ;  /* 0x7f800000091c4423 */ /* 0x000fe40000010002 */
[----:B------:R-:W-:Y:S01]  /*32b40*/  FFMA.FTZ R3, R4, R3, 0.20512372255325317383 ;  /* 0x3e520bf404037423 */ /* 0x000fe20000010003 */
[----:B----4-:R-:W-:-:S03]  /*32b50*/  IADD3 R2, R18, -0x3f3504f3, RZ ;  /* 0xc0cafb0d12027810 */ /* 0x010fc60007ffe0ff */
[----:B------:R-:W-:Y:S01]  /*32b60*/  FFMA.FTZ R3, R4, R3, -0.24046532809734344482 ;  /* 0xbe763c8b04037423 */ /* 0x000fe20000010003 */
[----:B------:R-:W-:-:S03]  /*32b70*/  LOP3.LUT R2, R2, 0xff800000, RZ, 0xc0, !PT ;  /* 0xff80000002027812 */ /* 0x000fc600078ec0ff */
[----:B------:R-:W-:Y:S01]  /*32b80*/  FFMA.FTZ R5, R4, R3, 0.28857114911079406738 ;  /* 0x3e93bf9904057423 */ /* 0x000fe20000010003 */
[----:B------:R-:W-:-:S03]  /*32b90*/  IADD3 R3, R18, -R2, RZ ;  /* 0x8000000212037210 */ /* 0x000fc60007ffe0ff */
[C---:B------:R-:W-:Y:S02]  /*32ba0*/  FFMA.FTZ R5, R4.reuse, R5, -0.36067417263984680176 ;  /* 0xbeb8aa4904057423 */ /* 0x040fe40000010005 */
[----:B------:R-:W-:Y:S02]  /*32bb0*/  FADD R3, R3, -1 ;  /* 0xbf80000003037421 */ /* 0x000fe40000000000 */
[----:B------:R-:W-:Y:S02]  /*32bc0*/  FFMA.FTZ R6, R4, R5, 0.48089820146560668945 ;  /* 0x3ef6384a04067423 */ /* 0x000fe40000010005 */
[----:B------:R-:W-:-:S04]  /*32bd0*/  FFMA.FTZ R5, R3, R10, -0.16845393180847167969 ;  /* 0xbe2c7f3003057423 */ /* 0x000fc8000001000a */
[----:B------:R-:W-:-:S04]  /*32be0*/  FFMA.FTZ R5, R3, R5, 0.1716887056827545166 ;  /* 0x3e2fcf2a03057423 */ /* 0x000fc80000010005 */
[C---:B------:R-:W-:Y:S02]  /*32bf0*/  FFMA.FTZ R5, R3.reuse, R5, -0.17900948226451873779 ;  /* 0xbe374e4303057423 */ /* 0x040fe40000010005 */
[C---:B------:R-:W-:Y:S02]  /*32c00*/  FFMA.FTZ R6, R4.reuse, R6, -0.72134751081466674805 ;  /* 0xbf38aa3b04067423 */ /* 0x040fe40000010006 */
[C---:B------:R-:W-:Y:S02]  /*32c10*/  FFMA.FTZ R5, R3.reuse, R5, 0.20512372255325317383 ;  /* 0x3e520bf403057423 */ /* 0x040fe40000010005 */
[C---:B------:R-:W-:Y:S02]  /*32c20*/  FMUL R6, R4.reuse, R6 ;  /* 0x0000000604067220 */ /* 0x040fe40000400000 */
[----:B------:R-:W-:Y:S02]  /*32c30*/  FFMA.FTZ R5, R3, R5, -0.24046532809734344482 ;  /* 0xbe763c8b03057423 */ /* 0x000fe40000010005 */
[----:B------:R-:W-:-:S02]  /*32c40*/  FMUL R6, R4, R6 ;  /* 0x0000000604067220 */ /* 0x000fc40000400000 */
[----:B------:R-:W-:Y:S01]  /*32c50*/  FFMA.FTZ R5, R3, R5, 0.28857114911079406738 ;  /* 0x3e93bf9903057423 */ /* 0x000fe20000010005 */
[----:B------:R-:W-:Y:S01]  /*32c60*/  FSETP.NEU.AND P4, PT, R9, RZ, PT ;  /* 0x000000ff0900720b */ /* 0x000fe20003f8d000 */
[----:B------:R-:W-:Y:S02]  /*32c70*/  FFMA.FTZ R9, R4, 1.4426950216293334961, R6 ;  /* 0x3fb8aa3b04097823 */ /* 0x000fe40000010006 */
[----:B------:R-:W-:-:S04]  /*32c80*/  FFMA.FTZ R6, R3, R5, -0.36067417263984680176 ;  /* 0xbeb8aa4903067423 */ /* 0x000fc80000010005 */
[----:B------:R-:W-:Y:S01]  /*32c90*/  FFMA.FTZ R6, R3, R6, 0.48089820146560668945 ;  /* 0x3ef6384a03067423 */ /* 0x000fe20000010006 */
[----:B------:R-:W-:-:S03]  /*32ca0*/  IADD3 R4, R19, -0x3f3504f3, RZ ;  /* 0xc0cafb0d13047810 */ /* 0x000fc60007ffe0ff */
[C---:B------:R-:W-:Y:S01]  /*32cb0*/  FFMA.FTZ R7, R3.reuse, R6, -0.72134751081466674805 ;  /* 0xbf38aa3b03077423 */ /* 0x040fe20000010006 */
[----:B------:R-:W0:Y:S01]  /*32cc0*/  I2F R8, R0 ;  /* 0x0000000000087306 */ /* 0x000e220000201400 */
[----:B------:R-:W-:Y:S02]  /*32cd0*/  LOP3.LUT R4, R4, 0xff800000, RZ, 0xc0, !PT ;  /* 0xff80000004047812 */ /* 0x000fe400078ec0ff */
[----:B------:R-:W-:Y:S02]  /*32ce0*/  FMUL R7, R3, R7 ;  /* 0x0000000703077220 */ /* 0x000fe40000400000 */
[----:B------:R-:W-:Y:S02]  /*32cf0*/  IADD3 R5, R19, -R4, RZ ;  /* 0x8000000413057210 */ /* 0x000fe40007ffe0ff */
[----:B------:R-:W-:-:S04]  /*32d00*/  FMUL R7, R3, R7 ;  /* 0x0000000703077220 */ /* 0x000fc80000400000 */
[----:B------:R-:W-:Y:S02]  /*32d10*/  FFMA.FTZ R7, R3, 1.4426950216293334961, R7 ;  /* 0x3fb8aa3b03077823 */ /* 0x000fe40000010007 */
[----:B------:R1:W2:Y:S01]  /*32d20*/  I2F R3, R2 ;  /* 0x0000000200037306 */ /* 0x0002a20000201400 */
[----:B------:R-:W-:Y:S01]  /*32d30*/  FADD R5, R5, -1 ;  /* 0xbf80000005057421 */ /* 0x000fe20000000000 */
[----:B------:R3:W-:Y:S03]  /*32d40*/  STL [R1+0x16bc], R29 ;  /* 0x0016bc1d01007387 */ /* 0x0007e60000100800 */
[----:B------:R-:W-:Y:S01]  /*32d50*/  FFMA.FTZ R6, R5, R10, -0.16845393180847167969 ;  /* 0xbe2c7f3005067423 */ /* 0x000fe2000001000a */
[----:B-1----:R-:W-:Y:S01]  /*32d60*/  FSEL R2, RZ, -23, P3 ;  /* 0xc1b80000ff027808 */ /* 0x002fe20001800000 */
[----:B---3--:R-:W-:Y:S02]  /*32d70*/  IMAD.MOV.U32 R29, RZ, RZ, R11 ;  /* 0x000000ffff1d7224 */ /* 0x008fe400078e000b */
[----:B------:R-:W3:Y:S02]  /*32d80*/  LDL.LU.64 R10, [R1+0x3a0] ;  /* 0x0003a000010a7983 */ /* 0x000ee40000300a00 */
[----:B0-----:R-:W-:-:S02]  /*32d90*/  FFMA.FTZ R2, R8, 1.1920928955078125e-07, R2 ;  /* 0x3400000008027823 */ /* 0x001fc40000010002 */
[----:B------:R-:W4:Y:S01]  /*32da0*/  LDL.LU R8, [R1+0x364] ;  /* 0x0003640001087983 */ /* 0x000f220000300800 */
[----:B------:R-:W-:-:S04]  /*32db0*/  FFMA.FTZ R6, R5, R6, 0.1716887056827545166 ;  /* 0x3e2fcf2a05067423 */ /* 0x000fc80000010006 */
[----:B------:R-:W-:Y:S02]  /*32dc0*/  FFMA.FTZ R0, R5, R6, -0.17900948226451873779 ;  /* 0xbe374e4305007423 */ /* 0x000fe40000010006 */
[----:B------:R-:W-:Y:S02]  /*32dd0*/  IMAD.MOV.U32 R6, RZ, RZ, R29 ;  /* 0x000000ffff067224 */ /* 0x000fe400078e001d */
[----:B------:R-:W-:Y:S01]  /*32de0*/  FADD R29, R2, R9 ;  /* 0x00000009021d7221 */ /* 0x000fe20000000000 */
[----:B------:R-:W-:-:S05]  /*32df0*/  FSEL R2, RZ, -23, P2 ;  /* 0xc1b80000ff027808 */ /* 0x000fca0001000000 */
[----:B--2---:R-:W-:Y:S01]  /*32e00*/  FFMA.FTZ R3, R3, 1.1920928955078125e-07, R2 ;  /* 0x3400000003037823 */ /* 0x004fe20000010002 */
[C---:B----4-:R-:W-:Y:S02]  /*32e10*/  ISETP.GE.U32.AND P3, PT, R8.reuse, 0x7f800000, PT ;  /* 0x7f8000000800780c */ /* 0x050fe40003f66070 */
[----:B------:R-:W-:-:S11]  /*32e20*/  FSETP.NEU.AND P2, PT, R8, RZ, PT ;  /* 0x000000ff0800720b */ /* 0x000fd60003f4d000 */
[----:B------:R-:W-:-:S05]  /*32e30*/  @P3 MOV R2, 0x7f800000 ;  /* 0x7f80000000023802 */ /* 0x000fca0000000f00 */
[----:B------:R-:W-:Y:S01]  /*32e40*/  @P3 FFMA.FTZ R29, R8, R2, +INF ;  /* 0x7f800000081d3423 */ /* 0x000fe20000010002 */
[----:B---3--:R-:W-:Y:S01]  /*32e50*/  MOV R9, R11 ;  /* 0x0000000b00097202 */ /* 0x008fe20000000f00 */
[----:B------:R-:W-:-:S03]  /*32e60*/  IMAD.MOV.U32 R8, RZ, RZ, R10 ;  /* 0x000000ffff087224 */ /* 0x000fc600078e000a */
[----:B------:R0:W-:Y:S04]  /*32e70*/  STL.64 [R1+0x16c8], R28 ;  /* 0x0016c81c01007387 */ /* 0x0001e80000100a00 */
[----:B------:R-:W2:Y:S04]  /*32e80*/  LDL.LU R10, [R1+0x184] ;  /* 0x00018400010a7983 */ /* 0x000ea80000300800 */
[----:B------:R-:W3:Y:S04]  /*32e90*/  LDL.LU R11, [R1+0x194] ;  /* 0x00019400010b7983 */ /* 0x000ee80000300800 */
[----:B0-----:R-:W4:Y:S01]  /*32ea0*/  LDL.LU R28, [R1+0x188] ;  /* 0x00018800011c7983 */ /* 0x001f220000300800 */
[----:B------:R-:W-:Y:S01]  /*32eb0*/  MOV R29, R6 ;  /* 0x00000006001d7202 */ /* 0x000fe20000000f00 */
[----:B------:R-:W-:-:S04]  /*32ec0*/  FFMA.FTZ R0, R5, R0, 0.20512372255325317383 ;  /* 0x3e520bf405007423 */ /* 0x000fc80000010000 */
[----:B------:R-:W-:-:S04]  /*32ed0*/  FFMA.FTZ R0, R5, R0, -0.24046532809734344482 ;  /* 0xbe763c8b05007423 */ /* 0x000fc80000010000 */
[----:B------:R-:W-:-:S04]  /*32ee0*/  FFMA.FTZ R0, R5, R0, 0.28857114911079406738 ;  /* 0x3e93bf9905007423 */ /* 0x000fc80000010000 */
[----:B------:R-:W-:-:S04]  /*32ef0*/  FFMA.FTZ R0, R5, R0, -0.36067417263984680176 ;  /* 0xbeb8aa4905007423 */ /* 0x000fc80000010000 */
[C---:B------:R-:W-:Y:S01]  /*32f00*/  FFMA.FTZ R0, R5.reuse, R0, 0.48089820146560668945 ;  /* 0x3ef6384a05007423 */ /* 0x040fe20000010000 */
[----:B------:R-:W0:Y:S03]  /*32f10*/  I2F R4, R4 ;  /* 0x0000000400047306 */ /* 0x000e260000201400 */
[----:B------:R-:W-:Y:S01]  /*32f20*/  FFMA.FTZ R0, R5, R0, -0.72134751081466674805 ;  /* 0xbf38aa3b05007423 */ /* 0x000fe20000010000 */
[----:B----4-:R1:W-:Y:S04]  /*32f30*/  STL [R1+0x1880], R28 ;  /* 0x0018801c01007387 */ /* 0x0103e80000100800 */
[----:B------:R-:W4:Y:S01]  /*32f40*/  LDL.LU R6, [R1+0x198] ;  /* 0x0001980001067983 */ /* 0x000f220000300800 */
[----:B-1----:R-:W-:-:S03]  /*32f50*/  FADD R28, R3, R7 ;  /* 0x00000007031c7221 */ /* 0x002fc60000000000 */
[----:B------:R-:W4:Y:S01]  /*32f60*/  LDL.LU R7, [R1+0x168] ;  /* 0x0001680001077983 */ /* 0x000f220000300800 */
[----:B------:R-:W-:Y:S01]  /*32f70*/  FMUL R0, R5, R0 ;  /* 0x0000000005007220 */ /* 0x000fe20000400000 */
[----:B------:R-:W-:-:S03]  /*32f80*/  ISETP.GE.U32.AND P5, PT, R18, 0x7f800000, PT ;  /* 0x7f8000001200780c */ /* 0x000fc60003fa6070 */
[----:B------:R-:W-:-:S04]  /*32f90*/  FMUL R0, R5, R0 ;  /* 0x0000000005007220 */ /* 0x000fc80000400000 */
[----:B------:R-:W-:Y:S01]  /*32fa0*/  FFMA.FTZ R5, R5, 1.4426950216293334961, R0 ;  /* 0x3fb8aa3b05057823 */ /* 0x000fe20000010000 */
[----:B------:R-:W-:-:S05]  /*32fb0*/  FSEL R0, RZ, -23, P1 ;  /* 0xc1b80000ff007808 */ /* 0x000fca0000800000 */
[----:B0-----:R-:W-:Y:S01]  /*32fc0*/  FFMA.FTZ R2, R4, 1.1920928955078125e-07, R0 ;  /* 0x3400000004027823 */ /* 0x001fe20000010000 */
[----:B------:R-:W-:-:S05]  /*32fd0*/  @P5 MOV R0, 0x7f800000 ;  /* 0x7f80000000005802 */ /* 0x000fca0000000f00 */
[C---:B------:R-:W-:Y:S01]  /*32fe0*/  @P5 FFMA.FTZ R28, R18.reuse, R0, +INF ;  /* 0x7f800000121c5423 */ /* 0x040fe20000010000 */
[----:B------:R-:W-:Y:S01]  /*32ff0*/  FSETP.NEU.AND P1, PT, R18, RZ, PT ;  /* 0x000000ff1200720b */ /* 0x000fe20003f2d000 */
[----:B----4-:R-:W-:Y:S04]  /*33000*/  STL.64 [R1+0x1888], R6 ;  /* 0x0018880601007387 */ /* 0x010fe80000100a00 */
[----:B------:R0:W-:Y:S04]  /*33010*/  STL [R1+0x1838], R4 ;  /* 0x0018380401007387 */ /* 0x0001e80000100800 */
[----:B0-----:R-:W4:Y:S04]  /*33020*/  LDL.LU R4, [R1+0x158] ;  /* 0x0001580001047983 */ /* 0x001f280000300800 */
[----:B------:R-:W-:Y:S04]  /*33030*/  STL [R1+0x134], R28 ;  /* 0x0001341c01007387 */ /* 0x000fe80000100800 */
[----:B------:R-:W2:Y:S01]  /*33040*/  LDL.LU R18, [R1+0x178] ;  /* 0x0001780001127983 */ /* 0x000ea20000300800 */
[----:B------:R-:W-:Y:S01]  /*33050*/  ISETP.GE.U32.AND P3, PT, R19, 0x7f800000, PT ;  /* 0x7f8000001300780c */ /* 0x000fe20003f66070 */
[----:B------:R-:W-:Y:S01]  /*33060*/  FADD R6, R2, R5 ;  /* 0x0000000502067221 */ /* 0x000fe20000000000 */
[----:B------:R-:W-:-:S11]  /*33070*/  PRMT R2, R29, 0x7632, R2 ;  /* 0x000076321d027816 */ /* 0x000fd60000000002 */
[----:B------:R-:W-:-:S04]  /*33080*/  @P3 IMAD.MOV.U32 R0, RZ, RZ, 0x7f800000 ;  /* 0x7f800000ff003424 */ /* 0x000fc800078e00ff */
[C---:B------:R-:W-:Y:S01]  /*33090*/  @P3 FFMA.FTZ R6, R19.reuse, R0, +INF ;  /* 0x7f80000013063423 */ /* 0x040fe20000010000 */
[----:B------:R-:W-:Y:S02]  /*330a0*/  FSETP.NEU.AND P3, PT, R19, RZ, PT ;  /* 0x000000ff1300720b */ /* 0x000fe40003f6d000 */
[----:B------:R-:W-:Y:S01]  /*330b0*/  MOV R7, R21 ;  /* 0x0000001500077202 */ /* 0x000fe20000000f00 */
[----:B--2---:R0:W-:Y:S04]  /*330c0*/  STL [R1+0x1868], R18 ;  /* 0x0018681201007387 */ /* 0x0041e80000100800 */
[----:B0-----:R-:W2:Y:S04]  /*330d0*/  LDL.LU R18, [R1+0x148] ;  /* 0x0001480001127983 */ /* 0x001ea80000300800 */
[----:B------:R0:W-:Y:S04]  /*330e0*/  STL [R1+0x1848], R5 ;  /* 0x0018480501007387 */ /* 0x0001e80000100800 */
[----:B0-----:R-:W2:Y:S04]  /*330f0*/  LDL.LU R5, [R1+0x138] ;  /* 0x0001380001057983 */ /* 0x001ea80000300800 */
[----:B------:R-:W2:Y:S04]  /*33100*/  LDL.LU R19, [R1+0x1890] ;  /* 0x0018900001137983 */ /* 0x000ea80000300800 */
[----:B------:R0:W-:Y:S04]  /*33110*/  STL [R1+0x130], R6 ;  /* 0x0001300601007387 */ /* 0x0001e80000100800 */
[----:B------:R-:W2:Y:S01]  /*33120*/  LDL.LU.64 R28, [R1+0x348] ;  /* 0x00034800011c7983 */ /* 0x000ea20000300a00 */
[----:B0-----:R-:W-:-:S03]  /*33130*/  MOV R6, R20 ;  /* 0x0000001400067202 */ /* 0x001fc60000000f00 */
[----:B------:R-:W2:Y:S04]  /*33140*/  LDL.LU.64 R20, [R1+0x300] ;  /* 0x0003000001147983 */ /* 0x000ea80000300a00 */
[----:B--2---:R0:W-:Y:S04]  /*33150*/  STL.64 [R1+0x1840], R20 ;  /* 0x0018401401007387 */ /* 0x0041e80000100a00 */
[----:B0-----:R-:W2:Y:S01]  /*33160*/  LDL.LU.64 R20, [R1+0x320] ;  /* 0x0003200001147983 */ /* 0x001ea20000300a00 */
[----:B------:R-:W-:-:S03]  /*33170*/  PRMT R3, R10, 0x7632, R3 ;  /* 0x000076320a037816 */ /* 0x000fc60000000003 */
[----:B--2---:R0:W-:Y:S04]  /*33180*/  STL.64 [R1+0x1850], R20 ;  /* 0x0018501401007387 */ /* 0x0041e80000100a00 */
[----:B0-----:R-:W2:Y:S04]  /*33190*/  LDL.LU.64 R20, [R1+0x328] ;  /* 0x0003280001147983 */ /* 0x001ea80000300a00 */
[----:B------:R-:W-:Y:S04]  /*331a0*/  STG.E.U16 [R8.64], R2 ;  /* 0x0000000208007986 */ /* 0x000fe8000c101506 */
[----:B------:R-:W-:Y:S04]  /*331b0*/  STG.E.U16 [R24.64], R3 ;  /* 0x0000000318007986 */ /* 0x000fe8000c101506 */
[----:B--2---:R0:W-:Y:S04]  /*331c0*/  STL [R1+0x1858], R21 ;  /* 0x0018581501007387 */ /* 0x0041e80000100800 */
[----:B0-----:R-:W2:Y:S04]  /*331d0*/  LDL.LU R21, [R1+0x128] ;  /* 0x0001280001157983 */ /* 0x001ea80000300800 */
[----:B------:R-:W2:Y:S04]  /*331e0*/  LDL.LU.64 R24, [R1+0x2f8] ;  /* 0x0002f80001187983 */ /* 0x000ea80000300a00 */
[----:B--2---:R0:W-:Y:S04]  /*331f0*/  STL.64 [R1+0x1860], R24 ;  /* 0x0018601801007387 */ /* 0x0041e80000100a00 */
[----:B0-----:R-:W2:Y:S01]  /*33200*/  LDL.LU.64 R24, [R1+0x330] ;  /* 0x0003300001187983 */ /* 0x001ea20000300a00 */
[----:B---3--:R-:W-:-:S03]  /*33210*/  PRMT R2, R11, 0x7632, R2 ;  /* 0x000076320b027816 */ /* 0x008fc60000000002 */
[----:B--2---:R0:W-:Y:S04]  /*33220*/  STL.64 [R1+0x1870], R24 ;  /* 0x0018701801007387 */ /* 0x0041e80000100a00 */
[----:B0-----:R-:W2:Y:S01]  /*33230*/  LDL.LU.64 R24, [R1+0x338] ;  /* 0x0003380001187983 */ /* 0x001ea20000300a00 */
[----:B------:R-:W-:-:S03]  /*33240*/  PRMT R0, R19, 0x7632, R0 ;  /* 0x0000763213007816 */ /* 0x000fc60000000000 */
[----:B------:R-:W-:Y:S04]  /*33250*/  STG.E.U16 [R26.64], R2 ;  /* 0x000000021a007986 */ /* 0x000fe8000c101506 */
[----:B------:R-:W-:Y:S04]  /*33260*/  STG.E.U16 [R14.64], R0 ;  /* 0x000000000e007986 */ /* 0x000fe8000c101506 */
[----:B------:R-:W-:Y:S04]  /*33270*/  STG.E.U16 [R12.64], R18 ;  /* 0x000000120c007986 */ /* 0x000fe8000c101506 */
[----:B------:R-:W-:Y:S04]  /*33280*/  STG.E.U16 [R16.64], R21 ;  /* 0x0000001510007986 */ /* 0x000fe8000c101506 */
[----:B------:R-:W-:Y:S04]  /*33290*/  STG.E.U16 [R22.64], R5 ;  /* 0x0000000516007986 */ /* 0x000fe8000c101506 */
[----:B----4-:R-:W-:Y:S04]  /*332a0*/  STG.E.U16 [R6.64], R4 ;  /* 0x0000000406007986 */ /* 0x010fe8000c101506 */
[----:B--2---:R0:W-:Y:S04]  /*332b0*/  STL.64 [R1+0x1878], R24 ;  /* 0x0018781801007387 */ /* 0x0041e80000100a00 */
[----:B0-----:R-:W2:Y:S04]  /*332c0*/  LDL.LU.64 R24, [R1+0x340] ;  /* 0x0003400001187983 */ /* 0x001ea80000300a00 */
[----:B------:R-:W3:Y:S04]  /*332d0*/  LDL.LU.64 R26, [R1+0x2d8] ;  /* 0x0002d800011a7983 */ /* 0x000ee80000300a00 */
[----:B------:R-:W4:Y:S04]  /*332e0*/  LDL.LU.64 R8, [R1+0x2d0] ;  /* 0x0002d00001087983 */ /* 0x000f280000300a00 */
[----:B------:R-:W2:Y:S04]  /*332f0*/  LDL.LU.64 R10, [R1+0x2c8] ;  /* 0x0002c800010a7983 */ /* 0x000ea80000300a00 */
[----:B------:R-:W2:Y:S04]  /*33300*/  LDL.LU.64 R14, [R1+0x18] ;  /* 0x00001800010e7983 */ /* 0x000ea80000300a00 */
[----:B------:R-:W2:Y:S04]  /*33310*/  LDL.LU R17, [R1+0x14c] ;  /* 0x00014c0001117983 */ /* 0x000ea80000300800 */
[----:B------:R-:W2:Y:S04]  /*33320*/  LDL.LU.64 R12, [R1+0x10] ;  /* 0x00001000010c7983 */ /* 0x000ea80000300a00 */
[----:B------:R-:W2:Y:S04]  /*33330*/  LDL.LU R16, [R1+0x12c] ;  /* 0x00012c0001107983 */ /* 0x000ea80000300800 */
[----:B------:R-:W2:Y:S04]  /*33340*/  LDL.LU R23, [R1+0x13c] ;  /* 0x00013c0001177983 */ /* 0x000ea80000300800 */
[----:B------:R-:W2:Y:S04]  /*33350*/  LDL.LU R22, [R1+0x278] ;  /* 0x0002780001167983 */ /* 0x000ea80000300800 */
[----:B------:R-:W2:Y:S04]  /*33360*/  LDL.LU.64 R6, [R1+0x1888] ;  /* 0x0018880001067983 */ /* 0x000ea80000300a00 */
[----:B--2---:R0:W-:Y:S04]  /*33370*/  STG.E.U16 [R28.64], R7 ;  /* 0x000000071c007986 */ /* 0x0041e8000c101506 */
[----:B0-----:R-:W2:Y:S04]  /*33380*/  LDL.LU R28, [R1+0x1880] ;  /* 0x00188000011c7983 */ /* 0x001ea80000300800 */
[----:B------:R-:W3:Y:S04]  /*33390*/  LDL.LU R29, [R1+0x3b0] ;  /* 0x0003b000011d7983 */ /* 0x000ee80000300800 */
[----:B--2---:R0:W-:Y:S04]  /*333a0*/  STG.E.U16 [R24.64], R28 ;  /* 0x0000001c18007986 */ /* 0x0041e8000c101506 */
[----:B0-----:R-:W2:Y:S01]  /*333b0*/  LDL.LU.64 R24, [R1+0x1878] ;  /* 0x0018780001187983 */ /* 0x001ea20000300a00 */
[----:B------:R-:W-:-:S03]  /*333c0*/  PRMT R0, R18, 0x7632, R0 ;  /* 0x0000763212007816 */ /* 0x000fc60000000000 */
[----:B--2---:R0:W-:Y:S04]  /*333d0*/  STG.E.U16 [R24.64], R6 ;  /* 0x0000000618007986 */ /* 0x0041e8000c101506 */
[----:B0-----:R-:W2:Y:S04]  /*333e0*/  LDL.LU.64 R24, [R1+0x1870] ;  /* 0x0018700001187983 */ /* 0x001ea80000300a00 */
[----:B------:R-:W2:Y:S04]  /*333f0*/  LDL.LU R19, [R1+0x15c] ;  /* 0x00015c0001137983 */ /* 0x000ea80000300800 */
[----:B------:R-:W2:Y:S01]  /*33400*/  LDL.LU R18, [R1+0x1868] ;  /* 0x0018680001127983 */ /* 0x000ea20000300800 */
[----:B------:R-:W-:-:S03]  /*33410*/  PRMT R2, R21, 0x7632, R2 ;  /* 0x0000763215027816 */ /* 0x000fc60000000002 */
[----:B--2---:R0:W-:Y:S04]  /*33420*/  STG.E.U16 [R24.64], R18 ;  /* 0x0000001218007986 */ /* 0x0041e8000c101506 */
[----:B0-----:R-:W2:Y:S04]  /*33430*/  LDL.LU.64 R24, [R1+0x1860] ;  /* 0x0018600001187983 */ /* 0x001ea80000300a00 */
[----:B------:R-:W2:Y:S04]  /*33440*/  LDL.LU R21, [R1+0x1858] ;  /* 0x0018580001157983 */ /* 0x000ea80000300800 */
[----:B--2---:R0:W-:Y:S04]  /*33450*/  STG.E.U16 [R20.64], R0 ;  /* 0x0000000014007986 */ /* 0x0041e8000c101506 */
[----:B0-----:R-:W2:Y:S01]  /*33460*/  LDL.LU.64 R20, [R1+0x1850] ;  /* 0x0018500001147983 */ /* 0x001ea20000300a00 */
[----:B------:R-:W-:-:S03]  /*33470*/  PRMT R0, R5, 0x7632, R0 ;  /* 0x0000763205007816 */ /* 0x000fc60000000000 */
[----:B------:R-:W3:Y:S04]  /*33480*/  LDL.LU R5, [R1+0x1848] ;  /* 0x0018480001057983 */ /* 0x000ee80000300800 */
[----:B--2---:R0:W-:Y:S04]  /*33490*/  STG.E.U16 [R20.64], R2 ;  /* 0x0000000214007986 */ /* 0x0041e8000c101506 */
[----:B0-----:R-:W2:Y:S01]  /*334a0*/  LDL.LU.64 R20, [R1+0x1840] ;  /* 0x0018400001147983 */ /* 0x001ea20000300a00 */
[----:B------:R-:W-:-:S03]  /*334b0*/  PRMT R2, R4, 0x7632, R2 ;  /* 0x0000763204027816 */ /* 0x000fc60000000002 */
[----:B------:R-:W4:Y:S01]  /*334c0*/  LDL.LU R4, [R1+0x1838] ;  /* 0x0018380001047983 */ /* 0x000f220000300800 */
[----:B---3--:R-:W-:Y:S02]  /*334d0*/  PRMT R5, R17, 0x7632, R5 ;  /* 0x0000763211057816 */ /* 0x008fe40000000005 */
[----:B------:R-:W-:Y:S01]  /*334e0*/  PRMT R3, R28, 0x7632, R3 ;  /* 0x000076321c037816 */ /* 0x000fe20000000003 */
[----:B--2---:R0:W-:Y:S04]  /*334f0*/  STG.E.U16 [R20.64], R0 ;  /* 0x0000000014007986 */ /* 0x0041e8000c101506 */
[----:B------:R1:W-:Y:S01]  /*33500*/  STG.E.U16 [R24.64], R2 ;  /* 0x0000000218007986 */ /* 0x0003e2000c101506 */
[----:B0-----:R-:W-:-:S03]  /*33510*/  PRMT R0, R7, 0x7632, R0 ;  /* 0x0000763207007816 */ /* 0x001fc60000000000 */
[----:B------:R-:W2:Y:S04]  /*33520*/  LDL.LU.64 R20, [R1+0x2c0] ;  /* 0x0002c00001147983 */ /* 0x000ea80000300a00 */
[----:B-1----:R-:W3:Y:S04]  /*33530*/  LDL.LU.64 R24, [R1+0x1830] ;  /* 0x0018300001187983 */ /* 0x002ee80000300a00 */
[----:B------:R0:W-:Y:S04]  /*33540*/  STG.E.U16 [R26.64], R0 ;  /* 0x000000001a007986 */ /* 0x0001e8000c101506 */
[----:B0-----:R-:W2:Y:S01]  /*33550*/  LDL.LU.64 R26, [R1+0x1828] ;  /* 0x00182800011a7983 */ /* 0x001ea20000300a00 */
[----:B------:R-:W-:-:S02]  /*33560*/  PRMT R2, R6, 0x7632, R2 ;  /* 0x0000763206027816 */ /* 0x000fc40000000002 */
[----:B------:R-:W-:Y:S02]  /*33570*/  PRMT R0, R18, 0x7632, R0 ;  /* 0x0000763212007816 */ /* 0x000fe40000000000 */
[----:B----4-:R-:W-:Y:S01]  /*33580*/  PRMT R4, R16, 0x7632, R4 ;  /* 0x0000763210047816 */ /* 0x010fe20000000004 */
[----:B------:R-:W-:Y:S04]  /*33590*/  STL [R1+0x1818], R2 ;  /* 0x0018180201007387 */ /* 0x000fe80000100800 */
[----:B------:R-:W-:Y:S04]  /*335a0*/  STL [R1+0x1808], R0 ;  /* 0x0018080001007387 */ /* 0x000fe80000100800 */
[----:B------:R-:W-:Y:S04]  /*335b0*/  STL.S16 [R1+0x158], R5 ;  /* 0x0001580501007387 */ /* 0x000fe80000100600 */
[----:B------:R-:W-:Y:S04]  /*335c0*/  STL.S16 [R1+0x148], R4 ;  /* 0x0001480401007387 */ /* 0x000fe80000100600 */
[----:B------:R-:W0:Y:S04]  /*335d0*/  LDS.128 R4, [R22] ;  /* 0x0000000016047984 */ /* 0x000e280000000c00 */
[----:B------:R-:W-:Y:S04]  /*335e0*/  STG.E.U16 [R8.64], R3 ;  /* 0x0000000308007986 */ /* 0x000fe8000c101506 */
[----:B------:R1:W-:Y:S04]  /*335f0*/  STG.E.U16 [R10.64], R2 ;  /* 0x000000020a007986 */ /* 0x0003e8000c101506 */
[----:B------:R-:W-:Y:S01]  /*33600*/  LDS.128 R8, [R22+0x400] ;  /* 0x0004000016087984 */ /* 0x000fe20000000c00 */
[----:B-1----:R-:W-:-:S05]  /*33610*/  PRMT R2, R23, 0x7632, R2 ;  /* 0x0000763217027816 */ /* 0x002fca0000000002 */
[----:B------:R-:W-:Y:S04]  /*33620*/  STL.S16 [R1+0x138], R2 ;  /* 0x0001380201007387 */ /* 0x000fe80000100600 */
[----:B0-----:R-:W-:Y:S01]  /*33630*/  STL [R1+0x10], R4 ;  /* 0x0000100401007387 */ /* 0x001fe20000100800 */
[----:B------:R-:W-:-:S03]  /*33640*/  IMAD.MOV.U32 R28, RZ, RZ, R5 ;  /* 0x000000ffff1c7224 */ /* 0x000fc600078e0005 */
[----:B------:R-:W-:Y:S04]  /*33650*/  STL.64 [R1+0x18], R6 ;  /* 0x0000180601007387 */ /* 0x000fe80000100a00 */
[----:B------:R-:W0:Y:S04]  /*33660*/  LDS.128 R4, [R29] ;  /* 0x000000001d047984 */ /* 0x000e280000000c00 */
[----:B------:R1:W-:Y:S04]  /*33670*/  STG.E.U16 [R14.64], R0 ;  /* 0x000000000e007986 */ /* 0x0003e8000c101506 */
[----:B------:R-:W-:Y:S04]  /*33680*/  STG.E.U16 [R12.64], R17 ;  /* 0x000000110c007986 */ /* 0x000fe8000c101506 */
[----:B------:R-:W-:Y:S01]  /*33690*/  STL [R1+0x1788], R28 ;  /* 0x0017881c01007387 */ /* 0x000fe20000100800 */
[----:B-1----:R-:W-:-:S03]  /*336a0*/  PRMT R0, R19, 0x7632, R0 ;  /* 0x0000763213007816 */ /* 0x002fc60000000000 */
[----:B------:R-:W-:Y:S04]  /*336b0*/  LDS.128 R12, [R22+0x800] ;  /* 0x00080000160c7984 */ /* 0x000fe80000000c00 */
[----:B0-----:R0:W-:Y:S04]  /*336c0*/  STL [R1+0x17b8], R5 ;  /* 0x0017b80501007387 */ /* 0x0011e80000100800 */
[----:B------:R1:W-:Y:S01]  /*336d0*/  STL [R1+0x1710], R7 ;  /* 0x0017100701007387 */ /* 0x0003e20000100800 */
[----:B0-----:R-:W-:Y:S02]  /*336e0*/  MOV R5, R8 ;  /* 0x0000000800057202 */ /* 0x001fe40000000f00 */
[----:B-1----:R-:W-:Y:S01]  /*336f0*/  MOV R7, R10 ;  /* 0x0000000a00077202 */ /* 0x002fe20000000f00 */
[----:B--2---:R-:W-:Y:S04]  /*33700*/  STG.E.U16 [R26.64], R16 ;  /* 0x000000101a007986 */ /* 0x004fe8000c101506 */
[----:B---3--:R0:W-:Y:S04]  /*33710*/  STG.E.U16 [R24.64], R23 ;  /* 0x0000001718007986 */ /* 0x0081e8000c101506 */
[----:B------:R1:W-:Y:S04]  /*33720*/  STG.E.U16 [R20.64], R19 ;  /* 0x0000001314007986 */ /* 0x0003e8000c101506 */
[----:B------:R-:W-:Y:S04]  /*33730*/  LDS.128 R16, [R29+0x800] ;  /* 0x000800001d107984 */ /* 0x000fe80000000c00 */
[----:B0-----:R-:W2:Y:S04]  /*33740*/  LDL.LU R23, [R1+0x16c] ;  /* 0x00016c0001177983 */ /* 0x001ea80000300800 */
[----:B------:R0:W-:Y:S04]  /*33750*/  STL.S16 [R1+0x12c], R0 ;  /* 0x00012c0001007387 */ /* 0x0001e80000100600 */
[----:B------:R-:W-:Y:S04]  /*33760*/  STL [R1+0x4], R9 ;  /* 0x0000040901007387 */ /* 0x000fe80000100800 */
[----:B------:R-:W-:Y:S04]  /*33770*/  STL [R1+0xc], R11 ;  /* 0x00000c0b01007387 */ /* 0x000fe80000100800 */
[----:B------:R3:W-:Y:S04]  /*33780*/  STL.64 [R1+0x17e0], R4 ;  /* 0x0017e00401007387 */ /* 0x0007e80000100a00 */
[----:B------:R-:W-:Y:S04]  /*33790*/  STL.64 [R1+0x1748], R6 ;  /* 0x0017480601007387 */ /* 0x000fe80000100a00 */
[----:B-1----:R-:W2:Y:S04]  /*337a0*/  LDL.LU.64 R20, [R1+0x2f0] ;  /* 0x0002f00001147983 */ /* 0x002ea80000300a00 */
[----:B------:R-:W4:Y:S04]  /*337b0*/  LDL.LU R2, [R1+0x18c] ;  /* 0x00018c0001027983 */ /* 0x000f280000300800 */
[----:B0-----:R-:W2:Y:S04]  /*337c0*/  LDL.LU R0, [R1+0x19c] ;  /* 0x00019c0001007983 */ /* 0x001ea80000300800 */
[----:B---3--:R-:W3:Y:S04]  /*337d0*/  LDL.LU.64 R4, [R1+0x2a0] ;  /* 0x0002a00001047983 */ /* 0x008ee80000300a00 */
[----:B------:R-:W0:Y:S04]  /*337e0*/  LDS.128 R8, [R29+0x400] ;  /* 0x000400001d087984 */ /* 0x000e280000000c00 */
[----:B------:R-:W-:Y:S04]  /*337f0*/  LDS.128 R24, [R29+0xc00] ;  /* 0x000c00001d187984 */ /* 0x000fe80000000c00 */
[----:B---3--:R1:W-:Y:S04]  /*33800*/  STL.64 [R1+0x17e8], R4 ;  /* 0x0017e80401007387 */ /* 0x0083e80000100a00 */
[----:B-1----:R-:W3:Y:S04]  /*33810*/  LDL.LU.64 R4, [R1+0x2e0] ;  /* 0x0002e00001047983 */ /* 0x002ee80000300a00 */
[----:B---3--:R1:W-:Y:S04]  /*33820*/  STL.64 [R1+0x17f0], R4 ;  /* 0x0017f00401007387 */ /* 0x0083e80000100a00 */
[----:B-1----:R-:W3:Y:S04]  /*33830*/  LDL.LU.64 R4, [R1+0x2e8] ;  /* 0x0002e80001047983 */ /* 0x002ee80000300a00 */
[----:B---3--:R1:W-:Y:S04]  /*33840*/  STL [R1+0x17f8], R5 ;  /* 0x0017f80501007387 */ /* 0x0083e80000100800 */
[----:B-1----:R-:W3:Y:S04]  /*33850*/  LDL.LU R5, [R1+0x17c] ;  /* 0x00017c0001057983 */ /* 0x002ee80000300800 */
[----:B---3--:R1:W-:Y:S04]  /*33860*/  STL.64 [R1+0x1810], R4 ;  /* 0x0018100401007387 */ /* 0x0083e80000100a00 */
[----:B-1----:R-:W3:Y:S04]  /*33870*/  LDL.LU.64 R4, [R1+0x310] ;  /* 0x0003100001047983 */ /* 0x002ee80000300a00 */
[----:B---3--:R1:W-:Y:S04]  /*33880*/  STL.64 [R1+0x1820], R4 ;  /* 0x0018200401007387 */ /* 0x0083e80000100a00 */
[----:B-1----:R-:W3:Y:S04]  /*33890*/  LDL.LU.64 R4, [R1+0x318] ;  /* 0x0003180001047983 */ /* 0x002ee80000300a00 */
[----:B------:R-:W3:Y:S04]  /*338a0*/  LDL.LU.64 R6, [R1+0x298] ;  /* 0x0002980001067983 */ /* 0x000ee80000300a00 */
[----:B--2---:R-:W-:Y:S01]  /*338b0*/  STG.E.U16 [R20.64], R23 ;  /* 0x0000001714007986 */ /* 0x004fe2000c101506 */
[----:B----4-:R-:W-:-:S03]  /*338c0*/  PRMT R3, R2, 0x7632, R3 ;  /* 0x0000763202037816 */ /* 0x010fc60000000003 */
[----:B---3--:R1:W-:Y:S04]  /*338d0*/  STL.64 [R1+0x1800], R6 ;  /* 0x0018000601007387 */ /* 0x0083e80000100a00 */
[----:B-1----:R-:W2:Y:S04]  /*338e0*/  LDL.LU.64 R6, [R1+0x308] ;  /* 0x0003080001067983 */ /* 0x002ea80000300a00 */
[----:B0-----:R0:W-:Y:S02]  /*338f0*/  STL.64 [R1+0x1738], R10 ;  /* 0x0017380a01007387 */ /* 0x0011e40000100a00 */
[----:B0-----:R-:W-:-:S02]  /*33900*/  PRMT R10, R23, 0x7632, R10 ;  /* 0x00007632170a7816 */ /* 0x001fc4000000000a */
[----:B------:R-:W3:Y:S04]  /*33910*/  LDL.LU R11, [R1+0x10] ;  /* 0x00001000010b7983 */ /* 0x000ee80000300800 */
[----:B------:R-:W0:Y:S04]  /*33920*/  LDS.128 R20, [R22+0xc00] ;  /* 0x000c000016147984 */ /* 0x000e280000000c00 */
[----:B------:R1:W-:Y:S04]  /*33930*/  STL.64 [R1+0x17d8], R12 ;  /* 0x0017d80c01007387 */ /* 0x0003e80000100a00 */
[----:B-1----:R-:W4:Y:S04]  /*33940*/  LDL.LU.64 R12, [R1+0x2a8] ;  /* 0x0002a800010c7983 */ /* 0x002f280000300a00 */
[----:B------:R1:W-:Y:S04]  /*33950*/  STL.64 [R1+0x1740], R14 ;  /* 0x0017400e01007387 */ /* 0x0003e80000100a00 */
[----:B-1----:R-:W2:Y:S04]  /*33960*/  LDL.LU.S16 R14, [R1+0x138] ;  /* 0x00013800010e7983 */ /* 0x002ea80000300600 */
[----:B------:R-:W2:Y:S04]  /*33970*/  LDL.LU.S16 R15, [R1+0x12c] ;  /* 0x00012c00010f7983 */ /* 0x000ea80000300600 */
[----:B------:R1:W-:Y:S04]  /*33980*/  STL.64 [R1+0x17d0], R16 ;  /* 0x0017d01001007387 */ /* 0x0003e80000100a00 */
[----:B-1----:R-:W2:Y:S04]  /*33990*/  LDL.LU.64 R16, [R1+0x2b0] ;  /* 0x0002b00001107983 */ /* 0x002ea80000300a00 */
[----:B------:R1:W-:Y:S04]  /*339a0*/  STL.64 [R1+0x1730], R18 ;  /* 0x0017301201007387 */ /* 0x0003e80000100a00 */
[----:B------:R-:W-:Y:S04]  /*339b0*/  STG.E.U16 [R4.64], R2 ;  /* 0x0000000204007986 */ /* 0x000fe8000c101506 */
[----:B-1----:R-:W3:Y:S04]  /*339c0*/  LDL.LU.64 R18, [R1+0x288] ;  /* 0x0002880001127983 */ /* 0x002ee80000300a00 */
[----:B0-----:R0:W-:Y:S04]  /*339d0*/  STL.64 [R1+0x17c8], R20 ;  /* 0x0017c81401007387 */ /* 0x0011e80000100a00 */
[----:B0-----:R-:W2:Y:S04]  /*339e0*/  LDL.LU.64 R20, [R1+0x2b8] ;  /* 0x0002b80001147983 */ /* 0x001ea80000300a00 */
[----:B------:R0:W-:Y:S04]  /*339f0*/  STL.64 [R1+0x1728], R22 ;  /* 0x0017281601007387 */ /* 0x0001e80000100a00 */
[----:B0-----:R-:W2:Y:S04]  /*33a00*/  LDL.LU.S16 R22, [R1+0x158] ;  /* 0x0001580001167983 */ /* 0x001ea80000300600 */
[----:B------:R-:W2:Y:S04]  /*33a10*/  LDL.LU.S16 R23, [R1+0x148] ;  /* 0x0001480001177983 */ /* 0x000ea80000300600 */
[----:B------:R-:W2:Y:S04]  /*33a20*/  LDL.LU.64 R28, [R1+0x280] ;  /* 0x00028000011c7983 */ /* 0x000ea80000300a00 */
[----:B------:R0:W-:Y:S04]  /*33a30*/  STL.64 [R1+0x1720], R26 ;  /* 0x0017201a01007387 */ /* 0x0001e80000100a00 */
[----:B0-----:R-:W2:Y:S04]  /*33a40*/  LDL.LU.64 R26, [R1+0x290] ;  /* 0x00029000011a7983 */ /* 0x001ea80000300a00 */
[----:B------:R-:W2:Y:S04]  /*33a50*/  LDL.LU.64 R4, [R1+0x1820] ;  /* 0x0018200001047983 */ /* 0x000ea80000300a00 */
[----:B------:R-:W3:Y:S04]  /*33a60*/  LDL.LU R2, [R1+0x1818] ;  /* 0x0018180001027983 */ /* 0x000ee80000300800 */
[----:B--2---:R0:W-:Y:S01]  /*33a70*/  STG.E.U16 [R4.64], R0 ;  /* 0x0000000004007986 */ /* 0x0041e2000c101506 */
[----:B---3--:R-:W-:-:S03]  /*33a80*/  PRMT R2, R0, 0x7632, R2 ;  /* 0x0000763200027816 */ /* 0x008fc60000000002 */
[----:B0-----:R-:W2:Y:S04]  /*33a90*/  LDL.LU.64 R4, [R1+0x1810] ;  /* 0x0018100001047983 */ /* 0x001ea80000300a00 */
[----:B------:R-:W3:Y:S04]  /*33aa0*/  LDL.LU R0, [R1+0x1808] ;  /* 0x0018080001007983 */ /* 0x000ee80000300800 */
[----:B--2---:R0:W-:Y:S01]  /*33ab0*/  STG.E.U16 [R6.64], R5 ;  /* 0x0000000506007986 */ /* 0x0041e2000c101506 */
[----:B---3--:R-:W-:-:S03]  /*33ac0*/  PRMT R0, R5, 0x7632, R0 ;  /* 0x0000763205007816 */ /* 0x008fc60000000000 */
[----:B0-----:R-:W2:Y:S04]  /*33ad0*/  LDL.LU.64 R6, [R1+0x1800] ;  /* 0x0018000001067983 */ /* 0x001ea80000300a00 */
[----:B------:R-:W3:Y:S04]  /*33ae0*/  LDL.LU R5, [R1+0x17f8] ;  /* 0x0017f80001057983 */ /* 0x000ee80000300800 */
[----:B---3--:R0:W-:Y:S04]  /*33af0*/  STG.E.U16 [R4.64], R22 ;  /* 0x0000001604007986 */ /* 0x0081e8000c101506 */
[----:B0-----:R-:W3:Y:S04]  /*33b00*/  LDL.LU.64 R4, [R1+0x17f0] ;  /* 0x0017f00001047983 */ /* 0x001ee80000300a00 */
[----:B---3--:R0:W-:Y:S04]  /*33b10*/  STG.E.U16 [R4.64], R23 ;  /* 0x0000001704007986 */ /* 0x0081e8000c101506 */
[----:B0-----:R-:W3:Y:S04]  /*33b20*/  LDL.LU.64 R4, [R1+0x17e8] ;  /* 0x0017e80001047983 */ /* 0x001ee80000300a00 */
[----:B------:R-:W-:Y:S04]  /*33b30*/  STG.E.U16 [R20.64], R14 ;  /* 0x0000000e14007986 */ /* 0x000fe8000c101506 */
[----:B------:R-:W-:Y:S04]  /*33b40*/  STG.E.U16 [R16.64], R15 ;  /* 0x0000000f10007986 */ /* 0x000fe8000c101506 */
[----:B------:R-:W2:Y:S04]  /*33b50*/  LDL.LU.64 R22, [R1+0x270] ;  /* 0x0002700001167983 */ /* 0x000ea80000300a00 */
[----:B----4-:R0:W-:Y:S04]  /*33b60*/  STG.E.U16 [R12.64], R10 ;  /* 0x0000000a0c007986 */ /* 0x0101e8000c101506 */
[----:B0-----:R-:W4:Y:S04]  /*33b70*/  LDL.LU.64 R12, [R1+0x268] ;  /* 0x00026800010c7983 */ /* 0x001f280000300a00 */
[----:B------:R-:W4:Y:S04]  /*33b80*/  LDL.LU.64 R16, [R1+0x260] ;  /* 0x0002600001107983 */ /* 0x000f280000300a00 */
[----:B------:R-:W4:Y:S04]  /*33b90*/  LDL.LU.64 R20, [R1+0x258] ;  /* 0x0002580001147983 */ /* 0x000f280000300a00 */
[----:B------:R-:W4:Y:S04]  /*33ba0*/  LDL.LU.64 R14, [R1+0x250] ;  /* 0x00025000010e7983 */ /* 0x000f280000300a00 */
[----:B---3--:R0:W-:Y:S04]  /*33bb0*/  STG.E.U16 [R4.64], R3 ;  /* 0x0000000304007986 */ /* 0x0081e8000c101506 */
[----:B--2---:R1:W-:Y:S04]  /*33bc0*/  STG.E.U16 [R6.64], R2 ;  /* 0x0000000206007986 */ /* 0x0043e8000c101506 */
[----:B------:R-:W-:Y:S04]  /*33bd0*/  STG.E.U16 [R26.64], R0 ;  /* 0x000000001a007986 */ /* 0x000fe8000c101506 */
[----:B0-----:R-:W2:Y:S04]  /*33be0*/  LDL.LU.64 R4, [R1+0x17e0] ;  /* 0x0017e00001047983 */ /* 0x001ea80000300a00 */
[----:B-1----:R-:W3:Y:S04]  /*33bf0*/  LDL.LU.64 R6, [R1+0x248] ;  /* 0x0002480001067983 */ /* 0x002ee80000300a00 */
[----:B------:R-:W-:Y:S04]  /*33c00*/  STL.64 [R1+0x16e0], R2 ;  /* 0x0016e00201007387 */ /* 0x000fe80000100a00 */
[----:B------:R0:W-:Y:S04]  /*33c10*/  STG.E.U16 [R18.64], R11 ;  /* 0x0000000b12007986 */ /* 0x0001e8000c101506 */
[----:B0-----:R-:W2:Y:S04]  /*33c20*/  LDL.LU.64 R18, [R1+0x220] ;  /* 0x0002200001127983 */ /* 0x001ea80000300a00 */
[----:B--2---:R0:W-:Y:S04]  /*33c30*/  STL.64 [R1+0x17a0], R18 ;  /* 0x0017a01201007387 */ /* 0x0041e80000100a00 */
[----:B0-----:R-:W2:Y:S04]  /*33c40*/  LDL.LU.64 R18, [R1+0x228] ;  /* 0x0002280001127983 */ /* 0x001ea80000300a00 */
[----:B--2---:R0:W-:Y:S04]  /*33c50*/  STL.64 [R1+0x17a8], R18 ;  /* 0x0017a81201007387 */ /* 0x0041e80000100a00 */
[----:B0-----:R-:W2:Y:S04]  /*33c60*/  LDL.LU.64 R18, [R1+0x230] ;  /* 0x0002300001127983 */ /* 0x001ea80000300a00 */
[----:B--2---:R0:W-:Y:S04]  /*33c70*/  STL.64 [R1+0x17b0], R18 ;  /* 0x0017b01201007387 */ /* 0x0041e80000100a00 */
[----:B0-----:R-:W2:Y:S04]  /*33c80*/  LDL.LU.64 R18, [R1+0x238] ;  /* 0x0002380001127983 */ /* 0x001ea80000300a00 */
[----:B------:R-:W-:Y:S04]  /*33c90*/  STG.E.U16 [R28.64], R4 ;  /* 0x000000041c007986 */ /* 0x000fe8000c101506 */
[----:B--2---:R0:W-:Y:S04]  /*33ca0*/  STL.64 [R1+0x17c0], R18 ;  /* 0x0017c01201007387 */ /* 0x0041e80000100a00 */
[----:B0-----:R-:W2:Y:S04]  /*33cb0*/  LDL.LU.64 R18, [R1+0x240] ;  /* 0x0002400001127983 */ /* 0x001ea80000300a00 */
[----:B------:R-:W2:Y:S04]  /*33cc0*/  LDL.LU.64 R28, [R1+0x208] ;  /* 0x00020800011c7983 */ /* 0x000ea80000300a00 */
[----:B--2---:R0:W-:Y:S04]  /*33cd0*/  STL.64 [R1+0x1790], R28 ;  /* 0x0017901c01007387 */ /* 0x0041e80000100a00 */
[----:B0-----:R-:W2:Y:S04]  /*33ce0*/  LDL.LU.64 R28, [R1+0x210] ;  /* 0x00021000011c7983 */ /* 0x001ea80000300a00 */
[----:B--2---:R0:W-:Y:S04]  /*33cf0*/  STL.64 [R1+0x1798], R28 ;  /* 0x0017981c01007387 */ /* 0x0041e80000100a00 */
[----:B0-----:R-:W2:Y:S04]  /*33d00*/  LDL.LU.64 R28, [R1+0x218] ;  /* 0x00021800011c7983 */ /* 0x001ea80000300a00 */
[----:B------:R-:W2:Y:S04]  /*33d10*/  LDL.LU.64 R2, [R1+0x1f8] ;  /* 0x0001f80001027983 */ /* 0x000ea80000300a00 */
[----:B------:R-:W-:Y:S04]  /*33d20*/  STG.E.U16 [R22.64], R5 ;  /* 0x0000000516007986 */ /* 0x000fe8000c101506 */
[----:B----4-:R-:W-:Y:S04]  /*33d30*/  STG.E.U16 [R12.64], R8 ;  /* 0x000000080c007986 */ /* 0x010fe8000c101506 */
[----:B--2---:R0:W-:Y:S04]  /*33d40*/  STL.64 [R1+0x1780], R2 ;  /* 0x0017800201007387 */ /* 0x0041e80000100a00 */
[----:B0-----:R-:W2:Y:S04]  /*33d50*/  LDL.LU.64 R2, [R1+0x200] ;  /* 0x0002000001027983 */ /* 0x001ea80000300a00 */
[----:B------:R-:W4:Y:S04]  /*33d60*/  LDL.LU.64 R26, [R1+0x1f0] ;  /* 0x0001f000011a7983 */ /* 0x000f280000300a00 */
[----:B------:R-:W2:Y:S04]  /*33d70*/  LDL.LU.64 R22, [R1+0x1e8] ;  /* 0x0001e80001167983 */ /* 0x000ea80000300a00 */
[----:B------:R-:W2:Y:S04]  /*33d80*/  LDL.LU.64 R12, [R1+0x17d8] ;  /* 0x0017d800010c7983 */ /* 0x000ea80000300a00 */
[----:B--2---:R0:W-:Y:S04]  /*33d90*/  STG.E.U16 [R16.64], R12 ;  /* 0x0000000c10007986 */ /* 0x0041e8000c101506 */
[----:B0-----:R-:W2:Y:S01]  /*33da0*/  LDL.LU.64 R16, [R1+0x17d0] ;  /* 0x0017d00001107983 */ /* 0x001ea20000300a00 */
[----:B------:R-:W-:-:S03]  /*33db0*/  PRMT R0, R11, 0x7632, R0 ;  /* 0x000076320b007816 */ /* 0x000fc60000000000 */
[----:B--2---:R0:W-:Y:S04]  /*33dc0*/  STG.E.U16 [R20.64], R16 ;  /* 0x0000001014007986 */ /* 0x0041e8000c101506 */
[----:B0-----:R-:W2:Y:S01]  /*33dd0*/  LDL.LU.64 R20, [R1+0x17c8] ;  /* 0x0017c80001147983 */ /* 0x001ea20000300a00 */
[----:B------:R-:W-:-:S03]  /*33de0*/  PRMT R4, R4, 0x7632, R4 ;  /* 0x0000763204047816 */ /* 0x000fc60000000004 */
[----:B--2---:R0:W-:Y:S04]  /*33df0*/  STG.E.U16 [R14.64], R20 ;  /* 0x000000140e007986 */ /* 0x0041e8000c101506 */
[----:B---3--:R1:W-:Y:S04]  /*33e00*/  STG.E.U16 [R6.64], R24 ;  /* 0x0000001806007986 */ /* 0x0083e8000c101506 */
[----:B------:R2:W-:Y:S04]  /*33e10*/  STG.E.U16 [R18.64], R0 ;  /* 0x0000000012007986 */ /* 0x0005e8000c101506 */
[----:B0-----:R-:W3:Y:S04]  /*33e20*/  LDL.LU.64 R14, [R1+0x1e0] ;  /* 0x0001e000010e7983 */ /* 0x001ee80000300a00 */
[----:B------:R-:W3:Y:S04]  /*33e30*/  LDL.LU.64 R10, [R1+0x1d8] ;  /* 0x0001d800010a7983 */ /* 0x000ee80000300a00 */
[----:B-1----:R-:W3:Y:S04]  /*33e40*/  LDL.LU.64 R6, [R1+0x1d0] ;  /* 0x0001d00001067983 */ /* 0x002ee80000300a00 */
[----:B--2---:R-:W2:Y:S01]  /*33e50*/  LDL.LU.64 R18, [R1+0x17c0] ;  /* 0x0017c00001127983 */ /* 0x004ea20000300a00 */
[----:B------:R-:W-:-:S03]  /*33e60*/  PRMT R0, R5, 0x7632, R0 ;  /* 0x0000763205007816 */ /* 0x000fc60000000000 */
[----:B------:R-:W3:Y:S04]  /*33e70*/  LDL.LU R5, [R1+0x17b8] ;  /* 0x0017b80001057983 */ /* 0x000ee80000300800 */
[----:B--2---:R0:W-:Y:S04]  /*33e80*/  STG.E.U16 [R18.64], R4 ;  /* 0x0000000412007986 */ /* 0x0041e8000c101506 */
[----:B0-----:R-:W2:Y:S01]  /*33e90*/  LDL.LU.64 R18, [R1+0x17b0] ;  /* 0x0017b00001127983 */ /* 0x001ea20000300a00 */
[----:B------:R-:W-:-:S03]  /*33ea0*/  PRMT R8, R8, 0x7632, R8 ;  /* 0x0000763208087816 */ /* 0x000fc60000000008 */
[----:B--2---:R0:W-:Y:S04]  /*33eb0*/  STG.E.U16 [R18.64], R0 ;  /* 0x0000000012007986 */ /* 0x0041e8000c101506 */
[----:B0-----:R-:W2:Y:S01]  /*33ec0*/  LDL.LU.64 R18, [R1+0x17a8] ;  /* 0x0017a80001127983 */ /* 0x001ea20000300a00 */
[----:B------:R-:W-:-:S03]  /*33ed0*/  PRMT R12, R12, 0x7632, R12 ;  /* 0x000076320c0c7816 */ /* 0x000fc6000000000c */
[----:B--2---:R0:W-:Y:S04]  /*33ee0*/  STG.E.U16 [R18.64], R8 ;  /* 0x0000000812007986 */ /* 0x0041e8000c101506 */
[----:B0-----:R-:W2:Y:S01]  /*33ef0*/  LDL.LU.64 R18, [R1+0x17a0] ;  /* 0x0017a00001127983 */ /* 0x001ea20000300a00 */
[----:B------:R-:W-:-:S03]  /*33f00*/  PRMT R16, R16, 0x7632, R16 ;  /* 0x0000763210107816 */ /* 0x000fc60000000010 */
[----:B--2---:R0:W-:Y:S04]  /*33f10*/  STG.E.U16 [R18.64], R12 ;  /* 0x0000000c12007986 */ /* 0x0041e8000c101506 */
[----:B------:R1:W-:Y:S04]  /*33f20*/  STG.E.U16 [R28.64], R16 ;  /* 0x000000101c007986 */ /* 0x0003e8000c101506 */
[----:B0-----:R-:W2:Y:S04]  /*33f30*/  LDL.LU.64 R18, [R1+0x1c8] ;  /* 0x0001c80001127983 */ /* 0x001ea80000300a00 */
[----:B------:R-:W4:Y:S04]  /*33f40*/  LDL.LU R12, [R1+0x4] ;  /* 0x00000400010c7983 */ /* 0x000f280000300800 */
[----:B-1----:R-:W2:Y:S01]  /*33f50*/  LDL.LU.64 R28, [R1+0x1798] ;  /* 0x00179800011c7983 */ /* 0x002ea20000300a00 */
[----:B------:R-:W-:-:S02]  /*33f60*/  PRMT R20, R20, 0x7632, R20 ;  /* 0x0000763214147816 */ /* 0x000fc40000000014 */
[----:B------:R-:W-:-:S03]  /*33f70*/  PRMT R24, R24, 0x7632, R24 ;  /* 0x0000763218187816 */ /* 0x000fc60000000018 */
[----:B--2---:R0:W-:Y:S04]  /*33f80*/  STG.E.U16 [R28.64], R20 ;  /* 0x000000141c007986 */ /* 0x0041e8000c101506 */
[----:B0-----:R-:W2:Y:S04]  /*33f90*/  LDL.LU.64 R28, [R1+0x1790] ;  /* 0x00179000011c7983 */ /* 0x001ea80000300a00 */
[----:B--2---:R0:W-:Y:S04]  /*33fa0*/  STG.E.U16 [R28.64], R24 ;  /* 0x000000181c007986 */ /* 0x0041e8000c101506 */
[----:B0-----:R-:W2:Y:S04]  /*33fb0*/  LDL.LU R28, [R1+0x1788] ;  /* 0x00178800011c7983 */ /* 0x001ea80000300800 */
[----:B--2---:R0:W-:Y:S04]  /*33fc0*/  STG.E.U16 [R2.64], R28 ;  /* 0x0000001c02007986 */ /* 0x0041e8000c101506 */
[----:B0-----:R-:W3:Y:S04]  /*33fd0*/  LDL.LU.64 R2, [R1+0x1780] ;  /* 0x0017800001027983 */ /* 0x001ee80000300a00 */
[----:B------:R-:W2:Y:S04]  /*33fe0*/  LDL.LU R16, [R1+0x18] ;  /* 0x0000180001107983 */ /* 0x000ea80000300800 */
[----:B------:R-:W-:Y:S04]  /*33ff0*/  STL.64 [R1+0x1770], R8 ;  /* 0x0017700801007387 */ /* 0x000fe80000100a00 */
[----:B---3--:R-:W-:Y:S04]  /*34000*/  STG.E.U16 [R2.64], R5 ;  /* 0x0000000502007986 */ /* 0x008fe8000c101506 */
[----:B----4-:R-:W-:Y:S04]  /*34010*/  STG.E.U16 [R26.64], R12 ;  /* 0x0000000c1a007986 */ /* 0x010fe8000c101506 */
[----:B------:R0:W-:Y:S04]  /*34020*/  STG.E.U16 [R22.64], R9 ;  /* 0x0000000916007986 */ /* 0x0001e8000c101506 */
[----:B0-----:R-:W3:Y:S04]  /*34030*/  LDL.LU.64 R8, [R1+0x1b8] ;  /* 0x0001b80001087983 */ /* 0x001ee80000300a00 */
[----:B---3--:R0:W-:Y:S04]  /*34040*/  STL.64 [R1+0x1778], R8 ;  /* 0x0017780801007387 */ /* 0x0081e80000100a00 */
[----:B0-----:R-:W3:Y:S04]  /*34050*/  LDL.LU.64 R8, [R1+0x1c0] ;  /* 0x0001c00001087983 */ /* 0x001ee80000300a00 */
[----:B------:R-:W4:Y:S04]  /*34060*/  LDL.LU.64 R2, [R1+0x1a0] ;  /* 0x0001a00001027983 */ /* 0x000f280000300a00 */
[----:B------:R-:W-:Y:S04]  /*34070*/  STG.E.U16 [R14.64], R13 ;  /* 0x0000000d0e007986 */ /* 0x000fe8000c101506 */
[----:B------:R-:W-:Y:S04]  /*34080*/  STG.E.U16 [R10.64], R17 ;  /* 0x000000110a007986 */ /* 0x000fe8000c101506 */
[----:B------:R-:W-:Y:S04]  /*34090*/  STG.E.U16 [R6.64], R21 ;  /* 0x0000001506007986 */ /* 0x000fe8000c101506 */
[----:B----4-:R0:W-:Y:S04]  /*340a0*/  STL.64 [R1+0x1768], R2 ;  /* 0x0017680201007387 */ /* 0x0101e80000100a00 */
[----:B0-----:R-:W4:Y:S04]  /*340b0*/  LDL.LU.64 R2, [R1+0x1a8] ;  /* 0x0001a80001027983 */ /* 0x001f280000300a00 */
[----:B------:R-:W2:Y:S04]  /*340c0*/  LDL.LU.64 R6, [R1+0x110] ;  /* 0x0001100001067983 */ /* 0x000ea80000300a00 */
[----:B--2---:R0:W-:Y:S04]  /*340d0*/  STL.64 [R1+0x1750], R6 ;  /* 0x0017500601007387 */ /* 0x0041e80000100a00 */
[----:B0-----:R-:W2:Y:S04]  /*340e0*/  LDL.LU.64 R6, [R1+0x118] ;  /* 0x0001180001067983 */ /* 0x001ea80000300a00 */
[----:B--2---:R0:W-:Y:S04]  /*340f0*/  STL.64 [R1+0x1758], R6 ;  /* 0x0017580601007387 */ /* 0x0041e80000100a00 */
[----:B0-----:R-:W2:Y:S01]  /*34100*/  LDL.LU.64 R6, [R1+0x120] ;  /* 0x0001200001067983 */ /* 0x001ea20000300a00 */
[----:B------:R-:W-:-:S03]  /*34110*/  PRMT R0, R28, 0x7632, R0 ;  /* 0x000076321c007816 */ /* 0x000fc60000000000 */
[----:B------:R-:W-:Y:S04]  /*34120*/  STG.E.U16 [R18.64], R25 ;  /* 0x0000001912007986 */ /* 0x000fe8000c101506 */
[----:B---3--:R-:W-:Y:S04]  /*34130*/  STG.E.U16 [R8.64], R0 ;  /* 0x0000000008007986 */ /* 0x008fe8000c101506 */
[----:B--2---:R0:W-:Y:S04]  /*34140*/  STL.64 [R1+0x1760], R6 ;  /* 0x0017600601007387 */ /* 0x0041e80000100a00 */
[----:B0-----:R-:W2:Y:S04]  /*34150*/  LDL.LU.64 R6, [R1+0x140] ;  /* 0x0001400001067983 */ /* 0x001ea80000300a00 */
[----:B------:R-:W3:Y:S04]  /*34160*/  LDL.LU.64 R14, [R1+0x108] ;  /* 0x00010800010e7983 */ /* 0x000ee80000300a00 */
[----:B------:R-:W2:Y:S04]  /*34170*/  LDL.LU.64 R10, [R1+0x100] ;  /* 0x00010000010a7983 */ /* 0x000ea80000300a00 */
[----:B------:R-:W2:Y:S04]  /*34180*/  LDL.LU.64 R28, [R1+0xf8] ;  /* 0x0000f800011c7983 */ /* 0x000ea80000300a00 */
[----:B------:R-:W2:Y:S04]  /*34190*/  LDL.LU.64 R18, [R1+0xf0] ;  /* 0x0000f00001127983 */ /* 0x000ea80000300a00 */
[----:B------:R-:W2:Y:S04]  /*341a0*/  LDL.LU.64 R22, [R1+0xe8] ;  /* 0x0000e80001167983 */ /* 0x000ea80000300a00 */
[----:B------:R-:W2:Y:S04]  /*341b0*/  LDL.LU.64 R26, [R1+0xe0] ;  /* 0x0000e000011a7983 */ /* 0x000ea80000300a00 */
[----:B------:R-:W2:Y:S01]  /*341c0*/  LDL.LU.64 R8, [R1+0x1778] ;  /* 0x0017780001087983 */ /* 0x000ea20000300a00 */
[----:B------:R-:W-:-:S05]  /*341d0*/  PRMT R5, R5, 0x7632, R5 ;  /* 0x0000763205057816 */ /* 0x000fca0000000005 */
[----:B--2---:R0:W-:Y:S04]  /*341e0*/  STG.E.U16 [R8.64], R5 ;  /* 0x0000000508007986 */ /* 0x0041e8000c101506 */
[----:B0-----:R-:W2:Y:S04]  /*341f0*/  LDL.LU.64 R8, [R1+0x1770] ;  /* 0x0017700001087983 */ /* 0x001ea80000300a00 */
[----:B------:R0:W-:Y:S04]  /*34200*/  STL.64 [R1+0x16f8], R4 ;  /* 0x0016f80401007387 */ /* 0x0001e80000100a00 */
[----:B0-----:R-:W2:Y:S01]  /*34210*/  LDL.LU.64 R4, [R1+0x1b0] ;  /* 0x0001b00001047983 */ /* 0x001ea20000300a00 */
[----:B------:R-:W-:-:S05]  /*34220*/  PRMT R0, R12, 0x7632, R0 ;  /* 0x000076320c007816 */ /* 0x000fca0000000000 */
[----:B--2---:R0:W-:Y:S04]  /*34230*/  STG.E.U16 [R4.64], R0 ;  /* 0x0000000004007986 */ /* 0x0041e8000c101506 */
[----:B0-----:R-:W2:Y:S01]  /*34240*/  LDL.LU.64 R4, [R1+0xb0] ;  /* 0x0000b00001047983 */ /* 0x001ea20000300a00 */
[----:B------:R-:W-:-:S05]  /*34250*/  PRMT R9, R9, 0x7632, R9 ;  /* 0x0000763209097816 */ /* 0x000fca0000000009 */
[----:B----4-:R-:W-:Y:S04]  /*34260*/  STG.E.U16 [R2.64], R9 ;  /* 0x0000000902007986 */ /* 0x010fe8000c101506 */
[----:B--2---:R0:W-:Y:S04]  /*34270*/  STL.64 [R1+0x1718], R4 ;  /* 0x0017180401007387 */ /* 0x0041e80000100a00 */
[----:B0-----:R-:W2:Y:S04]  /*34280*/  LDL.LU.64 R4, [R1+0xd0] ;  /* 0x0000d00001047983 */ /* 0x001ea80000300a00 */
[----:B------:R-:W4:Y:S01]  /*34290*/  LDL.LU.64 R2, [R1+0x1768] ;  /* 0x0017680001027983 */ /* 0x000f220000300a00 */
[----:B------:R-:W-:-:S02]  /*342a0*/  PRMT R13, R13, 0x7632, R13 ;  /* 0x000076320d0d7816 */ /* 0x000fc4000000000d */
[----:B------:R-:W-:-:S03]  /*342b0*/  PRMT R17, R17, 0x7632, R17 ;  /* 0x0000763211117816 */ /* 0x000fc60000000011 */
[----:B----4-:R0:W-:Y:S04]  /*342c0*/  STG.E.U16 [R2.64], R13 ;  /* 0x0000000d02007986 */ /* 0x0101e8000c101506 */
[----:B------:R1:W-:Y:S04]  /*342d0*/  STG.E.U16 [R6.64], R17 ;  /* 0x0000001106007986 */ /* 0x0003e8000c101506 */
[----:B0-----:R-:W4:Y:S04]  /*342e0*/  LDL.LU.64 R12, [R1+0xd8] ;  /* 0x0000d800010c7983 */ /* 0x001f280000300a00 */
[----:B------:R-:W2:Y:S04]  /*342f0*/  LDL.LU.64 R2, [R1+0xa8] ;  /* 0x0000a80001027983 */ /* 0x000ea80000300a00 */
[----:B-1----:R-:W2:Y:S01]  /*34300*/  LDL.LU.64 R6, [R1+0x1760] ;  /* 0x0017600001067983 */ /* 0x002ea20000300a00 */
[----:B------:R-:W-:-:S02]  /*34310*/  PRMT R21, R21, 0x7632, R21 ;  /* 0x0000763215157816 */ /* 0x000fc40000000015 */
[----:B------:R-:W-:-:S03]  /*34320*/  PRMT R25, R25, 0x7632, R25 ;  /* 0x0000763219197816 */ /* 0x000fc60000000019 */
[----:B--2---:R0:W-:Y:S04]  /*34330*/  STG.E.U16 [R6.64], R21 ;  /* 0x0000001506007986 */ /* 0x0041e8000c101506 */
[----:B0-----:R-:W2:Y:S04]  /*34340*/  LDL.LU.64 R6, [R1+0x1758] ;  /* 0x0017580001067983 */ /* 0x001ea80000300a00 */
[----:B------:R-:W3:Y:S04]  /*34350*/  LDL.LU.64 R20, [R1+0xc0] ;  /* 0x0000c00001147983 */ /* 0x000ee80000300a00 */
[----:B--2---:R0:W-:Y:S04]  /*34360*/  STG.E.U16 [R6.64], R25 ;  /* 0x0000001906007986 */ /* 0x0041e8000c101506 */
[----:B0-----:R-:W2:Y:S04]  /*34370*/  LDL.LU.64 R6, [R1+0x1750] ;  /* 0x0017500001067983 */ /* 0x001ea80000300a00 */
[----:B------:R-:W3:Y:S04]  /*34380*/  LDL.LU.64 R24, [R1+0xc8] ;  /* 0x0000c80001187983 */ /* 0x000ee80000300a00 */
[----:B--2---:R0:W-:Y:S04]  /*34390*/  STG.E.U16 [R6.64], R16 ;  /* 0x0000001006007986 */ /* 0x0041e8000c101506 */
[----:B0-----:R-:W3:Y:S04]  /*343a0*/  LDL.LU.64 R6, [R1+0x1748] ;  /* 0x0017480001067983 */ /* 0x001ee80000300a00 */
[----:B---3--:R0:W-:Y:S04]  /*343b0*/  STG.E.U16 [R14.64], R6 ;  /* 0x000000060e007986 */ /* 0x0081e8000c101506 */
[----:B------:R1:W-:Y:S04]  /*343c0*/  STG.E.U16 [R10.64], R7 ;  /* 0x000000070a007986 */ /* 0x0003e8000c101506 */
[----:B0-----:R-:W2:Y:S04]  /*343d0*/  LDL.LU.64 R14, [R1+0x1740] ;  /* 0x00174000010e7983 */ /* 0x001ea80000300a00 */
[----:B-1----:R-:W3:Y:S04]  /*343e0*/  LDL.LU.64 R10, [R1+0x1738] ;  /* 0x00173800010a7983 */ /* 0x002ee80000300a00 */
[----:B---3--:R0:W-:Y:S04]  /*343f0*/  STG.E.U16 [R28.64], R10 ;  /* 0x0000000a1c007986 */ /* 0x0081e8000c101506 */
[----:B--2---:R1:W-:Y:S04]  /*34400*/  STG.E.U16 [R18.64], R14 ;  /* 0x0000000e12007986 */ /* 0x0043e8000c101506 */
[----:B0-----:R-:W2:Y:S04]  /*34410*/  LDL.LU.64 R28, [R1+0xa0] ;  /* 0x0000a000011c7983 */ /* 0x001ea80000300a00 */
[----:B-1----:R-:W3:Y:S04]  /*34420*/  LDL.LU.64 R18, [R1+0x1730] ;  /* 0x0017300001127983 */ /* 0x002ee80000300a00 */
[----:B---3--:R0:W-:Y:S04]  /*34430*/  STG.E.U16 [R22.64], R18 ;  /* 0x0000001216007986 */ /* 0x0081e8000c101506 */
[----:B0-----:R-:W3:Y:S01]  /*34440*/  LDL.LU.64 R22, [R1+0x1728] ;  /* 0x0017280001167983 */ /* 0x001ee20000300a00 */
[----:B------:R-:W-:-:S03]  /*34450*/  PRMT R0, R16, 0x7632, R0 ;  /* 0x0000763210007816 */ /* 0x000fc60000000000 */
[----:B---3--:R0:W-:Y:S04]  /*34460*/  STG.E.U16 [R26.64], R22 ;  /* 0x000000161a007986 */ /* 0x0081e8000c101506 */
[----:B0-----:R-:W4:Y:S04]  /*34470*/  LDL.LU.64 R26, [R1+0x1720] ;  /* 0x00172000011a7983 */ /* 0x001f280000300a00 */
[----:B------:R-:W3:Y:S04]  /*34480*/  LDL.LU.64 R16, [R1+0x98] ;  /* 0x0000980001107983 */ /* 0x000ee80000300a00 */
[----:B----4-:R0:W-:Y:S04]  /*34490*/  STG.E.U16 [R12.64], R26 ;  /* 0x0000001a0c007986 */ /* 0x0101e8000c101506 */
[----:B------:R1:W-:Y:S04]  /*344a0*/  STG.E.U16 [R4.64], R0 ;  /* 0x0000000004007986 */ /* 0x0003e8000c101506 */
[----:B0-----:R-:W4:Y:S04]  /*344b0*/  LDL.LU.64 R12, [R1+0x90] ;  /* 0x00009000010c7983 */ /* 0x001f280000300a00 */
[----:B-1----:R-:W2:Y:S01]  /*344c0*/  LDL.LU.64 R4, [R1+0x1718] ;  /* 0x0017180001047983 */ /* 0x002ea20000300a00 */
[----:B------:R-:W-:-:S03]  /*344d0*/  PRMT R0, R7, 0x7632, R0 ;  /* 0x0000763207007816 */ /* 0x000fc60000000000 */
[----:B------:R-:W3:Y:S01]  /*344e0*/  LDL.LU R7, [R1+0x1710] ;  /* 0x0017100001077983 */ /* 0x000ee20000300800 */
[----:B------:R-:W-:Y:S02]  /*344f0*/  PRMT R6, R6, 0x7632, R6 ;  /* 0x0000763206067816 */ /* 0x000fe40000000006 */
[----:B------:R-:W-:-:S03]  /*34500*/  PRMT R10, R10, 0x7632, R10 ;  /* 0x000076320a0a7816 */ /* 0x000fc6000000000a */
[----:B------:R-:W-:Y:S04]  /*34510*/  STG.E.U16 [R24.64], R6 ;  /* 0x0000000618007986 */ /* 0x000fe8000c101506 */
[----:B------:R-:W-:Y:S04]  /*34520*/  STG.E.U16 [R20.64], R0 ;  /* 0x0000000014007986 */ /* 0x000fe8000c101506 */
[----:B--2---:R-:W-:Y:S04]  /*34530*/  STG.E.U16 [R4.64], R10 ;  /* 0x0000000a04007986 */ /* 0x004fe8000c101506 */
[----:B---3--:R0:W-:Y:S04]  /*34540*/  STL.64 [R1+0x1708], R6 ;  /* 0x0017080601007387 */ /* 0x0081e80000100a00 */
[----:B0-----:R-:W2:Y:S04]  /*34550*/  LDL.LU.64 R6, [R1+0x88] ;  /* 0x0000880001067983 */ /* 0x001ea80000300a00 */
[----:B------:R-:W3:Y:S01]  /*34560*/  LDL.LU.64 R4, [R1+0x78] ;  /* 0x0000780001047983 */ /* 0x000ee20000300a00 */
[----:B------:R-:W-:-:S05]  /*34570*/  PRMT R14, R14, 0x7632, R14 ;  /* 0x000076320e0e7816 */ /* 0x000fca000000000e */
[----:B------:R-:W-:Y:S04]  /*34580*/  STG.E.U16 [R2.64], R14 ;  /* 0x0000000e02007986 */ /* 0x000fe8000c101506 */
[----:B---3--:R0:W-:Y:S04]  /*34590*/  STL.64 [R1+0x1700], R4 ;  /* 0x0017000401007387 */ /* 0x0081e80000100a00 */
[----:B0-----:R-:W3:Y:S04]  /*345a0*/  LDL.LU.64 R4, [R1+0x80] ;  /* 0x0000800001047983 */ /* 0x001ee80000300a00 */
[----:B------:R-:W2:Y:S04]  /*345b0*/  LDL.LU R10, [R1+0xc] ;  /* 0x00000c00010a7983 */ /* 0x000ea80000300800 */
[----:B------:R0:W-:Y:S04]  /*345c0*/  STL [R1+0x16f0], R15 ;  /* 0x0016f00f01007387 */ /* 0x0001e80000100800 */
[----:B0-----:R-:W2:Y:S04]  /*345d0*/  LDL.LU.64 R14, [R1+0x70] ;  /* 0x00007000010e7983 */ /* 0x001ea80000300a00 */
[----:B------:R-:W2:Y:S01]  /*345e0*/  LDL.LU.64 R2, [R1+0xb8] ;  /* 0x0000b80001027983 */ /* 0x000ea20000300a00 */
[----:B------:R-:W-:-:S05]  /*345f0*/  PRMT R18, R18, 0x7632, R18 ;  /* 0x0000763212127816 */ /* 0x000fca0000000012 */
[----:B------:R-:W-:Y:S04]  /*34600*/  STG.E.U16 [R28.64], R18 ;  /* 0x000000121c007986 */ /* 0x000fe8000c101506 */
[----:B--2---:R0:W-:Y:S04]  /*34610*/  STL.64 [R1+0x16e8], R2 ;  /* 0x0016e80201007387 */ /* 0x0041e80000100a00 */
[----:B0-----:R-:W2:Y:S04]  /*34620*/  LDL.LU.64 R2, [R1+0x68] ;  /* 0x0000680001027983 */ /* 0x001ea80000300a00 */
[----:B------:R-:W2:Y:S04]  /*34630*/  LDL.LU R18, [R1+0x1c] ;  /* 0x00001c0001127983 */ /* 0x000ea80000300800 */
[----:B------:R-:W2:Y:S01]  /*34640*/  LDL.LU.64 R28, [R1+0x50] ;  /* 0x00005000011c7983 */ /* 0x000ea20000300a00 */
[----:B------:R-:W-:-:S03]  /*34650*/  PRMT R22, R22, 0x7632, R22 ;  /* 0x0000763216167816 */ /* 0x000fc60000000016 */
[----:B--2---:R0:W-:Y:S04]  /*34660*/  STL.64 [R1+0x16d0], R28 ;  /* 0x0016d01c01007387 */ /* 0x0041e80000100a00 */
[----:B0-----:R-:W2:Y:S01]  /*34670*/  LDL.LU.64 R28, [R1+0x58] ;  /* 0x00005800011c7983 */ /* 0x001ea20000300a00 */
[----:B------:R-:W-:-:S03]  /*34680*/  PRMT R26, R26, 0x7632, R26 ;  /* 0x000076321a1a7816 */ /* 0x000fc6000000001a */
[----:B------:R-:W-:Y:S04]  /*34690*/  STG.E.U16 [R16.64], R22 ;  /* 0x0000001610007986 */ /* 0x000fe8000c101506 */
[----:B----4-:R-:W-:Y:S04]  /*346a0*/  STG.E.U16 [R12.64], R26 ;  /* 0x0000001a0c007986 */ /* 0x010fe8000c101506 */
[----:B------:R-:W-:Y:S04]  /*346b0*/  STG.E.U16 [R6.64], R18 ;  /* 0x0000001206007986 */ /* 0x000fe8000c101506 */
[----:B--2---:R0:W-:Y:S04]  /*346c0*/  STL.64 [R1+0x16d8], R28 ;  /* 0x0016d81c01007387 */ /* 0x0041e80000100a00 */
[----:B0-----:R-:W2:Y:S04]  /*346d0*/  LDL.LU.64 R28, [R1+0x60] ;  /* 0x00006000011c7983 */ /* 0x001ea80000300a00 */
[----:B------:R-:W4:Y:S04]  /*346e0*/  LDL.LU R25, [R1+0x134] ;  /* 0x0001340001197983 */ /* 0x000f280000300800 */
[----:B------:R-:W2:Y:S04]  /*346f0*/  LDL.LU R12, [R1+0x130] ;  /* 0x00013000010c7983 */ /* 0x000ea80000300800 */
[----:B------:R-:W2:Y:S04]  /*34700*/  LDL.LU R16, [R1+0x360] ;  /* 0x0003600001107983 */ /* 0x000ea80000300800 */
[----:B------:R-:W2:Y:S04]  /*34710*/  LDL.LU R17, [R1+0x35c] ;  /* 0x00035c0001117983 */ /* 0x000ea80000300800 */
[----:B------:R-:W2:Y:S04]  /*34720*/  LDL.LU R13, [R1+0x358] ;  /* 0x00035800010d7983 */ /* 0x000ea80000300800 */
[----:B------:R-:W2:Y:S04]  /*34730*/  LDL.LU R24, [R1+0x354] ;  /* 0x0003540001187983 */ /* 0x000ea80000300800 */
[----:B------:R-:W2:Y:S04]  /*34740*/  LDL.LU.64 R20, [R1+0x20] ;  /* 0x0000200001147983 */ /* 0x000ea80000300a00 */
[----:B------:R-:W3:Y:S04]  /*34750*/  LDL.LU.64 R6, [R1+0x1708] ;  /* 0x0017080001067983 */ /* 0x000ee80000300a00 */
[----:B---3--:R0:W-:Y:S04]  /*34760*/  STG.E.U16 [R4.64], R7 ;  /* 0x0000000704007986 */ /* 0x0081e8000c101506 */
[----:B0-----:R-:W3:Y:S04]  /*34770*/  LDL.LU.64 R4, [R1+0x1700] ;  /* 0x0017000001047983 */ /* 0x001ee80000300a00 */
[----:B---3--:R0:W-:Y:S04]  /*34780*/  STG.E.U16 [R4.64], R10 ;  /* 0x0000000a04007986 */ /* 0x0081e8000c101506 */
[----:B------:R1:W-:Y:S04]  /*34790*/  STG.E.U16 [R14.64], R11 ;  /* 0x0000000b0e007986 */ /* 0x0003e8000c101506 */
[----:B0-----:R-:W3:Y:S04]  /*347a0*/  LDL.LU.64 R4, [R1+0x16f8] ;  /* 0x0016f80001047983 */ /* 0x001ee80000300a00 */
[----:B-1----:R-:W2:Y:S01]  /*347b0*/  LDL.LU R15, [R1+0x16f0] ;  /* 0x0016f000010f7983 */ /* 0x002ea20000300800 */
[----:B------:R-:W-:-:S02]  /*347c0*/  PRMT R6, R10, 0x7632, R6 ;  /* 0x000076320a067816 */ /* 0x000fc40000000006 */
[----:B---3--:R-:W-:Y:S02]  /*347d0*/  PRMT R5, R11, 0x7632, R5 ;  /* 0x000076320b057816 */ /* 0x008fe40000000005 */
[----:B------:R-:W3:Y:S04]  /*347e0*/  LDL.LU.64 R10, [R1+0x30] ;  /* 0x00003000010a7983 */ /* 0x000ee80000300a00 */
[----:B--2---:R0:W-:Y:S04]  /*347f0*/  STG.E.U16 [R2.64], R15 ;  /* 0x0000000f02007986 */ /* 0x0041e8000c101506 */
[----:B0-----:R-:W2:Y:S01]  /*34800*/  LDL.LU.64 R2, [R1+0x16e8] ;  /* 0x0016e80001027983 */ /* 0x001ea20000300a00 */
[----:B------:R-:W-:-:S02]  /*34810*/  PRMT R4, R15, 0x7632, R4 ;  /* 0x000076320f047816 */ /* 0x000fc40000000004 */
[----:B------:R-:W-:Y:S01]  /*34820*/  PRMT R9, R18, 0x7632, R9 ;  /* 0x0000763212097816 */ /* 0x000fe20000000009 */
[----:B------:R-:W3:Y:S01]  /*34830*/  LDL.LU.64 R14, [R1+0x28] ;  /* 0x00002800010e7983 */ /* 0x000ee20000300a00 */
[----:B------:R-:W-:-:S03]  /*34840*/  PRMT R0, R19, 0x7632, R0 ;  /* 0x0000763213007816 */ /* 0x000fc60000000000 */
[----:B--2---:R0:W-:Y:S04]  /*34850*/  STG.E.U16 [R2.64], R19 ;  /* 0x0000001302007986 */ /* 0x0041e8000c101506 */
[----:B------:R1:W-:Y:S04]  /*34860*/  STG.E.U16 [R28.64], R23 ;  /* 0x000000171c007986 */ /* 0x0003e8000c101506 */
[----:B0-----:R-:W2:Y:S04]  /*34870*/  LDL.LU.64 R2, [R1+0x16e0] ;  /* 0x0016e00001027983 */ /* 0x001ea80000300a00 */
[----:B------:R-:W3:Y:S04]  /*34880*/  LDL.LU.64 R18, [R1+0x38] ;  /* 0x0000380001127983 */ /* 0x000ee80000300a00 */
[----:B-1----:R-:W3:Y:S01]  /*34890*/  LDL.LU.64 R28, [R1+0x16d8] ;  /* 0x0016d800011c7983 */ /* 0x002ee20000300a00 */
[----:B--2---:R-:W-:-:S03]  /*348a0*/  PRMT R3, R23, 0x7632, R3 ;  /* 0x0000763217037816 */ /* 0x004fc60000000003 */
[----:B------:R-:W2:Y:S04]  /*348b0*/  LDL.LU.64 R22, [R1+0x40] ;  /* 0x0000400001167983 */ /* 0x000ea80000300a00 */
[----:B---3--:R0:W-:Y:S04]  /*348c0*/  STG.E.U16 [R28.64], R27 ;  /* 0x0000001b1c007986 */ /* 0x0081e8000c101506 */
[----:B0-----:R-:W3:Y:S01]  /*348d0*/  LDL.LU.64 R28, [R1+0x16d0] ;  /* 0x0016d000011c7983 */ /* 0x001ee20000300a00 */
[----:B------:R-:W-:-:S03]  /*348e0*/  PRMT R2, R27, 0x7632, R2 ;  /* 0x000076321b027816 */ /* 0x000fc60000000002 */
[----:B------:R-:W2:Y:S01]  /*348f0*/  LDL.LU.64 R26, [R1+0x48] ;  /* 0x00004800011a7983 */ /* 0x000ea20000300a00 */
[----:B------:R-:W-:-:S03]  /*34900*/  PRMT R8, R7, 0x7632, R8 ;  /* 0x0000763207087816 */ /* 0x000fc60000000008 */
[----:B---3--:R0:W-:Y:S04]  /*34910*/  STG.E.U16 [R28.64], R9 ;  /* 0x000000091c007986 */ /* 0x0081e8000c101506 */
[----:B0-----:R-:W3:Y:S04]  /*34920*/  LDL.LU.64 R28, [R1+0x16c8] ;  /* 0x0016c800011c7983 */ /* 0x001ee80000300a00 */
[----:B--2---:R-:W-:Y:S04]  /*34930*/  STG.E.U16 [R26.64], R8 ;  /* 0x000000081a007986 */ /* 0x004fe8000c101506 */
[----:B------:R-:W-:Y:S04]  /*34940*/  STG.E.U16 [R22.64], R6 ;  /* 0x0000000616007986 */ /* 0x000fe8000c101506 */
[----:B------:R-:W-:Y:S04]  /*34950*/  STG.E.U16 [R18.64], R5 ;  /* 0x0000000512007986 */ /* 0x000fe8000c101506 */
[----:B------:R3:W-:Y:S02]  /*34960*/  STG.E.U16 [R10.64], R4 ;  /* 0x000000040a007986 */ /* 0x0007e4000c101506 */
[----:B---3--:R-:W-:-:S02]  /*34970*/  FSEL R11, R28, -INF , P4 ;  /* 0xff8000001c0b7808 */ /* 0x008fc40002000000 */
[----:B------:R-:W2:Y:S01]  /*34980*/  LDL.LU R28, [R1+0x16c0] ;  /* 0x0016c000011c7983 */ /* 0x000ea20000300800 */
[----:B------:R-:W-:-:S03]  /*34990*/  FSEL R10, R29, -INF , P2 ;  /* 0xff8000001d0a7808 */ /* 0x000fc60001000000 */
[----:B------:R-:W2:Y:S01]  /*349a0*/  LDL.LU R29, [R1+0x16bc] ;  /* 0x0016bc00011d7983 */ /* 0x000ea20000300800 */
[----:B------:R-:W-:-:S03]  /*349b0*/  FFMA R4, R11, 0.69314718246459960938, R16 ;  /* 0x3f3172180b047823 */ /* 0x000fc60000000010 */
[----:B------:R-:W0:Y:S04]  /*349c0*/  S2R R16, SR_TID.X ;  /* 0x0000000000107919 */ /* 0x000e280000002100 */
[----:B------:R1:W-:Y:S04]  /*349d0*/  STG.E.U16 [R14.64], R0 ;  /* 0x000000000e007986 */ /* 0x0003e8000c101506 */
[----:B------:R1:W-:Y:S01]  /*349e0*/  STG.E.U16 [R20.64], R3 ;  /* 0x0000000314007986 */ /* 0x0003e2000c101506 */
[----:B----4-:R-:W-:Y:S02]  /*349f0*/  FSEL R7, R25, -INF , P1 ;  /* 0xff80000019077808 */ /* 0x010fe40000800000 */
[----:B------:R-:W-:Y:S01]  /*34a00*/  FSEL R12, R12, -INF , P3 ;  /* 0xff8000000c0c7808 */ /* 0x000fe20001800000 */
[----:B------:R-:W-:-:S02]  /*34a10*/  FFMA R5, R10, 0.69314718246459960938, R17 ;  /* 0x3f3172180a057823 */ /* 0x000fc40000000011 */
[----:B------:R-:W-:Y:S02]  /*34a20*/  FFMA R6, R7, 0.69314718246459960938, R13 ;  /* 0x3f31721807067823 */ /* 0x000fe4000000000d */
[----:B------:R-:W-:Y:S01]  /*34a30*/  FFMA R7, R12, 0.69314718246459960938, R24 ;  /* 0x3f3172180c077823 */ /* 0x000fe20000000018 */
[----:B0-----:R-:W-:Y:S01]  /*34a40*/  LOP3.LUT R16, R16, 0x1c, RZ, 0xc0, !PT ;  /* 0x0000001c10107812 */ /* 0x001fe200078ec0ff */
[----:B--2---:R1:W-:Y:S04]  /*34a50*/  STG.E.U16 [R28.64], R2 ;  /* 0x000000021c007986 */ /* 0x0043e8000c101506 */
[----:B------:R-:W-:Y:S06]  /*34a60*/  BAR.SYNC.DEFER_BLOCKING 0x0 ;  /* 0x0000000000007b1d */ /* 0x000fec0000010000 */
[----:B------:R1:W-:Y:S04]  /*34a70*/  STS.128 [R16.X4], R4 ;  /* 0x0000000410007388 */ /* 0x0003e80000004c00 */
[----:B------:R-:W-:Y:S06]  /*34a80*/  BAR.SYNC.DEFER_BLOCKING 0x0 ;  /* 0x0000000000007b1d */ /* 0x000fec0000010000 */
[----:B------:R-:W-:Y:S05]  /*34a90*/  @P0 EXIT ;  /* 0x000000000000094d */ /* 0x000fea0003800000 */
[----:B-1----:R-:W2:Y:S04]  /*34aa0*/  LDL.LU R24, [R1+0x510] ;  /* 0x0005100001187983 */ /* 0x002ea80000300800 */
[----:B------:R-:W0:Y:S04]  /*34ab0*/  S2R R16, SR_CTAID.X ;  /* 0x0000000000107919 */ /* 0x000e280000002500 */
[----:B------:R-:W1:Y:S04]  /*34ac0*/  S2R R20, SR_CTAID.Y ;  /* 0x0000000000147919 */ /* 0x000e680000002600 */
[----:B------:R-:W3:Y:S01]  /*34ad0*/  S2R R13, SR_TID.X ;  /* 0x00000000000d7919 */ /* 0x000ee20000002100 */
[----:B0-----:R-:W-:-:S02]  /*34ae0*/  IMAD.SHL.U32 R16, R16, 0x20, RZ ;  /* 0x0000002010107824 */ /* 0x001fc400078e00ff */
[----:B-1----:R-:W-:-:S03]  /*34af0*/  IMAD R0, R20, c[0x0][0x1cc], RZ ;  /* 0x0000730014007a24 */ /* 0x002fc600078e02ff */
[----:B---3--:R-:W-:Y:S02]  /*34b00*/  LOP3.LUT R16, R16, 0x1f, R13, 0xf8, !PT ;  /* 0x0000001f10107812 */ /* 0x008fe400078ef80d */
[----:B------:R-:W-:Y:S02]  /*34b10*/  SHF.L.U32 R2, R0, 0x2, RZ ;  /* 0x0000000200027819 */ /* 0x000fe400000006ff */
[----:B------:R-:W-:Y:S01]  /*34b20*/  SHF.L.U32 R3, R16, 0x2, RZ ;  /* 0x0000000210037819 */ /* 0x000fe200000006ff */
[----:B------:R-:W-:-:S03]  /*34b30*/  IMAD.HI R0, R0, 0x4, RZ ;  /* 0x0000000400007827 */ /* 0x000fc600078e02ff */
[----:B------:R-:W-:Y:S01]  /*34b40*/  IADD3 R2, P0, P1, R3, c[0x0][0x180], R2 ;  /* 0x0000600003027a10 */ /* 0x000fe2000791e002 */
[----:B------:R-:W-:-:S05]  /*34b50*/  IMAD.HI R5, R16, 0x4, RZ ;  /* 0x0000000410057827 */ /* 0x000fca00078e02ff */
[----:B------:R-:W-:Y:S01]  /*34b60*/  IADD3.X R3, R5, c[0x0][0x184], R0, P0, P1 ;  /* 0x0000610005037a10 */ /* 0x000fe200007e2400 */
[----:B--2---:R-:W0:Y:S04]  /*34b70*/  LDS R7, [R24] ;  /* 0x0000000018077984 */ /* 0x004e280000000800 */
[----:B0-----:R-:W-:Y:S01]  /*34b80*/  STG.E [R2.64], R7 ;  /* 0x0000000702007986 */ /* 0x001fe2000c101906 */
[----:B------:R-:W-:Y:S05]  /*34b90*/  EXIT ;  /* 0x000000000000794d */ /* 0x000fea0003800000 */
.L_x_2:
[----:B------:R-:W-:-:S00]  /*34ba0*/  BRA `(.L_x_2) ;  /* 0xfffffff000007947 */ /* 0x000fc0000383ffff */
[----:B------:R-:W-:-:S00]  /*34bb0*/  NOP ;  /* 0x0000000000007918 */ /* 0x000fc00000000000 */
        /* <DEDUP_REMOVED lines=12> */
.L_x_3:


//--------------------- .nv.global.init           --------------------------
	.section	.nv.global.init,"aw",@progbits
.nv.global.init:
	.type		_$_str,@object
	.size		_$_str,(.L_0 - _$_str)
_$_str:
        /*0000*/ 	.byte	0x5f, 0x5f, 0x43, 0x55, 0x44, 0x41, 0x5f, 0x46, 0x54, 0x5a, 0x00
.L_0:


//--------------------- .nv.shared.attn_fwd       --------------------------
	.section	.nv.shared.attn_fwd,"aw",@nobits
	.sectionflags	@""
	.align	16
